//
// Generated by NVIDIA NVVM Compiler
//
// Compiler Build ID: CL-36424714
// Cuda compilation tools, release 13.0, V13.0.88
// Based on NVVM 20.0.0
//

.version 9.0
.target sm_100
.address_size 64

	// .globl	_Z12setup_kernelP17curandStateXORWOW
.extern .func  (.param .b64 func_retval0) malloc
(
	.param .b64 malloc_param_0
)
;
.extern .func  (.param .b32 func_retval0) vprintf
(
	.param .b64 vprintf_param_0,
	.param .b64 vprintf_param_1
)
;
.global .align 4 .b8 precalc_xorwow_matrix[102400];
.global .align 4 .b8 precalc_xorwow_offset_matrix[102400];
.global .align 4 .b8 mrg32k3aM1[2304];
.global .align 4 .b8 mrg32k3aM2[2304];
.global .align 4 .b8 mrg32k3aM1SubSeq[2016];
.global .align 4 .b8 mrg32k3aM2SubSeq[2016];
.global .align 4 .b8 mrg32k3aM1Seq[2304];
.global .align 4 .b8 mrg32k3aM2Seq[2304];
.const .align 8 .b8 __cr_lgamma_table[72];
.global .align 8 .u64 best_sol;
.global .align 4 .u32 best_sol_dis;
.global .align 4 .u32 var = 100;
.global .align 4 .u32 itr = 100;
// _ZZ10tlboKernelPiS_iP17curandStateXORWOWE6subPop has been demoted
// _ZZ10tlboKernelPiS_iP17curandStateXORWOWE7fitness has been demoted
// _ZZ10tlboKernelPiS_iP17curandStateXORWOWE4mean has been demoted
// _ZZ10tlboKernelPiS_iP17curandStateXORWOWE13block_teacher has been demoted
// _ZZ10tlboKernelPiS_iP17curandStateXORWOWE17block_teacher_dis has been demoted
.global .align 1 .b8 $str$1[4] = {37, 100, 32};
.global .align 1 .b8 $str$5[4] = {37, 100, 10};
.global .align 1 .b8 $str$6[54] = {66, 108, 111, 99, 107, 32, 61, 32, 37, 100, 32, 58, 32, 66, 108, 111, 99, 107, 32, 84, 101, 97, 99, 104, 101, 114, 32, 61, 32, 37, 100, 44, 32, 71, 108, 111, 98, 97, 108, 32, 116, 101, 97, 99, 104, 101, 114, 32, 61, 32, 37, 100, 10};
.global .align 1 .b8 $str$7[21] = {66, 101, 115, 116, 32, 83, 111, 108, 117, 116, 105, 111, 110, 32, 58, 58, 32, 37, 100, 10};
.global .align 1 .b8 $str$8[2] = {10};

.visible .entry _Z12setup_kernelP17curandStateXORWOW(
	.param .u64 .ptr .align 1 _Z12setup_kernelP17curandStateXORWOW_param_0
)
{
	.reg .pred 	%p<24>;
	.reg .b32 	%r<406>;
	.reg .b64 	%rd<18>;

	ld.param.u64 	%rd8, [_Z12setup_kernelP17curandStateXORWOW_param_0];
	cvta.to.global.u64 	%rd9, %rd8;
	mov.u32 	%r182, %ntid.x;
	mov.u32 	%r183, %ctaid.x;
	mov.u32 	%r184, %tid.x;
	mad.lo.s32 	%r185, %r182, %r183, %r184;
	cvt.u64.u32 	%rd17, %r185;
	mul.wide.u32 	%rd10, %r185, 48;
	add.s64 	%rd2, %rd9, %rd10;
	mov.b32 	%r186, 1593684748;
	mov.b32 	%r187, 832094735;
	st.global.v2.u32 	[%rd2], {%r187, %r186};
	mov.b32 	%r188, -123459836;
	mov.b32 	%r189, 1111207954;
	st.global.v2.u32 	[%rd2+8], {%r189, %r188};
	mov.b32 	%r190, 1476011280;
	mov.b32 	%r191, -589760388;
	st.global.v2.u32 	[%rd2+16], {%r191, %r190};
	setp.eq.s32 	%p1, %r185, 0;
	@%p1 bra 	$L__BB0_42;
	mov.b32 	%r312, 0;
	mov.u64 	%rd12, precalc_xorwow_matrix;
$L__BB0_2:
	and.b64  	%rd4, %rd17, 3;
	setp.eq.s64 	%p2, %rd4, 0;
	@%p2 bra 	$L__BB0_41;
	mul.wide.u32 	%rd11, %r312, 3200;
	add.s64 	%rd5, %rd12, %rd11;
	cvt.u32.u64 	%r2, %rd4;
	mov.b32 	%r313, 0;
$L__BB0_4:
	mov.b32 	%r326, 0;
	mov.u32 	%r327, %r326;
	mov.u32 	%r328, %r326;
	mov.u32 	%r329, %r326;
	mov.u32 	%r330, %r326;
	mov.u32 	%r319, %r326;
$L__BB0_5:
	mul.wide.u32 	%rd13, %r319, 4;
	add.s64 	%rd14, %rd2, %rd13;
	ld.global.u32 	%r10, [%rd14+4];
	shl.b32 	%r11, %r319, 5;
	mov.b32 	%r325, 0;
$L__BB0_6:
	.pragma "nounroll";
	shr.u32 	%r196, %r10, %r325;
	and.b32  	%r197, %r196, 1;
	setp.eq.b32 	%p3, %r197, 1;
	not.pred 	%p4, %p3;
	add.s32 	%r198, %r11, %r325;
	mul.lo.s32 	%r199, %r198, 5;
	mul.wide.u32 	%rd15, %r199, 4;
	add.s64 	%rd6, %rd5, %rd15;
	@%p4 bra 	$L__BB0_8;
	ld.global.u32 	%r200, [%rd6];
	xor.b32  	%r330, %r330, %r200;
	ld.global.u32 	%r201, [%rd6+4];
	xor.b32  	%r329, %r329, %r201;
	ld.global.u32 	%r202, [%rd6+8];
	xor.b32  	%r328, %r328, %r202;
	ld.global.u32 	%r203, [%rd6+12];
	xor.b32  	%r327, %r327, %r203;
	ld.global.u32 	%r204, [%rd6+16];
	xor.b32  	%r326, %r326, %r204;
$L__BB0_8:
	and.b32  	%r206, %r196, 2;
	setp.eq.s32 	%p5, %r206, 0;
	@%p5 bra 	$L__BB0_10;
	ld.global.u32 	%r207, [%rd6+20];
	xor.b32  	%r330, %r330, %r207;
	ld.global.u32 	%r208, [%rd6+24];
	xor.b32  	%r329, %r329, %r208;
	ld.global.u32 	%r209, [%rd6+28];
	xor.b32  	%r328, %r328, %r209;
	ld.global.u32 	%r210, [%rd6+32];
	xor.b32  	%r327, %r327, %r210;
	ld.global.u32 	%r211, [%rd6+36];
	xor.b32  	%r326, %r326, %r211;
$L__BB0_10:
	and.b32  	%r213, %r196, 4;
	setp.eq.s32 	%p6, %r213, 0;
	@%p6 bra 	$L__BB0_12;
	ld.global.u32 	%r214, [%rd6+40];
	xor.b32  	%r330, %r330, %r214;
	ld.global.u32 	%r215, [%rd6+44];
	xor.b32  	%r329, %r329, %r215;
	ld.global.u32 	%r216, [%rd6+48];
	xor.b32  	%r328, %r328, %r216;
	ld.global.u32 	%r217, [%rd6+52];
	xor.b32  	%r327, %r327, %r217;
	ld.global.u32 	%r218, [%rd6+56];
	xor.b32  	%r326, %r326, %r218;
$L__BB0_12:
	and.b32  	%r220, %r196, 8;
	setp.eq.s32 	%p7, %r220, 0;
	@%p7 bra 	$L__BB0_14;
	ld.global.u32 	%r221, [%rd6+60];
	xor.b32  	%r330, %r330, %r221;
	ld.global.u32 	%r222, [%rd6+64];
	xor.b32  	%r329, %r329, %r222;
	ld.global.u32 	%r223, [%rd6+68];
	xor.b32  	%r328, %r328, %r223;
	ld.global.u32 	%r224, [%rd6+72];
	xor.b32  	%r327, %r327, %r224;
	ld.global.u32 	%r225, [%rd6+76];
	xor.b32  	%r326, %r326, %r225;
$L__BB0_14:
	and.b32  	%r227, %r196, 16;
	setp.eq.s32 	%p8, %r227, 0;
	@%p8 bra 	$L__BB0_16;
	ld.global.u32 	%r228, [%rd6+80];
	xor.b32  	%r330, %r330, %r228;
	ld.global.u32 	%r229, [%rd6+84];
	xor.b32  	%r329, %r329, %r229;
	ld.global.u32 	%r230, [%rd6+88];
	xor.b32  	%r328, %r328, %r230;
	ld.global.u32 	%r231, [%rd6+92];
	xor.b32  	%r327, %r327, %r231;
	ld.global.u32 	%r232, [%rd6+96];
	xor.b32  	%r326, %r326, %r232;
$L__BB0_16:
	and.b32  	%r234, %r196, 32;
	setp.eq.s32 	%p9, %r234, 0;
	@%p9 bra 	$L__BB0_18;
	ld.global.u32 	%r235, [%rd6+100];
	xor.b32  	%r330, %r330, %r235;
	ld.global.u32 	%r236, [%rd6+104];
	xor.b32  	%r329, %r329, %r236;
	ld.global.u32 	%r237, [%rd6+108];
	xor.b32  	%r328, %r328, %r237;
	ld.global.u32 	%r238, [%rd6+112];
	xor.b32  	%r327, %r327, %r238;
	ld.global.u32 	%r239, [%rd6+116];
	xor.b32  	%r326, %r326, %r239;
$L__BB0_18:
	and.b32  	%r241, %r196, 64;
	setp.eq.s32 	%p10, %r241, 0;
	@%p10 bra 	$L__BB0_20;
	ld.global.u32 	%r242, [%rd6+120];
	xor.b32  	%r330, %r330, %r242;
	ld.global.u32 	%r243, [%rd6+124];
	xor.b32  	%r329, %r329, %r243;
	ld.global.u32 	%r244, [%rd6+128];
	xor.b32  	%r328, %r328, %r244;
	ld.global.u32 	%r245, [%rd6+132];
	xor.b32  	%r327, %r327, %r245;
	ld.global.u32 	%r246, [%rd6+136];
	xor.b32  	%r326, %r326, %r246;
$L__BB0_20:
	and.b32  	%r248, %r196, 128;
	setp.eq.s32 	%p11, %r248, 0;
	@%p11 bra 	$L__BB0_22;
	ld.global.u32 	%r249, [%rd6+140];
	xor.b32  	%r330, %r330, %r249;
	ld.global.u32 	%r250, [%rd6+144];
	xor.b32  	%r329, %r329, %r250;
	ld.global.u32 	%r251, [%rd6+148];
	xor.b32  	%r328, %r328, %r251;
	ld.global.u32 	%r252, [%rd6+152];
	xor.b32  	%r327, %r327, %r252;
	ld.global.u32 	%r253, [%rd6+156];
	xor.b32  	%r326, %r326, %r253;
$L__BB0_22:
	and.b32  	%r255, %r196, 256;
	setp.eq.s32 	%p12, %r255, 0;
	@%p12 bra 	$L__BB0_24;
	ld.global.u32 	%r256, [%rd6+160];
	xor.b32  	%r330, %r330, %r256;
	ld.global.u32 	%r257, [%rd6+164];
	xor.b32  	%r329, %r329, %r257;
	ld.global.u32 	%r258, [%rd6+168];
	xor.b32  	%r328, %r328, %r258;
	ld.global.u32 	%r259, [%rd6+172];
	xor.b32  	%r327, %r327, %r259;
	ld.global.u32 	%r260, [%rd6+176];
	xor.b32  	%r326, %r326, %r260;
$L__BB0_24:
	and.b32  	%r262, %r196, 512;
	setp.eq.s32 	%p13, %r262, 0;
	@%p13 bra 	$L__BB0_26;
	ld.global.u32 	%r263, [%rd6+180];
	xor.b32  	%r330, %r330, %r263;
	ld.global.u32 	%r264, [%rd6+184];
	xor.b32  	%r329, %r329, %r264;
	ld.global.u32 	%r265, [%rd6+188];
	xor.b32  	%r328, %r328, %r265;
	ld.global.u32 	%r266, [%rd6+192];
	xor.b32  	%r327, %r327, %r266;
	ld.global.u32 	%r267, [%rd6+196];
	xor.b32  	%r326, %r326, %r267;
$L__BB0_26:
	and.b32  	%r269, %r196, 1024;
	setp.eq.s32 	%p14, %r269, 0;
	@%p14 bra 	$L__BB0_28;
	ld.global.u32 	%r270, [%rd6+200];
	xor.b32  	%r330, %r330, %r270;
	ld.global.u32 	%r271, [%rd6+204];
	xor.b32  	%r329, %r329, %r271;
	ld.global.u32 	%r272, [%rd6+208];
	xor.b32  	%r328, %r328, %r272;
	ld.global.u32 	%r273, [%rd6+212];
	xor.b32  	%r327, %r327, %r273;
	ld.global.u32 	%r274, [%rd6+216];
	xor.b32  	%r326, %r326, %r274;
$L__BB0_28:
	and.b32  	%r276, %r196, 2048;
	setp.eq.s32 	%p15, %r276, 0;
	@%p15 bra 	$L__BB0_30;
	ld.global.u32 	%r277, [%rd6+220];
	xor.b32  	%r330, %r330, %r277;
	ld.global.u32 	%r278, [%rd6+224];
	xor.b32  	%r329, %r329, %r278;
	ld.global.u32 	%r279, [%rd6+228];
	xor.b32  	%r328, %r328, %r279;
	ld.global.u32 	%r280, [%rd6+232];
	xor.b32  	%r327, %r327, %r280;
	ld.global.u32 	%r281, [%rd6+236];
	xor.b32  	%r326, %r326, %r281;
$L__BB0_30:
	and.b32  	%r283, %r196, 4096;
	setp.eq.s32 	%p16, %r283, 0;
	@%p16 bra 	$L__BB0_32;
	ld.global.u32 	%r284, [%rd6+240];
	xor.b32  	%r330, %r330, %r284;
	ld.global.u32 	%r285, [%rd6+244];
	xor.b32  	%r329, %r329, %r285;
	ld.global.u32 	%r286, [%rd6+248];
	xor.b32  	%r328, %r328, %r286;
	ld.global.u32 	%r287, [%rd6+252];
	xor.b32  	%r327, %r327, %r287;
	ld.global.u32 	%r288, [%rd6+256];
	xor.b32  	%r326, %r326, %r288;
$L__BB0_32:
	and.b32  	%r290, %r196, 8192;
	setp.eq.s32 	%p17, %r290, 0;
	@%p17 bra 	$L__BB0_34;
	ld.global.u32 	%r291, [%rd6+260];
	xor.b32  	%r330, %r330, %r291;
	ld.global.u32 	%r292, [%rd6+264];
	xor.b32  	%r329, %r329, %r292;
	ld.global.u32 	%r293, [%rd6+268];
	xor.b32  	%r328, %r328, %r293;
	ld.global.u32 	%r294, [%rd6+272];
	xor.b32  	%r327, %r327, %r294;
	ld.global.u32 	%r295, [%rd6+276];
	xor.b32  	%r326, %r326, %r295;
$L__BB0_34:
	and.b32  	%r297, %r196, 16384;
	setp.eq.s32 	%p18, %r297, 0;
	@%p18 bra 	$L__BB0_36;
	ld.global.u32 	%r298, [%rd6+280];
	xor.b32  	%r330, %r330, %r298;
	ld.global.u32 	%r299, [%rd6+284];
	xor.b32  	%r329, %r329, %r299;
	ld.global.u32 	%r300, [%rd6+288];
	xor.b32  	%r328, %r328, %r300;
	ld.global.u32 	%r301, [%rd6+292];
	xor.b32  	%r327, %r327, %r301;
	ld.global.u32 	%r302, [%rd6+296];
	xor.b32  	%r326, %r326, %r302;
$L__BB0_36:
	and.b32  	%r304, %r196, 32768;
	setp.eq.s32 	%p19, %r304, 0;
	@%p19 bra 	$L__BB0_38;
	ld.global.u32 	%r305, [%rd6+300];
	xor.b32  	%r330, %r330, %r305;
	ld.global.u32 	%r306, [%rd6+304];
	xor.b32  	%r329, %r329, %r306;
	ld.global.u32 	%r307, [%rd6+308];
	xor.b32  	%r328, %r328, %r307;
	ld.global.u32 	%r308, [%rd6+312];
	xor.b32  	%r327, %r327, %r308;
	ld.global.u32 	%r309, [%rd6+316];
	xor.b32  	%r326, %r326, %r309;
$L__BB0_38:
	add.s32 	%r325, %r325, 16;
	setp.ne.s32 	%p20, %r325, 32;
	@%p20 bra 	$L__BB0_6;
	mad.lo.s32 	%r310, %r319, -31, %r11;
	add.s32 	%r319, %r310, 1;
	setp.ne.s32 	%p21, %r319, 5;
	@%p21 bra 	$L__BB0_5;
	st.global.u32 	[%rd2+4], %r330;
	st.global.u32 	[%rd2+8], %r329;
	st.global.u32 	[%rd2+12], %r328;
	st.global.u32 	[%rd2+16], %r327;
	st.global.u32 	[%rd2+20], %r326;
	add.s32 	%r313, %r313, 1;
	setp.lt.u32 	%p22, %r313, %r2;
	@%p22 bra 	$L__BB0_4;
$L__BB0_41:
	shr.u64 	%rd7, %rd17, 2;
	add.s32 	%r312, %r312, 1;
	setp.gt.u64 	%p23, %rd17, 3;
	mov.u64 	%rd17, %rd7;
	@%p23 bra 	$L__BB0_2;
$L__BB0_42:
	mov.b32 	%r311, 0;
	st.global.v2.u32 	[%rd2+24], {%r311, %r311};
	st.global.u32 	[%rd2+32], %r311;
	mov.b64 	%rd16, 0;
	st.global.u64 	[%rd2+40], %rd16;
	ret;

}
	// .globl	_Z10tlboKernelPiS_iP17curandStateXORWOW
.visible .entry _Z10tlboKernelPiS_iP17curandStateXORWOW(
	.param .u64 .ptr .align 1 _Z10tlboKernelPiS_iP17curandStateXORWOW_param_0,
	.param .u64 .ptr .align 1 _Z10tlboKernelPiS_iP17curandStateXORWOW_param_1,
	.param .u32 _Z10tlboKernelPiS_iP17curandStateXORWOW_param_2,
	.param .u64 .ptr .align 1 _Z10tlboKernelPiS_iP17curandStateXORWOW_param_3
)
{
	.local .align 8 .b8 	__local_depot1[352];
	.reg .b64 	%SP;
	.reg .b64 	%SPL;
	.reg .pred 	%p<1381>;
	.reg .b32 	%r<5225>;
	.reg .b32 	%f<118>;
	.reg .b64 	%rd<1143>;
	// demoted variable
	.shared .align 4 .b8 _ZZ10tlboKernelPiS_iP17curandStateXORWOWE6subPop[672];
	// demoted variable
	.shared .align 4 .b8 _ZZ10tlboKernelPiS_iP17curandStateXORWOWE7fitness[16];
	// demoted variable
	.shared .align 4 .b8 _ZZ10tlboKernelPiS_iP17curandStateXORWOWE4mean[168];
	// demoted variable
	.shared .align 4 .b8 _ZZ10tlboKernelPiS_iP17curandStateXORWOWE13block_teacher[168];
	// demoted variable
	.shared .align 4 .u32 _ZZ10tlboKernelPiS_iP17curandStateXORWOWE17block_teacher_dis;
	mov.u64 	%SPL, __local_depot1;
	cvta.local.u64 	%SP, %SPL;
	ld.param.u64 	%rd177, [_Z10tlboKernelPiS_iP17curandStateXORWOW_param_0];
	ld.param.u64 	%rd175, [_Z10tlboKernelPiS_iP17curandStateXORWOW_param_1];
	cvta.to.global.u64 	%rd178, %rd177;
	cvta.to.global.u64 	%rd1, %rd175;
	add.u64 	%rd2, %SPL, 0;
	add.u64 	%rd3, %SPL, 168;
	add.u64 	%rd4, %SPL, 0;
	add.u64 	%rd5, %SPL, 168;
	add.u64 	%rd6, %SPL, 0;
	add.u64 	%rd7, %SPL, 168;
	add.u64 	%rd8, %SPL, 0;
	add.u64 	%rd9, %SPL, 168;
	add.u64 	%rd10, %SPL, 0;
	add.u64 	%rd11, %SPL, 168;
	add.u64 	%rd12, %SPL, 0;
	add.u64 	%rd13, %SPL, 168;
	add.u64 	%rd191, %SP, 336;
	add.u64 	%rd14, %SPL, 336;
	mov.u32 	%r1, %tid.x;
	mov.u32 	%r2, %ctaid.x;
	mov.u32 	%r919, %ntid.x;
	mad.lo.s32 	%r920, %r2, %r919, %r1;
	mul.lo.s32 	%r921, %r920, 42;
	mov.u32 	%r922, _ZZ10tlboKernelPiS_iP17curandStateXORWOWE6subPop;
	mad.lo.s32 	%r3, %r1, 168, %r922;
	mul.wide.u32 	%rd192, %r921, 4;
	add.s64 	%rd193, %rd178, %rd192;
	ld.global.u32 	%r923, [%rd193];
	st.shared.u32 	[%r3], %r923;
	ld.global.u32 	%r924, [%rd193+4];
	st.shared.u32 	[%r3+4], %r924;
	add.s32 	%r925, %r921, 2;
	mul.wide.u32 	%rd194, %r925, 4;
	add.s64 	%rd195, %rd178, %rd194;
	ld.global.u32 	%r926, [%rd195];
	st.shared.u32 	[%r3+8], %r926;
	ld.global.u32 	%r927, [%rd195+4];
	st.shared.u32 	[%r3+12], %r927;
	add.s32 	%r928, %r921, 4;
	mul.wide.u32 	%rd196, %r928, 4;
	add.s64 	%rd197, %rd178, %rd196;
	ld.global.u32 	%r929, [%rd197];
	st.shared.u32 	[%r3+16], %r929;
	ld.global.u32 	%r930, [%rd197+4];
	st.shared.u32 	[%r3+20], %r930;
	add.s32 	%r931, %r921, 6;
	mul.wide.u32 	%rd198, %r931, 4;
	add.s64 	%rd199, %rd178, %rd198;
	ld.global.u32 	%r932, [%rd199];
	st.shared.u32 	[%r3+24], %r932;
	ld.global.u32 	%r933, [%rd199+4];
	st.shared.u32 	[%r3+28], %r933;
	add.s32 	%r934, %r921, 8;
	mul.wide.u32 	%rd200, %r934, 4;
	add.s64 	%rd201, %rd178, %rd200;
	ld.global.u32 	%r935, [%rd201];
	st.shared.u32 	[%r3+32], %r935;
	ld.global.u32 	%r936, [%rd201+4];
	st.shared.u32 	[%r3+36], %r936;
	add.s32 	%r937, %r921, 10;
	mul.wide.u32 	%rd202, %r937, 4;
	add.s64 	%rd203, %rd178, %rd202;
	ld.global.u32 	%r938, [%rd203];
	st.shared.u32 	[%r3+40], %r938;
	ld.global.u32 	%r939, [%rd203+4];
	st.shared.u32 	[%r3+44], %r939;
	add.s32 	%r940, %r921, 12;
	mul.wide.u32 	%rd204, %r940, 4;
	add.s64 	%rd205, %rd178, %rd204;
	ld.global.u32 	%r941, [%rd205];
	st.shared.u32 	[%r3+48], %r941;
	ld.global.u32 	%r942, [%rd205+4];
	st.shared.u32 	[%r3+52], %r942;
	add.s32 	%r943, %r921, 14;
	mul.wide.u32 	%rd206, %r943, 4;
	add.s64 	%rd207, %rd178, %rd206;
	ld.global.u32 	%r944, [%rd207];
	st.shared.u32 	[%r3+56], %r944;
	ld.global.u32 	%r945, [%rd207+4];
	st.shared.u32 	[%r3+60], %r945;
	add.s32 	%r946, %r921, 16;
	mul.wide.u32 	%rd208, %r946, 4;
	add.s64 	%rd209, %rd178, %rd208;
	ld.global.u32 	%r947, [%rd209];
	st.shared.u32 	[%r3+64], %r947;
	ld.global.u32 	%r948, [%rd209+4];
	st.shared.u32 	[%r3+68], %r948;
	add.s32 	%r949, %r921, 18;
	mul.wide.u32 	%rd210, %r949, 4;
	add.s64 	%rd211, %rd178, %rd210;
	ld.global.u32 	%r950, [%rd211];
	st.shared.u32 	[%r3+72], %r950;
	ld.global.u32 	%r951, [%rd211+4];
	st.shared.u32 	[%r3+76], %r951;
	add.s32 	%r952, %r921, 20;
	mul.wide.u32 	%rd212, %r952, 4;
	add.s64 	%rd213, %rd178, %rd212;
	ld.global.u32 	%r953, [%rd213];
	st.shared.u32 	[%r3+80], %r953;
	ld.global.u32 	%r954, [%rd213+4];
	st.shared.u32 	[%r3+84], %r954;
	add.s32 	%r955, %r921, 22;
	mul.wide.u32 	%rd214, %r955, 4;
	add.s64 	%rd215, %rd178, %rd214;
	ld.global.u32 	%r956, [%rd215];
	st.shared.u32 	[%r3+88], %r956;
	ld.global.u32 	%r957, [%rd215+4];
	st.shared.u32 	[%r3+92], %r957;
	add.s32 	%r958, %r921, 24;
	mul.wide.u32 	%rd216, %r958, 4;
	add.s64 	%rd217, %rd178, %rd216;
	ld.global.u32 	%r959, [%rd217];
	st.shared.u32 	[%r3+96], %r959;
	ld.global.u32 	%r960, [%rd217+4];
	st.shared.u32 	[%r3+100], %r960;
	add.s32 	%r961, %r921, 26;
	mul.wide.u32 	%rd218, %r961, 4;
	add.s64 	%rd219, %rd178, %rd218;
	ld.global.u32 	%r962, [%rd219];
	st.shared.u32 	[%r3+104], %r962;
	ld.global.u32 	%r963, [%rd219+4];
	st.shared.u32 	[%r3+108], %r963;
	add.s32 	%r964, %r921, 28;
	mul.wide.u32 	%rd220, %r964, 4;
	add.s64 	%rd221, %rd178, %rd220;
	ld.global.u32 	%r965, [%rd221];
	st.shared.u32 	[%r3+112], %r965;
	ld.global.u32 	%r966, [%rd221+4];
	st.shared.u32 	[%r3+116], %r966;
	add.s32 	%r967, %r921, 30;
	mul.wide.u32 	%rd222, %r967, 4;
	add.s64 	%rd223, %rd178, %rd222;
	ld.global.u32 	%r968, [%rd223];
	st.shared.u32 	[%r3+120], %r968;
	ld.global.u32 	%r969, [%rd223+4];
	st.shared.u32 	[%r3+124], %r969;
	add.s32 	%r970, %r921, 32;
	mul.wide.u32 	%rd224, %r970, 4;
	add.s64 	%rd225, %rd178, %rd224;
	ld.global.u32 	%r971, [%rd225];
	st.shared.u32 	[%r3+128], %r971;
	ld.global.u32 	%r972, [%rd225+4];
	st.shared.u32 	[%r3+132], %r972;
	add.s32 	%r973, %r921, 34;
	mul.wide.u32 	%rd226, %r973, 4;
	add.s64 	%rd227, %rd178, %rd226;
	ld.global.u32 	%r974, [%rd227];
	st.shared.u32 	[%r3+136], %r974;
	ld.global.u32 	%r975, [%rd227+4];
	st.shared.u32 	[%r3+140], %r975;
	add.s32 	%r976, %r921, 36;
	mul.wide.u32 	%rd228, %r976, 4;
	add.s64 	%rd229, %rd178, %rd228;
	ld.global.u32 	%r977, [%rd229];
	st.shared.u32 	[%r3+144], %r977;
	ld.global.u32 	%r978, [%rd229+4];
	st.shared.u32 	[%r3+148], %r978;
	add.s32 	%r979, %r921, 38;
	mul.wide.u32 	%rd230, %r979, 4;
	add.s64 	%rd231, %rd178, %rd230;
	ld.global.u32 	%r980, [%rd231];
	st.shared.u32 	[%r3+152], %r980;
	ld.global.u32 	%r981, [%rd231+4];
	st.shared.u32 	[%r3+156], %r981;
	add.s32 	%r982, %r921, 40;
	mul.wide.u32 	%rd232, %r982, 4;
	add.s64 	%rd233, %rd178, %rd232;
	ld.global.u32 	%r983, [%rd233];
	st.shared.u32 	[%r3+160], %r983;
	ld.global.u32 	%r984, [%rd233+4];
	st.shared.u32 	[%r3+164], %r984;
	or.b32  	%r985, %r2, %r1;
	setp.ne.s32 	%p1, %r985, 0;
	@%p1 bra 	$L__BB1_2;
	mov.b32 	%r986, 2147483647;
	st.volatile.global.u32 	[best_sol_dis], %r986;
	{ // callseq 0, 0
	.param .b64 param0;
	st.param.b64 	[param0], 168;
	.param .b64 retval0;
	call.uni (retval0), 
	malloc, 
	(
	param0
	);
	ld.param.b64 	%rd234, [retval0];
	} // callseq 0
	st.global.u64 	[best_sol], %rd234;
$L__BB1_2:
	setp.ne.s32 	%p2, %r1, 0;
	@%p2 bra 	$L__BB1_4;
	mov.b32 	%r987, 2147483647;
	st.shared.u32 	[_ZZ10tlboKernelPiS_iP17curandStateXORWOWE17block_teacher_dis], %r987;
$L__BB1_4:
	bar.sync 	0;
	ld.shared.u32 	%r4, [%r3];
	mov.b32 	%r5076, 0;
	mov.u32 	%r5075, %r4;
	mov.u32 	%r5077, %r5076;
$L__BB1_5:
	shl.b32 	%r989, %r5077, 2;
	add.s32 	%r8, %r3, %r989;
	ld.shared.u32 	%r9, [%r8+4];
	mad.lo.s32 	%r990, %r5075, 42, %r9;
	mul.wide.s32 	%rd236, %r990, 4;
	add.s64 	%rd237, %rd1, %rd236;
	ld.global.u32 	%r991, [%rd237];
	add.s32 	%r10, %r991, %r5076;
	setp.eq.s32 	%p3, %r5077, 40;
	@%p3 bra 	$L__BB1_7;
	ld.shared.u32 	%r992, [%r8+8];
	mad.lo.s32 	%r993, %r9, 42, %r992;
	mul.wide.s32 	%rd238, %r993, 4;
	add.s64 	%rd239, %rd1, %rd238;
	ld.global.u32 	%r994, [%rd239];
	add.s32 	%r995, %r994, %r10;
	ld.shared.u32 	%r996, [%r8+12];
	mad.lo.s32 	%r997, %r992, 42, %r996;
	mul.wide.s32 	%rd240, %r997, 4;
	add.s64 	%rd241, %rd1, %rd240;
	ld.global.u32 	%r998, [%rd241];
	add.s32 	%r999, %r998, %r995;
	add.s32 	%r5077, %r5077, 4;
	ld.shared.u32 	%r5075, [%r8+16];
	mad.lo.s32 	%r1000, %r996, 42, %r5075;
	mul.wide.s32 	%rd242, %r1000, 4;
	add.s64 	%rd243, %rd1, %rd242;
	ld.global.u32 	%r1001, [%rd243];
	add.s32 	%r5076, %r1001, %r999;
	bra.uni 	$L__BB1_5;
$L__BB1_7:
	ld.shared.u32 	%r1002, [%r3+164];
	mad.lo.s32 	%r1003, %r1002, 42, %r4;
	mul.wide.s32 	%rd244, %r1003, 4;
	add.s64 	%rd245, %rd1, %rd244;
	ld.global.u32 	%r1004, [%rd245];
	add.s32 	%r1005, %r1004, %r10;
	shl.b32 	%r1006, %r1, 2;
	mov.u32 	%r1007, _ZZ10tlboKernelPiS_iP17curandStateXORWOWE7fitness;
	add.s32 	%r1008, %r1007, %r1006;
	st.shared.u32 	[%r1008], %r1005;
	bar.sync 	0;
	ld.shared.u32 	%r1009, [%r1008];
	atom.global.min.s32 	%r1010, [best_sol_dis], %r1009;
	bar.sync 	0;
	ld.shared.u32 	%r1011, [%r1008];
	atom.shared.min.s32 	%r1012, [_ZZ10tlboKernelPiS_iP17curandStateXORWOWE17block_teacher_dis], %r1011;
	ld.shared.u32 	%r5078, [_ZZ10tlboKernelPiS_iP17curandStateXORWOWE17block_teacher_dis];
	setp.eq.s32 	%p4, %r1012, %r5078;
	@%p4 bra 	$L__BB1_9;
	ld.shared.u32 	%r1013, [%r3];
	st.shared.u32 	[_ZZ10tlboKernelPiS_iP17curandStateXORWOWE13block_teacher], %r1013;
	ld.shared.u32 	%r1014, [%r3+4];
	st.shared.u32 	[_ZZ10tlboKernelPiS_iP17curandStateXORWOWE13block_teacher+4], %r1014;
	ld.shared.u32 	%r1015, [%r3+8];
	st.shared.u32 	[_ZZ10tlboKernelPiS_iP17curandStateXORWOWE13block_teacher+8], %r1015;
	ld.shared.u32 	%r1016, [%r3+12];
	st.shared.u32 	[_ZZ10tlboKernelPiS_iP17curandStateXORWOWE13block_teacher+12], %r1016;
	ld.shared.u32 	%r1017, [%r3+16];
	st.shared.u32 	[_ZZ10tlboKernelPiS_iP17curandStateXORWOWE13block_teacher+16], %r1017;
	ld.shared.u32 	%r1018, [%r3+20];
	st.shared.u32 	[_ZZ10tlboKernelPiS_iP17curandStateXORWOWE13block_teacher+20], %r1018;
	ld.shared.u32 	%r1019, [%r3+24];
	st.shared.u32 	[_ZZ10tlboKernelPiS_iP17curandStateXORWOWE13block_teacher+24], %r1019;
	ld.shared.u32 	%r1020, [%r3+28];
	st.shared.u32 	[_ZZ10tlboKernelPiS_iP17curandStateXORWOWE13block_teacher+28], %r1020;
	ld.shared.u32 	%r1021, [%r3+32];
	st.shared.u32 	[_ZZ10tlboKernelPiS_iP17curandStateXORWOWE13block_teacher+32], %r1021;
	ld.shared.u32 	%r1022, [%r3+36];
	st.shared.u32 	[_ZZ10tlboKernelPiS_iP17curandStateXORWOWE13block_teacher+36], %r1022;
	ld.shared.u32 	%r1023, [%r3+40];
	st.shared.u32 	[_ZZ10tlboKernelPiS_iP17curandStateXORWOWE13block_teacher+40], %r1023;
	ld.shared.u32 	%r1024, [%r3+44];
	st.shared.u32 	[_ZZ10tlboKernelPiS_iP17curandStateXORWOWE13block_teacher+44], %r1024;
	ld.shared.u32 	%r1025, [%r3+48];
	st.shared.u32 	[_ZZ10tlboKernelPiS_iP17curandStateXORWOWE13block_teacher+48], %r1025;
	ld.shared.u32 	%r1026, [%r3+52];
	st.shared.u32 	[_ZZ10tlboKernelPiS_iP17curandStateXORWOWE13block_teacher+52], %r1026;
	ld.shared.u32 	%r1027, [%r3+56];
	st.shared.u32 	[_ZZ10tlboKernelPiS_iP17curandStateXORWOWE13block_teacher+56], %r1027;
	ld.shared.u32 	%r1028, [%r3+60];
	st.shared.u32 	[_ZZ10tlboKernelPiS_iP17curandStateXORWOWE13block_teacher+60], %r1028;
	ld.shared.u32 	%r1029, [%r3+64];
	st.shared.u32 	[_ZZ10tlboKernelPiS_iP17curandStateXORWOWE13block_teacher+64], %r1029;
	ld.shared.u32 	%r1030, [%r3+68];
	st.shared.u32 	[_ZZ10tlboKernelPiS_iP17curandStateXORWOWE13block_teacher+68], %r1030;
	ld.shared.u32 	%r1031, [%r3+72];
	st.shared.u32 	[_ZZ10tlboKernelPiS_iP17curandStateXORWOWE13block_teacher+72], %r1031;
	ld.shared.u32 	%r1032, [%r3+76];
	st.shared.u32 	[_ZZ10tlboKernelPiS_iP17curandStateXORWOWE13block_teacher+76], %r1032;
	ld.shared.u32 	%r1033, [%r3+80];
	st.shared.u32 	[_ZZ10tlboKernelPiS_iP17curandStateXORWOWE13block_teacher+80], %r1033;
	ld.shared.u32 	%r1034, [%r3+84];
	st.shared.u32 	[_ZZ10tlboKernelPiS_iP17curandStateXORWOWE13block_teacher+84], %r1034;
	ld.shared.u32 	%r1035, [%r3+88];
	st.shared.u32 	[_ZZ10tlboKernelPiS_iP17curandStateXORWOWE13block_teacher+88], %r1035;
	ld.shared.u32 	%r1036, [%r3+92];
	st.shared.u32 	[_ZZ10tlboKernelPiS_iP17curandStateXORWOWE13block_teacher+92], %r1036;
	ld.shared.u32 	%r1037, [%r3+96];
	st.shared.u32 	[_ZZ10tlboKernelPiS_iP17curandStateXORWOWE13block_teacher+96], %r1037;
	ld.shared.u32 	%r1038, [%r3+100];
	st.shared.u32 	[_ZZ10tlboKernelPiS_iP17curandStateXORWOWE13block_teacher+100], %r1038;
	ld.shared.u32 	%r1039, [%r3+104];
	st.shared.u32 	[_ZZ10tlboKernelPiS_iP17curandStateXORWOWE13block_teacher+104], %r1039;
	ld.shared.u32 	%r1040, [%r3+108];
	st.shared.u32 	[_ZZ10tlboKernelPiS_iP17curandStateXORWOWE13block_teacher+108], %r1040;
	ld.shared.u32 	%r1041, [%r3+112];
	st.shared.u32 	[_ZZ10tlboKernelPiS_iP17curandStateXORWOWE13block_teacher+112], %r1041;
	ld.shared.u32 	%r1042, [%r3+116];
	st.shared.u32 	[_ZZ10tlboKernelPiS_iP17curandStateXORWOWE13block_teacher+116], %r1042;
	ld.shared.u32 	%r1043, [%r3+120];
	st.shared.u32 	[_ZZ10tlboKernelPiS_iP17curandStateXORWOWE13block_teacher+120], %r1043;
	ld.shared.u32 	%r1044, [%r3+124];
	st.shared.u32 	[_ZZ10tlboKernelPiS_iP17curandStateXORWOWE13block_teacher+124], %r1044;
	ld.shared.u32 	%r1045, [%r3+128];
	st.shared.u32 	[_ZZ10tlboKernelPiS_iP17curandStateXORWOWE13block_teacher+128], %r1045;
	ld.shared.u32 	%r1046, [%r3+132];
	st.shared.u32 	[_ZZ10tlboKernelPiS_iP17curandStateXORWOWE13block_teacher+132], %r1046;
	ld.shared.u32 	%r1047, [%r3+136];
	st.shared.u32 	[_ZZ10tlboKernelPiS_iP17curandStateXORWOWE13block_teacher+136], %r1047;
	ld.shared.u32 	%r1048, [%r3+140];
	st.shared.u32 	[_ZZ10tlboKernelPiS_iP17curandStateXORWOWE13block_teacher+140], %r1048;
	ld.shared.u32 	%r1049, [%r3+144];
	st.shared.u32 	[_ZZ10tlboKernelPiS_iP17curandStateXORWOWE13block_teacher+144], %r1049;
	ld.shared.u32 	%r1050, [%r3+148];
	st.shared.u32 	[_ZZ10tlboKernelPiS_iP17curandStateXORWOWE13block_teacher+148], %r1050;
	ld.shared.u32 	%r1051, [%r3+152];
	st.shared.u32 	[_ZZ10tlboKernelPiS_iP17curandStateXORWOWE13block_teacher+152], %r1051;
	ld.shared.u32 	%r1052, [%r3+156];
	st.shared.u32 	[_ZZ10tlboKernelPiS_iP17curandStateXORWOWE13block_teacher+156], %r1052;
	ld.shared.u32 	%r1053, [%r3+160];
	st.shared.u32 	[_ZZ10tlboKernelPiS_iP17curandStateXORWOWE13block_teacher+160], %r1053;
	ld.shared.u32 	%r1054, [%r3+164];
	st.shared.u32 	[_ZZ10tlboKernelPiS_iP17curandStateXORWOWE13block_teacher+164], %r1054;
$L__BB1_9:
	atom.global.dec.u32 	%r1055, [var], 0;
$L__BB1_10:
	ld.volatile.global.u32 	%r1056, [var];
	setp.ne.s32 	%p5, %r1056, 0;
	@%p5 bra 	$L__BB1_10;
	setp.ne.s32 	%p6, %r1, 0;
	@%p6 bra 	$L__BB1_15;
	ld.volatile.global.u32 	%r1057, [best_sol_dis];
	setp.ne.s32 	%p7, %r1057, %r5078;
	@%p7 bra 	$L__BB1_14;
	ld.volatile.global.u32 	%r1058, [best_sol_dis];
	st.local.u32 	[%rd14], %r1058;
	mov.u64 	%rd246, $str$5;
	cvta.global.u64 	%rd247, %rd246;
	{ // callseq 1, 0
	.param .b64 param0;
	st.param.b64 	[param0], %rd247;
	.param .b64 param1;
	st.param.b64 	[param1], %rd191;
	.param .b32 retval0;
	call.uni (retval0), 
	vprintf, 
	(
	param0, 
	param1
	);
	ld.param.b32 	%r1059, [retval0];
	} // callseq 1
	ld.shared.u32 	%r1061, [_ZZ10tlboKernelPiS_iP17curandStateXORWOWE13block_teacher];
	ld.global.u64 	%rd249, [best_sol];
	st.volatile.u32 	[%rd249], %r1061;
	ld.shared.u32 	%r1062, [_ZZ10tlboKernelPiS_iP17curandStateXORWOWE13block_teacher+4];
	ld.global.u64 	%rd250, [best_sol];
	st.volatile.u32 	[%rd250+4], %r1062;
	ld.shared.u32 	%r1063, [_ZZ10tlboKernelPiS_iP17curandStateXORWOWE13block_teacher+8];
	ld.global.u64 	%rd251, [best_sol];
	st.volatile.u32 	[%rd251+8], %r1063;
	ld.shared.u32 	%r1064, [_ZZ10tlboKernelPiS_iP17curandStateXORWOWE13block_teacher+12];
	st.volatile.u32 	[%rd251+12], %r1064;
	ld.shared.u32 	%r1065, [_ZZ10tlboKernelPiS_iP17curandStateXORWOWE13block_teacher+16];
	st.volatile.u32 	[%rd251+16], %r1065;
	ld.shared.u32 	%r1066, [_ZZ10tlboKernelPiS_iP17curandStateXORWOWE13block_teacher+20];
	st.volatile.u32 	[%rd251+20], %r1066;
	ld.shared.u32 	%r1067, [_ZZ10tlboKernelPiS_iP17curandStateXORWOWE13block_teacher+24];
	st.volatile.u32 	[%rd251+24], %r1067;
	ld.shared.u32 	%r1068, [_ZZ10tlboKernelPiS_iP17curandStateXORWOWE13block_teacher+28];
	st.volatile.u32 	[%rd251+28], %r1068;
	ld.shared.u32 	%r1069, [_ZZ10tlboKernelPiS_iP17curandStateXORWOWE13block_teacher+32];
	st.volatile.u32 	[%rd251+32], %r1069;
	ld.shared.u32 	%r1070, [_ZZ10tlboKernelPiS_iP17curandStateXORWOWE13block_teacher+36];
	st.volatile.u32 	[%rd251+36], %r1070;
	ld.shared.u32 	%r1071, [_ZZ10tlboKernelPiS_iP17curandStateXORWOWE13block_teacher+40];
	st.volatile.u32 	[%rd251+40], %r1071;
	ld.shared.u32 	%r1072, [_ZZ10tlboKernelPiS_iP17curandStateXORWOWE13block_teacher+44];
	st.volatile.u32 	[%rd251+44], %r1072;
	ld.shared.u32 	%r1073, [_ZZ10tlboKernelPiS_iP17curandStateXORWOWE13block_teacher+48];
	st.volatile.u32 	[%rd251+48], %r1073;
	ld.shared.u32 	%r1074, [_ZZ10tlboKernelPiS_iP17curandStateXORWOWE13block_teacher+52];
	st.volatile.u32 	[%rd251+52], %r1074;
	ld.shared.u32 	%r1075, [_ZZ10tlboKernelPiS_iP17curandStateXORWOWE13block_teacher+56];
	st.volatile.u32 	[%rd251+56], %r1075;
	ld.shared.u32 	%r1076, [_ZZ10tlboKernelPiS_iP17curandStateXORWOWE13block_teacher+60];
	st.volatile.u32 	[%rd251+60], %r1076;
	ld.shared.u32 	%r1077, [_ZZ10tlboKernelPiS_iP17curandStateXORWOWE13block_teacher+64];
	st.volatile.u32 	[%rd251+64], %r1077;
	ld.shared.u32 	%r1078, [_ZZ10tlboKernelPiS_iP17curandStateXORWOWE13block_teacher+68];
	st.volatile.u32 	[%rd251+68], %r1078;
	ld.shared.u32 	%r1079, [_ZZ10tlboKernelPiS_iP17curandStateXORWOWE13block_teacher+72];
	st.volatile.u32 	[%rd251+72], %r1079;
	ld.shared.u32 	%r1080, [_ZZ10tlboKernelPiS_iP17curandStateXORWOWE13block_teacher+76];
	st.volatile.u32 	[%rd251+76], %r1080;
	ld.shared.u32 	%r1081, [_ZZ10tlboKernelPiS_iP17curandStateXORWOWE13block_teacher+80];
	st.volatile.u32 	[%rd251+80], %r1081;
	ld.shared.u32 	%r1082, [_ZZ10tlboKernelPiS_iP17curandStateXORWOWE13block_teacher+84];
	st.volatile.u32 	[%rd251+84], %r1082;
	ld.shared.u32 	%r1083, [_ZZ10tlboKernelPiS_iP17curandStateXORWOWE13block_teacher+88];
	st.volatile.u32 	[%rd251+88], %r1083;
	ld.shared.u32 	%r1084, [_ZZ10tlboKernelPiS_iP17curandStateXORWOWE13block_teacher+92];
	st.volatile.u32 	[%rd251+92], %r1084;
	ld.shared.u32 	%r1085, [_ZZ10tlboKernelPiS_iP17curandStateXORWOWE13block_teacher+96];
	st.volatile.u32 	[%rd251+96], %r1085;
	ld.shared.u32 	%r1086, [_ZZ10tlboKernelPiS_iP17curandStateXORWOWE13block_teacher+100];
	st.volatile.u32 	[%rd251+100], %r1086;
	ld.shared.u32 	%r1087, [_ZZ10tlboKernelPiS_iP17curandStateXORWOWE13block_teacher+104];
	st.volatile.u32 	[%rd251+104], %r1087;
	ld.shared.u32 	%r1088, [_ZZ10tlboKernelPiS_iP17curandStateXORWOWE13block_teacher+108];
	st.volatile.u32 	[%rd251+108], %r1088;
	ld.shared.u32 	%r1089, [_ZZ10tlboKernelPiS_iP17curandStateXORWOWE13block_teacher+112];
	st.volatile.u32 	[%rd251+112], %r1089;
	ld.shared.u32 	%r1090, [_ZZ10tlboKernelPiS_iP17curandStateXORWOWE13block_teacher+116];
	st.volatile.u32 	[%rd251+116], %r1090;
	ld.shared.u32 	%r1091, [_ZZ10tlboKernelPiS_iP17curandStateXORWOWE13block_teacher+120];
	st.volatile.u32 	[%rd251+120], %r1091;
	ld.shared.u32 	%r1092, [_ZZ10tlboKernelPiS_iP17curandStateXORWOWE13block_teacher+124];
	st.volatile.u32 	[%rd251+124], %r1092;
	ld.shared.u32 	%r1093, [_ZZ10tlboKernelPiS_iP17curandStateXORWOWE13block_teacher+128];
	st.volatile.u32 	[%rd251+128], %r1093;
	ld.shared.u32 	%r1094, [_ZZ10tlboKernelPiS_iP17curandStateXORWOWE13block_teacher+132];
	st.volatile.u32 	[%rd251+132], %r1094;
	ld.shared.u32 	%r1095, [_ZZ10tlboKernelPiS_iP17curandStateXORWOWE13block_teacher+136];
	st.volatile.u32 	[%rd251+136], %r1095;
	ld.shared.u32 	%r1096, [_ZZ10tlboKernelPiS_iP17curandStateXORWOWE13block_teacher+140];
	st.volatile.u32 	[%rd251+140], %r1096;
	ld.shared.u32 	%r1097, [_ZZ10tlboKernelPiS_iP17curandStateXORWOWE13block_teacher+144];
	st.volatile.u32 	[%rd251+144], %r1097;
	ld.shared.u32 	%r1098, [_ZZ10tlboKernelPiS_iP17curandStateXORWOWE13block_teacher+148];
	st.volatile.u32 	[%rd251+148], %r1098;
	ld.shared.u32 	%r1099, [_ZZ10tlboKernelPiS_iP17curandStateXORWOWE13block_teacher+152];
	st.volatile.u32 	[%rd251+152], %r1099;
	ld.shared.u32 	%r1100, [_ZZ10tlboKernelPiS_iP17curandStateXORWOWE13block_teacher+156];
	st.volatile.u32 	[%rd251+156], %r1100;
	ld.shared.u32 	%r1101, [_ZZ10tlboKernelPiS_iP17curandStateXORWOWE13block_teacher+160];
	st.volatile.u32 	[%rd251+160], %r1101;
	ld.shared.u32 	%r1102, [_ZZ10tlboKernelPiS_iP17curandStateXORWOWE13block_teacher+164];
	st.volatile.u32 	[%rd251+164], %r1102;
	mov.b32 	%r1103, 100;
	st.volatile.global.u32 	[var], %r1103;
	ld.shared.u32 	%r5078, [_ZZ10tlboKernelPiS_iP17curandStateXORWOWE17block_teacher_dis];
$L__BB1_14:
	ld.volatile.global.u32 	%r1104, [best_sol_dis];
	st.local.v2.u32 	[%rd14], {%r2, %r5078};
	st.local.u32 	[%rd14+8], %r1104;
	mov.u64 	%rd252, $str$6;
	cvta.global.u64 	%rd253, %rd252;
	{ // callseq 2, 0
	.param .b64 param0;
	st.param.b64 	[param0], %rd253;
	.param .b64 param1;
	st.param.b64 	[param1], %rd191;
	.param .b32 retval0;
	call.uni (retval0), 
	vprintf, 
	(
	param0, 
	param1
	);
	ld.param.b32 	%r1105, [retval0];
	} // callseq 2
$L__BB1_15:
	mov.b32 	%r5079, 0;
	mov.u32 	%r1108, _ZZ10tlboKernelPiS_iP17curandStateXORWOWE4mean;
$L__BB1_16:
	mov.b64 	%rd1134, -1;
	mov.u32 	%r5080, %r1108;
$L__BB1_17:
	mov.b32 	%r1109, 0;
	st.shared.u32 	[%r5080], %r1109;
	add.s64 	%rd1134, %rd1134, 1;
	add.s32 	%r5080, %r5080, 4;
	setp.lt.u64 	%p8, %rd1134, 41;
	@%p8 bra 	$L__BB1_17;
	setp.ne.s32 	%p9, %r1, 0;
	mov.u32 	%r1111, _ZZ10tlboKernelPiS_iP17curandStateXORWOWE6subPop;
	mad.lo.s32 	%r1112, %r1, 168, %r1111;
	ld.shared.u32 	%r1113, [%r1112];
	atom.shared.add.u32 	%r1114, [_ZZ10tlboKernelPiS_iP17curandStateXORWOWE4mean], %r1113;
	ld.shared.u32 	%r1115, [%r1112+4];
	atom.shared.add.u32 	%r1116, [_ZZ10tlboKernelPiS_iP17curandStateXORWOWE4mean+4], %r1115;
	ld.shared.u32 	%r1117, [%r1112+8];
	atom.shared.add.u32 	%r1118, [_ZZ10tlboKernelPiS_iP17curandStateXORWOWE4mean+8], %r1117;
	ld.shared.u32 	%r1119, [%r1112+12];
	atom.shared.add.u32 	%r1120, [_ZZ10tlboKernelPiS_iP17curandStateXORWOWE4mean+12], %r1119;
	ld.shared.u32 	%r1121, [%r1112+16];
	atom.shared.add.u32 	%r1122, [_ZZ10tlboKernelPiS_iP17curandStateXORWOWE4mean+16], %r1121;
	ld.shared.u32 	%r1123, [%r1112+20];
	atom.shared.add.u32 	%r1124, [_ZZ10tlboKernelPiS_iP17curandStateXORWOWE4mean+20], %r1123;
	ld.shared.u32 	%r1125, [%r1112+24];
	atom.shared.add.u32 	%r1126, [_ZZ10tlboKernelPiS_iP17curandStateXORWOWE4mean+24], %r1125;
	ld.shared.u32 	%r1127, [%r1112+28];
	atom.shared.add.u32 	%r1128, [_ZZ10tlboKernelPiS_iP17curandStateXORWOWE4mean+28], %r1127;
	ld.shared.u32 	%r1129, [%r1112+32];
	atom.shared.add.u32 	%r1130, [_ZZ10tlboKernelPiS_iP17curandStateXORWOWE4mean+32], %r1129;
	ld.shared.u32 	%r1131, [%r1112+36];
	atom.shared.add.u32 	%r1132, [_ZZ10tlboKernelPiS_iP17curandStateXORWOWE4mean+36], %r1131;
	ld.shared.u32 	%r1133, [%r1112+40];
	atom.shared.add.u32 	%r1134, [_ZZ10tlboKernelPiS_iP17curandStateXORWOWE4mean+40], %r1133;
	ld.shared.u32 	%r1135, [%r1112+44];
	atom.shared.add.u32 	%r1136, [_ZZ10tlboKernelPiS_iP17curandStateXORWOWE4mean+44], %r1135;
	ld.shared.u32 	%r1137, [%r1112+48];
	atom.shared.add.u32 	%r1138, [_ZZ10tlboKernelPiS_iP17curandStateXORWOWE4mean+48], %r1137;
	ld.shared.u32 	%r1139, [%r1112+52];
	atom.shared.add.u32 	%r1140, [_ZZ10tlboKernelPiS_iP17curandStateXORWOWE4mean+52], %r1139;
	ld.shared.u32 	%r1141, [%r1112+56];
	atom.shared.add.u32 	%r1142, [_ZZ10tlboKernelPiS_iP17curandStateXORWOWE4mean+56], %r1141;
	ld.shared.u32 	%r1143, [%r1112+60];
	atom.shared.add.u32 	%r1144, [_ZZ10tlboKernelPiS_iP17curandStateXORWOWE4mean+60], %r1143;
	ld.shared.u32 	%r1145, [%r1112+64];
	atom.shared.add.u32 	%r1146, [_ZZ10tlboKernelPiS_iP17curandStateXORWOWE4mean+64], %r1145;
	ld.shared.u32 	%r1147, [%r1112+68];
	atom.shared.add.u32 	%r1148, [_ZZ10tlboKernelPiS_iP17curandStateXORWOWE4mean+68], %r1147;
	ld.shared.u32 	%r1149, [%r1112+72];
	atom.shared.add.u32 	%r1150, [_ZZ10tlboKernelPiS_iP17curandStateXORWOWE4mean+72], %r1149;
	ld.shared.u32 	%r1151, [%r1112+76];
	atom.shared.add.u32 	%r1152, [_ZZ10tlboKernelPiS_iP17curandStateXORWOWE4mean+76], %r1151;
	ld.shared.u32 	%r1153, [%r1112+80];
	atom.shared.add.u32 	%r1154, [_ZZ10tlboKernelPiS_iP17curandStateXORWOWE4mean+80], %r1153;
	ld.shared.u32 	%r1155, [%r1112+84];
	atom.shared.add.u32 	%r1156, [_ZZ10tlboKernelPiS_iP17curandStateXORWOWE4mean+84], %r1155;
	ld.shared.u32 	%r1157, [%r1112+88];
	atom.shared.add.u32 	%r1158, [_ZZ10tlboKernelPiS_iP17curandStateXORWOWE4mean+88], %r1157;
	ld.shared.u32 	%r1159, [%r1112+92];
	atom.shared.add.u32 	%r1160, [_ZZ10tlboKernelPiS_iP17curandStateXORWOWE4mean+92], %r1159;
	ld.shared.u32 	%r1161, [%r1112+96];
	atom.shared.add.u32 	%r1162, [_ZZ10tlboKernelPiS_iP17curandStateXORWOWE4mean+96], %r1161;
	ld.shared.u32 	%r1163, [%r1112+100];
	atom.shared.add.u32 	%r1164, [_ZZ10tlboKernelPiS_iP17curandStateXORWOWE4mean+100], %r1163;
	ld.shared.u32 	%r1165, [%r1112+104];
	atom.shared.add.u32 	%r1166, [_ZZ10tlboKernelPiS_iP17curandStateXORWOWE4mean+104], %r1165;
	ld.shared.u32 	%r1167, [%r1112+108];
	atom.shared.add.u32 	%r1168, [_ZZ10tlboKernelPiS_iP17curandStateXORWOWE4mean+108], %r1167;
	ld.shared.u32 	%r1169, [%r1112+112];
	atom.shared.add.u32 	%r1170, [_ZZ10tlboKernelPiS_iP17curandStateXORWOWE4mean+112], %r1169;
	ld.shared.u32 	%r1171, [%r1112+116];
	atom.shared.add.u32 	%r1172, [_ZZ10tlboKernelPiS_iP17curandStateXORWOWE4mean+116], %r1171;
	ld.shared.u32 	%r1173, [%r1112+120];
	atom.shared.add.u32 	%r1174, [_ZZ10tlboKernelPiS_iP17curandStateXORWOWE4mean+120], %r1173;
	ld.shared.u32 	%r1175, [%r1112+124];
	atom.shared.add.u32 	%r1176, [_ZZ10tlboKernelPiS_iP17curandStateXORWOWE4mean+124], %r1175;
	ld.shared.u32 	%r1177, [%r1112+128];
	atom.shared.add.u32 	%r1178, [_ZZ10tlboKernelPiS_iP17curandStateXORWOWE4mean+128], %r1177;
	ld.shared.u32 	%r1179, [%r1112+132];
	atom.shared.add.u32 	%r1180, [_ZZ10tlboKernelPiS_iP17curandStateXORWOWE4mean+132], %r1179;
	ld.shared.u32 	%r1181, [%r1112+136];
	atom.shared.add.u32 	%r1182, [_ZZ10tlboKernelPiS_iP17curandStateXORWOWE4mean+136], %r1181;
	ld.shared.u32 	%r1183, [%r1112+140];
	atom.shared.add.u32 	%r1184, [_ZZ10tlboKernelPiS_iP17curandStateXORWOWE4mean+140], %r1183;
	ld.shared.u32 	%r1185, [%r1112+144];
	atom.shared.add.u32 	%r1186, [_ZZ10tlboKernelPiS_iP17curandStateXORWOWE4mean+144], %r1185;
	ld.shared.u32 	%r1187, [%r1112+148];
	atom.shared.add.u32 	%r1188, [_ZZ10tlboKernelPiS_iP17curandStateXORWOWE4mean+148], %r1187;
	ld.shared.u32 	%r1189, [%r1112+152];
	atom.shared.add.u32 	%r1190, [_ZZ10tlboKernelPiS_iP17curandStateXORWOWE4mean+152], %r1189;
	ld.shared.u32 	%r1191, [%r1112+156];
	atom.shared.add.u32 	%r1192, [_ZZ10tlboKernelPiS_iP17curandStateXORWOWE4mean+156], %r1191;
	ld.shared.u32 	%r1193, [%r1112+160];
	atom.shared.add.u32 	%r1194, [_ZZ10tlboKernelPiS_iP17curandStateXORWOWE4mean+160], %r1193;
	ld.shared.u32 	%r1195, [%r1112+164];
	atom.shared.add.u32 	%r1196, [_ZZ10tlboKernelPiS_iP17curandStateXORWOWE4mean+164], %r1195;
	bar.sync 	0;
	@%p9 bra 	$L__BB1_115;
	ld.shared.u32 	%r1197, [_ZZ10tlboKernelPiS_iP17curandStateXORWOWE4mean];
	shr.s32 	%r1198, %r1197, 31;
	shr.u32 	%r1199, %r1198, 30;
	add.s32 	%r1200, %r1197, %r1199;
	shr.s32 	%r20, %r1200, 2;
	st.shared.u32 	[_ZZ10tlboKernelPiS_iP17curandStateXORWOWE4mean], %r20;
	ld.shared.u32 	%r1201, [_ZZ10tlboKernelPiS_iP17curandStateXORWOWE4mean+4];
	shr.s32 	%r1202, %r1201, 31;
	shr.u32 	%r1203, %r1202, 30;
	add.s32 	%r1204, %r1201, %r1203;
	shr.s32 	%r21, %r1204, 2;
	st.shared.u32 	[_ZZ10tlboKernelPiS_iP17curandStateXORWOWE4mean+4], %r21;
	ld.shared.u32 	%r1205, [_ZZ10tlboKernelPiS_iP17curandStateXORWOWE4mean+8];
	shr.s32 	%r1206, %r1205, 31;
	shr.u32 	%r1207, %r1206, 30;
	add.s32 	%r1208, %r1205, %r1207;
	shr.s32 	%r22, %r1208, 2;
	st.shared.u32 	[_ZZ10tlboKernelPiS_iP17curandStateXORWOWE4mean+8], %r22;
	ld.shared.u32 	%r1209, [_ZZ10tlboKernelPiS_iP17curandStateXORWOWE4mean+12];
	shr.s32 	%r1210, %r1209, 31;
	shr.u32 	%r1211, %r1210, 30;
	add.s32 	%r1212, %r1209, %r1211;
	shr.s32 	%r23, %r1212, 2;
	st.shared.u32 	[_ZZ10tlboKernelPiS_iP17curandStateXORWOWE4mean+12], %r23;
	ld.shared.u32 	%r1213, [_ZZ10tlboKernelPiS_iP17curandStateXORWOWE4mean+16];
	shr.s32 	%r1214, %r1213, 31;
	shr.u32 	%r1215, %r1214, 30;
	add.s32 	%r1216, %r1213, %r1215;
	shr.s32 	%r24, %r1216, 2;
	st.shared.u32 	[_ZZ10tlboKernelPiS_iP17curandStateXORWOWE4mean+16], %r24;
	ld.shared.u32 	%r1217, [_ZZ10tlboKernelPiS_iP17curandStateXORWOWE4mean+20];
	shr.s32 	%r1218, %r1217, 31;
	shr.u32 	%r1219, %r1218, 30;
	add.s32 	%r1220, %r1217, %r1219;
	shr.s32 	%r25, %r1220, 2;
	st.shared.u32 	[_ZZ10tlboKernelPiS_iP17curandStateXORWOWE4mean+20], %r25;
	ld.shared.u32 	%r1221, [_ZZ10tlboKernelPiS_iP17curandStateXORWOWE4mean+24];
	shr.s32 	%r1222, %r1221, 31;
	shr.u32 	%r1223, %r1222, 30;
	add.s32 	%r1224, %r1221, %r1223;
	shr.s32 	%r26, %r1224, 2;
	st.shared.u32 	[_ZZ10tlboKernelPiS_iP17curandStateXORWOWE4mean+24], %r26;
	ld.shared.u32 	%r1225, [_ZZ10tlboKernelPiS_iP17curandStateXORWOWE4mean+28];
	shr.s32 	%r1226, %r1225, 31;
	shr.u32 	%r1227, %r1226, 30;
	add.s32 	%r1228, %r1225, %r1227;
	shr.s32 	%r27, %r1228, 2;
	st.shared.u32 	[_ZZ10tlboKernelPiS_iP17curandStateXORWOWE4mean+28], %r27;
	ld.shared.u32 	%r1229, [_ZZ10tlboKernelPiS_iP17curandStateXORWOWE4mean+32];
	shr.s32 	%r1230, %r1229, 31;
	shr.u32 	%r1231, %r1230, 30;
	add.s32 	%r1232, %r1229, %r1231;
	shr.s32 	%r28, %r1232, 2;
	st.shared.u32 	[_ZZ10tlboKernelPiS_iP17curandStateXORWOWE4mean+32], %r28;
	ld.shared.u32 	%r1233, [_ZZ10tlboKernelPiS_iP17curandStateXORWOWE4mean+36];
	shr.s32 	%r1234, %r1233, 31;
	shr.u32 	%r1235, %r1234, 30;
	add.s32 	%r1236, %r1233, %r1235;
	shr.s32 	%r29, %r1236, 2;
	st.shared.u32 	[_ZZ10tlboKernelPiS_iP17curandStateXORWOWE4mean+36], %r29;
	ld.shared.u32 	%r1237, [_ZZ10tlboKernelPiS_iP17curandStateXORWOWE4mean+40];
	shr.s32 	%r1238, %r1237, 31;
	shr.u32 	%r1239, %r1238, 30;
	add.s32 	%r1240, %r1237, %r1239;
	shr.s32 	%r30, %r1240, 2;
	st.shared.u32 	[_ZZ10tlboKernelPiS_iP17curandStateXORWOWE4mean+40], %r30;
	ld.shared.u32 	%r1241, [_ZZ10tlboKernelPiS_iP17curandStateXORWOWE4mean+44];
	shr.s32 	%r1242, %r1241, 31;
	shr.u32 	%r1243, %r1242, 30;
	add.s32 	%r1244, %r1241, %r1243;
	shr.s32 	%r31, %r1244, 2;
	st.shared.u32 	[_ZZ10tlboKernelPiS_iP17curandStateXORWOWE4mean+44], %r31;
	ld.shared.u32 	%r1245, [_ZZ10tlboKernelPiS_iP17curandStateXORWOWE4mean+48];
	shr.s32 	%r1246, %r1245, 31;
	shr.u32 	%r1247, %r1246, 30;
	add.s32 	%r1248, %r1245, %r1247;
	shr.s32 	%r32, %r1248, 2;
	st.shared.u32 	[_ZZ10tlboKernelPiS_iP17curandStateXORWOWE4mean+48], %r32;
	ld.shared.u32 	%r1249, [_ZZ10tlboKernelPiS_iP17curandStateXORWOWE4mean+52];
	shr.s32 	%r1250, %r1249, 31;
	shr.u32 	%r1251, %r1250, 30;
	add.s32 	%r1252, %r1249, %r1251;
	shr.s32 	%r33, %r1252, 2;
	st.shared.u32 	[_ZZ10tlboKernelPiS_iP17curandStateXORWOWE4mean+52], %r33;
	ld.shared.u32 	%r1253, [_ZZ10tlboKernelPiS_iP17curandStateXORWOWE4mean+56];
	shr.s32 	%r1254, %r1253, 31;
	shr.u32 	%r1255, %r1254, 30;
	add.s32 	%r1256, %r1253, %r1255;
	shr.s32 	%r34, %r1256, 2;
	st.shared.u32 	[_ZZ10tlboKernelPiS_iP17curandStateXORWOWE4mean+56], %r34;
	ld.shared.u32 	%r1257, [_ZZ10tlboKernelPiS_iP17curandStateXORWOWE4mean+60];
	shr.s32 	%r1258, %r1257, 31;
	shr.u32 	%r1259, %r1258, 30;
	add.s32 	%r1260, %r1257, %r1259;
	shr.s32 	%r35, %r1260, 2;
	st.shared.u32 	[_ZZ10tlboKernelPiS_iP17curandStateXORWOWE4mean+60], %r35;
	ld.shared.u32 	%r1261, [_ZZ10tlboKernelPiS_iP17curandStateXORWOWE4mean+64];
	shr.s32 	%r1262, %r1261, 31;
	shr.u32 	%r1263, %r1262, 30;
	add.s32 	%r1264, %r1261, %r1263;
	shr.s32 	%r36, %r1264, 2;
	st.shared.u32 	[_ZZ10tlboKernelPiS_iP17curandStateXORWOWE4mean+64], %r36;
	ld.shared.u32 	%r1265, [_ZZ10tlboKernelPiS_iP17curandStateXORWOWE4mean+68];
	shr.s32 	%r1266, %r1265, 31;
	shr.u32 	%r1267, %r1266, 30;
	add.s32 	%r1268, %r1265, %r1267;
	shr.s32 	%r37, %r1268, 2;
	st.shared.u32 	[_ZZ10tlboKernelPiS_iP17curandStateXORWOWE4mean+68], %r37;
	ld.shared.u32 	%r1269, [_ZZ10tlboKernelPiS_iP17curandStateXORWOWE4mean+72];
	shr.s32 	%r1270, %r1269, 31;
	shr.u32 	%r1271, %r1270, 30;
	add.s32 	%r1272, %r1269, %r1271;
	shr.s32 	%r38, %r1272, 2;
	st.shared.u32 	[_ZZ10tlboKernelPiS_iP17curandStateXORWOWE4mean+72], %r38;
	ld.shared.u32 	%r1273, [_ZZ10tlboKernelPiS_iP17curandStateXORWOWE4mean+76];
	shr.s32 	%r1274, %r1273, 31;
	shr.u32 	%r1275, %r1274, 30;
	add.s32 	%r1276, %r1273, %r1275;
	shr.s32 	%r39, %r1276, 2;
	st.shared.u32 	[_ZZ10tlboKernelPiS_iP17curandStateXORWOWE4mean+76], %r39;
	ld.shared.u32 	%r1277, [_ZZ10tlboKernelPiS_iP17curandStateXORWOWE4mean+80];
	shr.s32 	%r1278, %r1277, 31;
	shr.u32 	%r1279, %r1278, 30;
	add.s32 	%r1280, %r1277, %r1279;
	shr.s32 	%r40, %r1280, 2;
	st.shared.u32 	[_ZZ10tlboKernelPiS_iP17curandStateXORWOWE4mean+80], %r40;
	ld.shared.u32 	%r1281, [_ZZ10tlboKernelPiS_iP17curandStateXORWOWE4mean+84];
	shr.s32 	%r1282, %r1281, 31;
	shr.u32 	%r1283, %r1282, 30;
	add.s32 	%r1284, %r1281, %r1283;
	shr.s32 	%r41, %r1284, 2;
	st.shared.u32 	[_ZZ10tlboKernelPiS_iP17curandStateXORWOWE4mean+84], %r41;
	ld.shared.u32 	%r1285, [_ZZ10tlboKernelPiS_iP17curandStateXORWOWE4mean+88];
	shr.s32 	%r1286, %r1285, 31;
	shr.u32 	%r1287, %r1286, 30;
	add.s32 	%r1288, %r1285, %r1287;
	shr.s32 	%r42, %r1288, 2;
	st.shared.u32 	[_ZZ10tlboKernelPiS_iP17curandStateXORWOWE4mean+88], %r42;
	ld.shared.u32 	%r1289, [_ZZ10tlboKernelPiS_iP17curandStateXORWOWE4mean+92];
	shr.s32 	%r1290, %r1289, 31;
	shr.u32 	%r1291, %r1290, 30;
	add.s32 	%r1292, %r1289, %r1291;
	shr.s32 	%r43, %r1292, 2;
	st.shared.u32 	[_ZZ10tlboKernelPiS_iP17curandStateXORWOWE4mean+92], %r43;
	ld.shared.u32 	%r1293, [_ZZ10tlboKernelPiS_iP17curandStateXORWOWE4mean+96];
	shr.s32 	%r1294, %r1293, 31;
	shr.u32 	%r1295, %r1294, 30;
	add.s32 	%r1296, %r1293, %r1295;
	shr.s32 	%r44, %r1296, 2;
	st.shared.u32 	[_ZZ10tlboKernelPiS_iP17curandStateXORWOWE4mean+96], %r44;
	ld.shared.u32 	%r1297, [_ZZ10tlboKernelPiS_iP17curandStateXORWOWE4mean+100];
	shr.s32 	%r1298, %r1297, 31;
	shr.u32 	%r1299, %r1298, 30;
	add.s32 	%r1300, %r1297, %r1299;
	shr.s32 	%r45, %r1300, 2;
	st.shared.u32 	[_ZZ10tlboKernelPiS_iP17curandStateXORWOWE4mean+100], %r45;
	ld.shared.u32 	%r1301, [_ZZ10tlboKernelPiS_iP17curandStateXORWOWE4mean+104];
	shr.s32 	%r1302, %r1301, 31;
	shr.u32 	%r1303, %r1302, 30;
	add.s32 	%r1304, %r1301, %r1303;
	shr.s32 	%r46, %r1304, 2;
	st.shared.u32 	[_ZZ10tlboKernelPiS_iP17curandStateXORWOWE4mean+104], %r46;
	ld.shared.u32 	%r1305, [_ZZ10tlboKernelPiS_iP17curandStateXORWOWE4mean+108];
	shr.s32 	%r1306, %r1305, 31;
	shr.u32 	%r1307, %r1306, 30;
	add.s32 	%r1308, %r1305, %r1307;
	shr.s32 	%r47, %r1308, 2;
	st.shared.u32 	[_ZZ10tlboKernelPiS_iP17curandStateXORWOWE4mean+108], %r47;
	ld.shared.u32 	%r1309, [_ZZ10tlboKernelPiS_iP17curandStateXORWOWE4mean+112];
	shr.s32 	%r1310, %r1309, 31;
	shr.u32 	%r1311, %r1310, 30;
	add.s32 	%r1312, %r1309, %r1311;
	shr.s32 	%r48, %r1312, 2;
	st.shared.u32 	[_ZZ10tlboKernelPiS_iP17curandStateXORWOWE4mean+112], %r48;
	ld.shared.u32 	%r1313, [_ZZ10tlboKernelPiS_iP17curandStateXORWOWE4mean+116];
	shr.s32 	%r1314, %r1313, 31;
	shr.u32 	%r1315, %r1314, 30;
	add.s32 	%r1316, %r1313, %r1315;
	shr.s32 	%r49, %r1316, 2;
	st.shared.u32 	[_ZZ10tlboKernelPiS_iP17curandStateXORWOWE4mean+116], %r49;
	ld.shared.u32 	%r1317, [_ZZ10tlboKernelPiS_iP17curandStateXORWOWE4mean+120];
	shr.s32 	%r1318, %r1317, 31;
	shr.u32 	%r1319, %r1318, 30;
	add.s32 	%r1320, %r1317, %r1319;
	shr.s32 	%r50, %r1320, 2;
	st.shared.u32 	[_ZZ10tlboKernelPiS_iP17curandStateXORWOWE4mean+120], %r50;
	ld.shared.u32 	%r1321, [_ZZ10tlboKernelPiS_iP17curandStateXORWOWE4mean+124];
	shr.s32 	%r1322, %r1321, 31;
	shr.u32 	%r1323, %r1322, 30;
	add.s32 	%r1324, %r1321, %r1323;
	shr.s32 	%r51, %r1324, 2;
	st.shared.u32 	[_ZZ10tlboKernelPiS_iP17curandStateXORWOWE4mean+124], %r51;
	ld.shared.u32 	%r1325, [_ZZ10tlboKernelPiS_iP17curandStateXORWOWE4mean+128];
	shr.s32 	%r1326, %r1325, 31;
	shr.u32 	%r1327, %r1326, 30;
	add.s32 	%r1328, %r1325, %r1327;
	shr.s32 	%r52, %r1328, 2;
	st.shared.u32 	[_ZZ10tlboKernelPiS_iP17curandStateXORWOWE4mean+128], %r52;
	ld.shared.u32 	%r1329, [_ZZ10tlboKernelPiS_iP17curandStateXORWOWE4mean+132];
	shr.s32 	%r1330, %r1329, 31;
	shr.u32 	%r1331, %r1330, 30;
	add.s32 	%r1332, %r1329, %r1331;
	shr.s32 	%r53, %r1332, 2;
	st.shared.u32 	[_ZZ10tlboKernelPiS_iP17curandStateXORWOWE4mean+132], %r53;
	ld.shared.u32 	%r1333, [_ZZ10tlboKernelPiS_iP17curandStateXORWOWE4mean+136];
	shr.s32 	%r1334, %r1333, 31;
	shr.u32 	%r1335, %r1334, 30;
	add.s32 	%r1336, %r1333, %r1335;
	shr.s32 	%r54, %r1336, 2;
	st.shared.u32 	[_ZZ10tlboKernelPiS_iP17curandStateXORWOWE4mean+136], %r54;
	ld.shared.u32 	%r1337, [_ZZ10tlboKernelPiS_iP17curandStateXORWOWE4mean+140];
	shr.s32 	%r1338, %r1337, 31;
	shr.u32 	%r1339, %r1338, 30;
	add.s32 	%r1340, %r1337, %r1339;
	shr.s32 	%r55, %r1340, 2;
	st.shared.u32 	[_ZZ10tlboKernelPiS_iP17curandStateXORWOWE4mean+140], %r55;
	ld.shared.u32 	%r1341, [_ZZ10tlboKernelPiS_iP17curandStateXORWOWE4mean+144];
	shr.s32 	%r1342, %r1341, 31;
	shr.u32 	%r1343, %r1342, 30;
	add.s32 	%r1344, %r1341, %r1343;
	shr.s32 	%r56, %r1344, 2;
	st.shared.u32 	[_ZZ10tlboKernelPiS_iP17curandStateXORWOWE4mean+144], %r56;
	ld.shared.u32 	%r1345, [_ZZ10tlboKernelPiS_iP17curandStateXORWOWE4mean+148];
	shr.s32 	%r1346, %r1345, 31;
	shr.u32 	%r1347, %r1346, 30;
	add.s32 	%r1348, %r1345, %r1347;
	shr.s32 	%r57, %r1348, 2;
	st.shared.u32 	[_ZZ10tlboKernelPiS_iP17curandStateXORWOWE4mean+148], %r57;
	ld.shared.u32 	%r1349, [_ZZ10tlboKernelPiS_iP17curandStateXORWOWE4mean+152];
	shr.s32 	%r1350, %r1349, 31;
	shr.u32 	%r1351, %r1350, 30;
	add.s32 	%r1352, %r1349, %r1351;
	shr.s32 	%r58, %r1352, 2;
	st.shared.u32 	[_ZZ10tlboKernelPiS_iP17curandStateXORWOWE4mean+152], %r58;
	ld.shared.u32 	%r1353, [_ZZ10tlboKernelPiS_iP17curandStateXORWOWE4mean+156];
	shr.s32 	%r1354, %r1353, 31;
	shr.u32 	%r1355, %r1354, 30;
	add.s32 	%r1356, %r1353, %r1355;
	shr.s32 	%r59, %r1356, 2;
	st.shared.u32 	[_ZZ10tlboKernelPiS_iP17curandStateXORWOWE4mean+156], %r59;
	ld.shared.u32 	%r1357, [_ZZ10tlboKernelPiS_iP17curandStateXORWOWE4mean+160];
	shr.s32 	%r1358, %r1357, 31;
	shr.u32 	%r1359, %r1358, 30;
	add.s32 	%r1360, %r1357, %r1359;
	shr.s32 	%r60, %r1360, 2;
	st.shared.u32 	[_ZZ10tlboKernelPiS_iP17curandStateXORWOWE4mean+160], %r60;
	ld.shared.u32 	%r1361, [_ZZ10tlboKernelPiS_iP17curandStateXORWOWE4mean+164];
	shr.s32 	%r1362, %r1361, 31;
	shr.u32 	%r1363, %r1362, 30;
	add.s32 	%r1364, %r1361, %r1363;
	shr.s32 	%r61, %r1364, 2;
	st.shared.u32 	[_ZZ10tlboKernelPiS_iP17curandStateXORWOWE4mean+164], %r61;
	mov.b64 	%rd1135, 0;
$L__BB1_20:
	shl.b64 	%rd258, %rd1135, 2;
	add.s64 	%rd259, %rd12, %rd258;
	mov.b32 	%r1365, -1;
	st.local.u32 	[%rd259], %r1365;
	add.s64 	%rd20, %rd1135, 1;
	setp.lt.u64 	%p10, %rd1135, 41;
	mov.u64 	%rd1135, %rd20;
	@%p10 bra 	$L__BB1_20;
	mov.b32 	%r1366, 0;
	st.local.v2.u32 	[%rd13], {%r1366, %r1366};
	st.local.v2.u32 	[%rd13+8], {%r1366, %r1366};
	st.local.v2.u32 	[%rd13+16], {%r1366, %r1366};
	st.local.v2.u32 	[%rd13+24], {%r1366, %r1366};
	st.local.v2.u32 	[%rd13+32], {%r1366, %r1366};
	st.local.v2.u32 	[%rd13+40], {%r1366, %r1366};
	st.local.v2.u32 	[%rd13+48], {%r1366, %r1366};
	st.local.v2.u32 	[%rd13+56], {%r1366, %r1366};
	st.local.v2.u32 	[%rd13+64], {%r1366, %r1366};
	st.local.v2.u32 	[%rd13+72], {%r1366, %r1366};
	st.local.v2.u32 	[%rd13+80], {%r1366, %r1366};
	st.local.v2.u32 	[%rd13+88], {%r1366, %r1366};
	st.local.v2.u32 	[%rd13+96], {%r1366, %r1366};
	st.local.v2.u32 	[%rd13+104], {%r1366, %r1366};
	st.local.v2.u32 	[%rd13+112], {%r1366, %r1366};
	st.local.v2.u32 	[%rd13+120], {%r1366, %r1366};
	st.local.v2.u32 	[%rd13+128], {%r1366, %r1366};
	st.local.v2.u32 	[%rd13+136], {%r1366, %r1366};
	st.local.v2.u32 	[%rd13+144], {%r1366, %r1366};
	st.local.v2.u32 	[%rd13+152], {%r1366, %r1366};
	st.local.v2.u32 	[%rd13+160], {%r1366, %r1366};
	mul.wide.s32 	%rd260, %r20, 4;
	add.s64 	%rd261, %rd13, %rd260;
	ld.local.u32 	%r1367, [%rd261];
	add.s32 	%r1368, %r1367, 1;
	st.local.u32 	[%rd261], %r1368;
	mul.wide.s32 	%rd262, %r21, 4;
	add.s64 	%rd263, %rd13, %rd262;
	ld.local.u32 	%r1369, [%rd263];
	add.s32 	%r1370, %r1369, 1;
	st.local.u32 	[%rd263], %r1370;
	mul.wide.s32 	%rd264, %r22, 4;
	add.s64 	%rd265, %rd13, %rd264;
	ld.local.u32 	%r1371, [%rd265];
	add.s32 	%r1372, %r1371, 1;
	st.local.u32 	[%rd265], %r1372;
	mul.wide.s32 	%rd266, %r23, 4;
	add.s64 	%rd267, %rd13, %rd266;
	ld.local.u32 	%r1373, [%rd267];
	add.s32 	%r1374, %r1373, 1;
	st.local.u32 	[%rd267], %r1374;
	mul.wide.s32 	%rd268, %r24, 4;
	add.s64 	%rd269, %rd13, %rd268;
	ld.local.u32 	%r1375, [%rd269];
	add.s32 	%r1376, %r1375, 1;
	st.local.u32 	[%rd269], %r1376;
	mul.wide.s32 	%rd270, %r25, 4;
	add.s64 	%rd271, %rd13, %rd270;
	ld.local.u32 	%r1377, [%rd271];
	add.s32 	%r1378, %r1377, 1;
	st.local.u32 	[%rd271], %r1378;
	mul.wide.s32 	%rd272, %r26, 4;
	add.s64 	%rd273, %rd13, %rd272;
	ld.local.u32 	%r1379, [%rd273];
	add.s32 	%r1380, %r1379, 1;
	st.local.u32 	[%rd273], %r1380;
	mul.wide.s32 	%rd274, %r27, 4;
	add.s64 	%rd275, %rd13, %rd274;
	ld.local.u32 	%r1381, [%rd275];
	add.s32 	%r1382, %r1381, 1;
	st.local.u32 	[%rd275], %r1382;
	mul.wide.s32 	%rd276, %r28, 4;
	add.s64 	%rd277, %rd13, %rd276;
	ld.local.u32 	%r1383, [%rd277];
	add.s32 	%r1384, %r1383, 1;
	st.local.u32 	[%rd277], %r1384;
	mul.wide.s32 	%rd278, %r29, 4;
	add.s64 	%rd279, %rd13, %rd278;
	ld.local.u32 	%r1385, [%rd279];
	add.s32 	%r1386, %r1385, 1;
	st.local.u32 	[%rd279], %r1386;
	mul.wide.s32 	%rd280, %r30, 4;
	add.s64 	%rd281, %rd13, %rd280;
	ld.local.u32 	%r1387, [%rd281];
	add.s32 	%r1388, %r1387, 1;
	st.local.u32 	[%rd281], %r1388;
	mul.wide.s32 	%rd282, %r31, 4;
	add.s64 	%rd283, %rd13, %rd282;
	ld.local.u32 	%r1389, [%rd283];
	add.s32 	%r1390, %r1389, 1;
	st.local.u32 	[%rd283], %r1390;
	mul.wide.s32 	%rd284, %r32, 4;
	add.s64 	%rd285, %rd13, %rd284;
	ld.local.u32 	%r1391, [%rd285];
	add.s32 	%r1392, %r1391, 1;
	st.local.u32 	[%rd285], %r1392;
	mul.wide.s32 	%rd286, %r33, 4;
	add.s64 	%rd21, %rd13, %rd286;
	ld.local.u32 	%r1393, [%rd21];
	add.s32 	%r1394, %r1393, 1;
	st.local.u32 	[%rd21], %r1394;
	mul.wide.s32 	%rd287, %r34, 4;
	add.s64 	%rd22, %rd13, %rd287;
	ld.local.u32 	%r1395, [%rd22];
	add.s32 	%r1396, %r1395, 1;
	st.local.u32 	[%rd22], %r1396;
	mul.wide.s32 	%rd288, %r35, 4;
	add.s64 	%rd23, %rd13, %rd288;
	ld.local.u32 	%r1397, [%rd23];
	add.s32 	%r1398, %r1397, 1;
	st.local.u32 	[%rd23], %r1398;
	mul.wide.s32 	%rd289, %r36, 4;
	add.s64 	%rd24, %rd13, %rd289;
	ld.local.u32 	%r1399, [%rd24];
	add.s32 	%r1400, %r1399, 1;
	st.local.u32 	[%rd24], %r1400;
	mul.wide.s32 	%rd290, %r37, 4;
	add.s64 	%rd25, %rd13, %rd290;
	ld.local.u32 	%r1401, [%rd25];
	add.s32 	%r1402, %r1401, 1;
	st.local.u32 	[%rd25], %r1402;
	mul.wide.s32 	%rd291, %r38, 4;
	add.s64 	%rd26, %rd13, %rd291;
	ld.local.u32 	%r1403, [%rd26];
	add.s32 	%r1404, %r1403, 1;
	st.local.u32 	[%rd26], %r1404;
	mul.wide.s32 	%rd292, %r39, 4;
	add.s64 	%rd27, %rd13, %rd292;
	ld.local.u32 	%r1405, [%rd27];
	add.s32 	%r1406, %r1405, 1;
	st.local.u32 	[%rd27], %r1406;
	mul.wide.s32 	%rd293, %r40, 4;
	add.s64 	%rd28, %rd13, %rd293;
	ld.local.u32 	%r1407, [%rd28];
	add.s32 	%r1408, %r1407, 1;
	st.local.u32 	[%rd28], %r1408;
	mul.wide.s32 	%rd294, %r41, 4;
	add.s64 	%rd29, %rd13, %rd294;
	ld.local.u32 	%r1409, [%rd29];
	add.s32 	%r1410, %r1409, 1;
	st.local.u32 	[%rd29], %r1410;
	mul.wide.s32 	%rd295, %r42, 4;
	add.s64 	%rd30, %rd13, %rd295;
	ld.local.u32 	%r1411, [%rd30];
	add.s32 	%r1412, %r1411, 1;
	st.local.u32 	[%rd30], %r1412;
	mul.wide.s32 	%rd296, %r43, 4;
	add.s64 	%rd297, %rd13, %rd296;
	ld.local.u32 	%r1413, [%rd297];
	add.s32 	%r1414, %r1413, 1;
	st.local.u32 	[%rd297], %r1414;
	mul.wide.s32 	%rd298, %r44, 4;
	add.s64 	%rd31, %rd13, %rd298;
	ld.local.u32 	%r1415, [%rd31];
	add.s32 	%r1416, %r1415, 1;
	st.local.u32 	[%rd31], %r1416;
	mul.wide.s32 	%rd299, %r45, 4;
	add.s64 	%rd32, %rd13, %rd299;
	ld.local.u32 	%r1417, [%rd32];
	add.s32 	%r1418, %r1417, 1;
	st.local.u32 	[%rd32], %r1418;
	mul.wide.s32 	%rd300, %r46, 4;
	add.s64 	%rd301, %rd13, %rd300;
	ld.local.u32 	%r1419, [%rd301];
	add.s32 	%r1420, %r1419, 1;
	st.local.u32 	[%rd301], %r1420;
	mul.wide.s32 	%rd302, %r47, 4;
	add.s64 	%rd33, %rd13, %rd302;
	ld.local.u32 	%r1421, [%rd33];
	add.s32 	%r1422, %r1421, 1;
	st.local.u32 	[%rd33], %r1422;
	mul.wide.s32 	%rd303, %r48, 4;
	add.s64 	%rd34, %rd13, %rd303;
	ld.local.u32 	%r1423, [%rd34];
	add.s32 	%r1424, %r1423, 1;
	st.local.u32 	[%rd34], %r1424;
	mul.wide.s32 	%rd304, %r49, 4;
	add.s64 	%rd305, %rd13, %rd304;
	ld.local.u32 	%r1425, [%rd305];
	add.s32 	%r1426, %r1425, 1;
	st.local.u32 	[%rd305], %r1426;
	mul.wide.s32 	%rd306, %r50, 4;
	add.s64 	%rd35, %rd13, %rd306;
	ld.local.u32 	%r1427, [%rd35];
	add.s32 	%r1428, %r1427, 1;
	st.local.u32 	[%rd35], %r1428;
	mul.wide.s32 	%rd307, %r51, 4;
	add.s64 	%rd308, %rd13, %rd307;
	ld.local.u32 	%r1429, [%rd308];
	add.s32 	%r1430, %r1429, 1;
	st.local.u32 	[%rd308], %r1430;
	mul.wide.s32 	%rd309, %r52, 4;
	add.s64 	%rd310, %rd13, %rd309;
	ld.local.u32 	%r1431, [%rd310];
	add.s32 	%r1432, %r1431, 1;
	st.local.u32 	[%rd310], %r1432;
	mul.wide.s32 	%rd311, %r53, 4;
	add.s64 	%rd312, %rd13, %rd311;
	ld.local.u32 	%r1433, [%rd312];
	add.s32 	%r1434, %r1433, 1;
	st.local.u32 	[%rd312], %r1434;
	mul.wide.s32 	%rd313, %r54, 4;
	add.s64 	%rd314, %rd13, %rd313;
	ld.local.u32 	%r1435, [%rd314];
	add.s32 	%r1436, %r1435, 1;
	st.local.u32 	[%rd314], %r1436;
	mul.wide.s32 	%rd315, %r55, 4;
	add.s64 	%rd316, %rd13, %rd315;
	ld.local.u32 	%r1437, [%rd316];
	add.s32 	%r1438, %r1437, 1;
	st.local.u32 	[%rd316], %r1438;
	mul.wide.s32 	%rd317, %r56, 4;
	add.s64 	%rd318, %rd13, %rd317;
	ld.local.u32 	%r1439, [%rd318];
	add.s32 	%r1440, %r1439, 1;
	st.local.u32 	[%rd318], %r1440;
	mul.wide.s32 	%rd319, %r57, 4;
	add.s64 	%rd320, %rd13, %rd319;
	ld.local.u32 	%r1441, [%rd320];
	add.s32 	%r1442, %r1441, 1;
	st.local.u32 	[%rd320], %r1442;
	mul.wide.s32 	%rd321, %r58, 4;
	add.s64 	%rd322, %rd13, %rd321;
	ld.local.u32 	%r1443, [%rd322];
	add.s32 	%r1444, %r1443, 1;
	st.local.u32 	[%rd322], %r1444;
	mul.wide.s32 	%rd323, %r59, 4;
	add.s64 	%rd36, %rd13, %rd323;
	ld.local.u32 	%r1445, [%rd36];
	add.s32 	%r1446, %r1445, 1;
	st.local.u32 	[%rd36], %r1446;
	mul.wide.s32 	%rd324, %r60, 4;
	add.s64 	%rd37, %rd13, %rd324;
	ld.local.u32 	%r1447, [%rd37];
	add.s32 	%r1448, %r1447, 1;
	st.local.u32 	[%rd37], %r1448;
	mul.wide.s32 	%rd325, %r61, 4;
	add.s64 	%rd326, %rd13, %rd325;
	ld.local.u32 	%r1449, [%rd326];
	add.s32 	%r1450, %r1449, 1;
	setp.gt.s32 	%p11, %r1449, 0;
	selp.b32 	%r1451, -1, %r1450, %p11;
	selp.b32 	%r62, %r61, -1, %p11;
	setp.eq.s32 	%p12, %r1451, 1;
	selp.b32 	%r1452, -1, %r1451, %p12;
	selp.b32 	%r63, %r61, -1, %p12;
	st.local.u32 	[%rd326], %r1452;
	ld.local.u32 	%r1453, [%rd37];
	setp.gt.s32 	%p13, %r1453, 1;
	selp.b32 	%r1454, -1, %r1453, %p13;
	selp.b32 	%r64, %r60, -1, %p13;
	setp.eq.s32 	%p14, %r1454, 1;
	selp.b32 	%r65, -1, %r1454, %p14;
	selp.b32 	%r66, %r60, -1, %p14;
	or.pred  	%p15, %p13, %p14;
	not.pred 	%p16, %p15;
	@%p16 bra 	$L__BB1_23;
	st.local.u32 	[%rd37], %r65;
$L__BB1_23:
	ld.local.u32 	%r67, [%rd36];
	setp.lt.s32 	%p17, %r67, 1;
	selp.b32 	%r1455, %r67, -1, %p17;
	st.local.u32 	[%rd36], %r1455;
	ld.local.u32 	%r68, [%rd322];
	setp.lt.s32 	%p18, %r68, 1;
	selp.b32 	%r1456, %r68, -1, %p18;
	st.local.u32 	[%rd322], %r1456;
	ld.local.u32 	%r69, [%rd320];
	setp.lt.s32 	%p19, %r69, 1;
	selp.b32 	%r1457, %r69, -1, %p19;
	st.local.u32 	[%rd320], %r1457;
	ld.local.u32 	%r70, [%rd318];
	setp.lt.s32 	%p20, %r70, 1;
	selp.b32 	%r1458, %r70, -1, %p20;
	st.local.u32 	[%rd318], %r1458;
	ld.local.u32 	%r71, [%rd316];
	setp.lt.s32 	%p21, %r71, 1;
	selp.b32 	%r1459, %r71, -1, %p21;
	st.local.u32 	[%rd316], %r1459;
	ld.local.u32 	%r72, [%rd314];
	setp.lt.s32 	%p22, %r72, 1;
	selp.b32 	%r1460, %r72, -1, %p22;
	st.local.u32 	[%rd314], %r1460;
	mul.wide.s32 	%rd337, %r53, 4;
	add.s64 	%rd338, %rd13, %rd337;
	ld.local.u32 	%r73, [%rd338];
	setp.lt.s32 	%p23, %r73, 1;
	selp.b32 	%r1461, %r73, -1, %p23;
	st.local.u32 	[%rd338], %r1461;
	mul.wide.s32 	%rd339, %r52, 4;
	add.s64 	%rd340, %rd13, %rd339;
	ld.local.u32 	%r74, [%rd340];
	setp.lt.s32 	%p24, %r74, 1;
	selp.b32 	%r1462, %r74, -1, %p24;
	st.local.u32 	[%rd340], %r1462;
	mul.wide.s32 	%rd341, %r51, 4;
	add.s64 	%rd342, %rd13, %rd341;
	ld.local.u32 	%r75, [%rd342];
	setp.lt.s32 	%p25, %r75, 1;
	selp.b32 	%r1463, %r75, -1, %p25;
	st.local.u32 	[%rd342], %r1463;
	ld.local.u32 	%r76, [%rd35];
	setp.lt.s32 	%p26, %r76, 1;
	selp.b32 	%r1464, %r76, -1, %p26;
	st.local.u32 	[%rd35], %r1464;
	mul.wide.s32 	%rd343, %r49, 4;
	add.s64 	%rd344, %rd13, %rd343;
	ld.local.u32 	%r77, [%rd344];
	setp.lt.s32 	%p27, %r77, 1;
	selp.b32 	%r1465, %r77, -1, %p27;
	st.local.u32 	[%rd344], %r1465;
	ld.local.u32 	%r78, [%rd34];
	setp.lt.s32 	%p28, %r78, 1;
	selp.b32 	%r1466, %r78, -1, %p28;
	st.local.u32 	[%rd34], %r1466;
	ld.local.u32 	%r79, [%rd33];
	setp.lt.s32 	%p29, %r79, 1;
	selp.b32 	%r1467, %r79, -1, %p29;
	st.local.u32 	[%rd33], %r1467;
	mul.wide.s32 	%rd345, %r46, 4;
	add.s64 	%rd346, %rd13, %rd345;
	ld.local.u32 	%r80, [%rd346];
	setp.lt.s32 	%p30, %r80, 1;
	selp.b32 	%r1468, %r80, -1, %p30;
	st.local.u32 	[%rd346], %r1468;
	ld.local.u32 	%r81, [%rd32];
	setp.lt.s32 	%p31, %r81, 1;
	selp.b32 	%r1469, %r81, -1, %p31;
	st.local.u32 	[%rd32], %r1469;
	ld.local.u32 	%r82, [%rd31];
	setp.lt.s32 	%p32, %r82, 1;
	selp.b32 	%r1470, %r82, -1, %p32;
	st.local.u32 	[%rd31], %r1470;
	mul.wide.s32 	%rd347, %r43, 4;
	add.s64 	%rd348, %rd13, %rd347;
	ld.local.u32 	%r83, [%rd348];
	setp.lt.s32 	%p33, %r83, 1;
	selp.b32 	%r1471, %r83, -1, %p33;
	st.local.u32 	[%rd348], %r1471;
	ld.local.u32 	%r84, [%rd30];
	setp.lt.s32 	%p34, %r84, 1;
	selp.b32 	%r1472, %r84, -1, %p34;
	st.local.u32 	[%rd30], %r1472;
	ld.local.u32 	%r85, [%rd29];
	setp.lt.s32 	%p35, %r85, 1;
	selp.b32 	%r1473, %r85, -1, %p35;
	st.local.u32 	[%rd29], %r1473;
	ld.local.u32 	%r86, [%rd28];
	setp.lt.s32 	%p36, %r86, 1;
	selp.b32 	%r1474, %r86, -1, %p36;
	st.local.u32 	[%rd28], %r1474;
	ld.local.u32 	%r87, [%rd27];
	setp.lt.s32 	%p37, %r87, 1;
	selp.b32 	%r1475, %r87, -1, %p37;
	st.local.u32 	[%rd27], %r1475;
	ld.local.u32 	%r88, [%rd26];
	setp.lt.s32 	%p38, %r88, 1;
	selp.b32 	%r1476, %r88, -1, %p38;
	st.local.u32 	[%rd26], %r1476;
	ld.local.u32 	%r89, [%rd25];
	setp.lt.s32 	%p39, %r89, 1;
	selp.b32 	%r1477, %r89, -1, %p39;
	st.local.u32 	[%rd25], %r1477;
	ld.local.u32 	%r90, [%rd24];
	setp.lt.s32 	%p40, %r90, 1;
	selp.b32 	%r1478, %r90, -1, %p40;
	st.local.u32 	[%rd24], %r1478;
	ld.local.u32 	%r91, [%rd23];
	setp.lt.s32 	%p41, %r91, 1;
	selp.b32 	%r1479, %r91, -1, %p41;
	st.local.u32 	[%rd23], %r1479;
	ld.local.u32 	%r92, [%rd22];
	setp.lt.s32 	%p42, %r92, 1;
	selp.b32 	%r1480, %r92, -1, %p42;
	st.local.u32 	[%rd22], %r1480;
	ld.local.u32 	%r93, [%rd21];
	setp.lt.s32 	%p43, %r93, 1;
	selp.b32 	%r1481, %r93, -1, %p43;
	st.local.u32 	[%rd21], %r1481;
	mul.wide.s32 	%rd349, %r32, 4;
	add.s64 	%rd350, %rd13, %rd349;
	ld.local.u32 	%r94, [%rd350];
	setp.lt.s32 	%p44, %r94, 1;
	selp.b32 	%r1482, %r94, -1, %p44;
	st.local.u32 	[%rd350], %r1482;
	mul.wide.s32 	%rd351, %r31, 4;
	add.s64 	%rd352, %rd13, %rd351;
	ld.local.u32 	%r95, [%rd352];
	setp.lt.s32 	%p45, %r95, 1;
	selp.b32 	%r1483, %r95, -1, %p45;
	st.local.u32 	[%rd352], %r1483;
	mul.wide.s32 	%rd353, %r30, 4;
	add.s64 	%rd354, %rd13, %rd353;
	ld.local.u32 	%r96, [%rd354];
	setp.lt.s32 	%p46, %r96, 1;
	selp.b32 	%r1484, %r96, -1, %p46;
	st.local.u32 	[%rd354], %r1484;
	mul.wide.s32 	%rd355, %r29, 4;
	add.s64 	%rd356, %rd13, %rd355;
	ld.local.u32 	%r97, [%rd356];
	setp.lt.s32 	%p47, %r97, 1;
	selp.b32 	%r1485, %r97, -1, %p47;
	st.local.u32 	[%rd356], %r1485;
	mul.wide.s32 	%rd357, %r28, 4;
	add.s64 	%rd358, %rd13, %rd357;
	ld.local.u32 	%r98, [%rd358];
	setp.lt.s32 	%p48, %r98, 1;
	selp.b32 	%r1486, %r98, -1, %p48;
	st.local.u32 	[%rd358], %r1486;
	mul.wide.s32 	%rd359, %r27, 4;
	add.s64 	%rd360, %rd13, %rd359;
	ld.local.u32 	%r99, [%rd360];
	setp.lt.s32 	%p49, %r99, 1;
	selp.b32 	%r1487, %r99, -1, %p49;
	st.local.u32 	[%rd360], %r1487;
	mul.wide.s32 	%rd361, %r26, 4;
	add.s64 	%rd362, %rd13, %rd361;
	ld.local.u32 	%r100, [%rd362];
	setp.lt.s32 	%p50, %r100, 1;
	selp.b32 	%r1488, %r100, -1, %p50;
	st.local.u32 	[%rd362], %r1488;
	mul.wide.s32 	%rd363, %r25, 4;
	add.s64 	%rd364, %rd13, %rd363;
	ld.local.u32 	%r101, [%rd364];
	setp.lt.s32 	%p51, %r101, 1;
	selp.b32 	%r1489, %r101, -1, %p51;
	st.local.u32 	[%rd364], %r1489;
	mul.wide.s32 	%rd365, %r24, 4;
	add.s64 	%rd366, %rd13, %rd365;
	ld.local.u32 	%r102, [%rd366];
	setp.lt.s32 	%p52, %r102, 1;
	selp.b32 	%r1490, %r102, -1, %p52;
	st.local.u32 	[%rd366], %r1490;
	mul.wide.s32 	%rd367, %r23, 4;
	add.s64 	%rd368, %rd13, %rd367;
	ld.local.u32 	%r103, [%rd368];
	setp.lt.s32 	%p53, %r103, 1;
	selp.b32 	%r1491, %r103, -1, %p53;
	st.local.u32 	[%rd368], %r1491;
	mul.wide.s32 	%rd369, %r22, 4;
	add.s64 	%rd370, %rd13, %rd369;
	ld.local.u32 	%r104, [%rd370];
	setp.lt.s32 	%p54, %r104, 1;
	selp.b32 	%r1492, %r104, -1, %p54;
	st.local.u32 	[%rd370], %r1492;
	mul.wide.s32 	%rd371, %r21, 4;
	add.s64 	%rd372, %rd13, %rd371;
	ld.local.u32 	%r105, [%rd372];
	setp.lt.s32 	%p55, %r105, 1;
	selp.b32 	%r1493, %r105, -1, %p55;
	st.local.u32 	[%rd372], %r1493;
	mul.wide.s32 	%rd373, %r20, 4;
	add.s64 	%rd374, %rd13, %rd373;
	ld.local.u32 	%r106, [%rd374];
	setp.lt.s32 	%p56, %r106, 1;
	selp.b32 	%r1494, %r106, -1, %p56;
	st.local.u32 	[%rd374], %r1494;
	ld.local.u32 	%r1495, [%rd13];
	setp.ne.s32 	%p57, %r1495, 0;
	@%p57 bra 	$L__BB1_25;
	mov.b32 	%r1496, 0;
	st.local.u32 	[%rd12], %r1496;
$L__BB1_25:
	ld.local.u32 	%r1497, [%rd13+4];
	setp.ne.s32 	%p58, %r1497, 0;
	@%p58 bra 	$L__BB1_27;
	mov.b32 	%r1498, 1;
	st.local.u32 	[%rd12+4], %r1498;
$L__BB1_27:
	ld.local.u32 	%r1499, [%rd13+8];
	setp.ne.s32 	%p59, %r1499, 0;
	@%p59 bra 	$L__BB1_29;
	mov.b32 	%r1500, 2;
	st.local.u32 	[%rd12+8], %r1500;
$L__BB1_29:
	ld.local.u32 	%r1501, [%rd13+12];
	setp.ne.s32 	%p60, %r1501, 0;
	@%p60 bra 	$L__BB1_31;
	mov.b32 	%r1502, 3;
	st.local.u32 	[%rd12+12], %r1502;
$L__BB1_31:
	ld.local.u32 	%r1503, [%rd13+16];
	setp.ne.s32 	%p61, %r1503, 0;
	@%p61 bra 	$L__BB1_33;
	mov.b32 	%r1504, 4;
	st.local.u32 	[%rd12+16], %r1504;
$L__BB1_33:
	ld.local.u32 	%r1505, [%rd13+20];
	setp.ne.s32 	%p62, %r1505, 0;
	@%p62 bra 	$L__BB1_35;
	mov.b32 	%r1506, 5;
	st.local.u32 	[%rd12+20], %r1506;
$L__BB1_35:
	ld.local.u32 	%r1507, [%rd13+24];
	setp.ne.s32 	%p63, %r1507, 0;
	@%p63 bra 	$L__BB1_37;
	mov.b32 	%r1508, 6;
	st.local.u32 	[%rd12+24], %r1508;
$L__BB1_37:
	ld.local.u32 	%r1509, [%rd13+28];
	setp.ne.s32 	%p64, %r1509, 0;
	@%p64 bra 	$L__BB1_39;
	mov.b32 	%r1510, 7;
	st.local.u32 	[%rd12+28], %r1510;
$L__BB1_39:
	ld.local.u32 	%r1511, [%rd13+32];
	setp.ne.s32 	%p65, %r1511, 0;
	@%p65 bra 	$L__BB1_41;
	mov.b32 	%r1512, 8;
	st.local.u32 	[%rd12+32], %r1512;
$L__BB1_41:
	ld.local.u32 	%r1513, [%rd13+36];
	setp.ne.s32 	%p66, %r1513, 0;
	@%p66 bra 	$L__BB1_43;
	mov.b32 	%r1514, 9;
	st.local.u32 	[%rd12+36], %r1514;
$L__BB1_43:
	ld.local.u32 	%r1515, [%rd13+40];
	setp.ne.s32 	%p67, %r1515, 0;
	@%p67 bra 	$L__BB1_45;
	mov.b32 	%r1516, 10;
	st.local.u32 	[%rd12+40], %r1516;
$L__BB1_45:
	ld.local.u32 	%r1517, [%rd13+44];
	setp.ne.s32 	%p68, %r1517, 0;
	@%p68 bra 	$L__BB1_47;
	mov.b32 	%r1518, 11;
	st.local.u32 	[%rd12+44], %r1518;
$L__BB1_47:
	ld.local.u32 	%r1519, [%rd13+48];
	setp.ne.s32 	%p69, %r1519, 0;
	@%p69 bra 	$L__BB1_49;
	mov.b32 	%r1520, 12;
	st.local.u32 	[%rd12+48], %r1520;
$L__BB1_49:
	ld.local.u32 	%r1521, [%rd13+52];
	setp.ne.s32 	%p70, %r1521, 0;
	@%p70 bra 	$L__BB1_51;
	mov.b32 	%r1522, 13;
	st.local.u32 	[%rd12+52], %r1522;
$L__BB1_51:
	ld.local.u32 	%r1523, [%rd13+56];
	setp.ne.s32 	%p71, %r1523, 0;
	@%p71 bra 	$L__BB1_53;
	mov.b32 	%r1524, 14;
	st.local.u32 	[%rd12+56], %r1524;
$L__BB1_53:
	ld.local.u32 	%r1525, [%rd13+60];
	setp.ne.s32 	%p72, %r1525, 0;
	@%p72 bra 	$L__BB1_55;
	mov.b32 	%r1526, 15;
	st.local.u32 	[%rd12+60], %r1526;
$L__BB1_55:
	ld.local.u32 	%r1527, [%rd13+64];
	setp.ne.s32 	%p73, %r1527, 0;
	@%p73 bra 	$L__BB1_57;
	mov.b32 	%r1528, 16;
	st.local.u32 	[%rd12+64], %r1528;
$L__BB1_57:
	ld.local.u32 	%r1529, [%rd13+68];
	setp.ne.s32 	%p74, %r1529, 0;
	@%p74 bra 	$L__BB1_59;
	mov.b32 	%r1530, 17;
	st.local.u32 	[%rd12+68], %r1530;
$L__BB1_59:
	ld.local.u32 	%r1531, [%rd13+72];
	setp.ne.s32 	%p75, %r1531, 0;
	@%p75 bra 	$L__BB1_61;
	mov.b32 	%r1532, 18;
	st.local.u32 	[%rd12+72], %r1532;
$L__BB1_61:
	ld.local.u32 	%r1533, [%rd13+76];
	setp.ne.s32 	%p76, %r1533, 0;
	@%p76 bra 	$L__BB1_63;
	mov.b32 	%r1534, 19;
	st.local.u32 	[%rd12+76], %r1534;
$L__BB1_63:
	ld.local.u32 	%r1535, [%rd13+80];
	setp.ne.s32 	%p77, %r1535, 0;
	@%p77 bra 	$L__BB1_65;
	mov.b32 	%r1536, 20;
	st.local.u32 	[%rd12+80], %r1536;
$L__BB1_65:
	ld.local.u32 	%r1537, [%rd13+84];
	setp.ne.s32 	%p78, %r1537, 0;
	@%p78 bra 	$L__BB1_67;
	mov.b32 	%r1538, 21;
	st.local.u32 	[%rd12+84], %r1538;
$L__BB1_67:
	ld.local.u32 	%r1539, [%rd13+88];
	setp.ne.s32 	%p79, %r1539, 0;
	@%p79 bra 	$L__BB1_69;
	mov.b32 	%r1540, 22;
	st.local.u32 	[%rd12+88], %r1540;
$L__BB1_69:
	ld.local.u32 	%r1541, [%rd13+92];
	setp.ne.s32 	%p80, %r1541, 0;
	@%p80 bra 	$L__BB1_71;
	mov.b32 	%r1542, 23;
	st.local.u32 	[%rd12+92], %r1542;
$L__BB1_71:
	ld.local.u32 	%r1543, [%rd13+96];
	setp.ne.s32 	%p81, %r1543, 0;
	@%p81 bra 	$L__BB1_73;
	mov.b32 	%r1544, 24;
	st.local.u32 	[%rd12+96], %r1544;
$L__BB1_73:
	ld.local.u32 	%r1545, [%rd13+100];
	setp.ne.s32 	%p82, %r1545, 0;
	@%p82 bra 	$L__BB1_75;
	mov.b32 	%r1546, 25;
	st.local.u32 	[%rd12+100], %r1546;
$L__BB1_75:
	ld.local.u32 	%r1547, [%rd13+104];
	setp.ne.s32 	%p83, %r1547, 0;
	@%p83 bra 	$L__BB1_77;
	mov.b32 	%r1548, 26;
	st.local.u32 	[%rd12+104], %r1548;
$L__BB1_77:
	ld.local.u32 	%r1549, [%rd13+108];
	setp.ne.s32 	%p84, %r1549, 0;
	@%p84 bra 	$L__BB1_79;
	mov.b32 	%r1550, 27;
	st.local.u32 	[%rd12+108], %r1550;
$L__BB1_79:
	ld.local.u32 	%r1551, [%rd13+112];
	setp.ne.s32 	%p85, %r1551, 0;
	@%p85 bra 	$L__BB1_81;
	mov.b32 	%r1552, 28;
	st.local.u32 	[%rd12+112], %r1552;
$L__BB1_81:
	ld.local.u32 	%r1553, [%rd13+116];
	setp.ne.s32 	%p86, %r1553, 0;
	@%p86 bra 	$L__BB1_83;
	mov.b32 	%r1554, 29;
	st.local.u32 	[%rd12+116], %r1554;
$L__BB1_83:
	ld.local.u32 	%r1555, [%rd13+120];
	setp.ne.s32 	%p87, %r1555, 0;
	@%p87 bra 	$L__BB1_85;
	mov.b32 	%r1556, 30;
	st.local.u32 	[%rd12+120], %r1556;
$L__BB1_85:
	ld.local.u32 	%r1557, [%rd13+124];
	setp.ne.s32 	%p88, %r1557, 0;
	@%p88 bra 	$L__BB1_87;
	mov.b32 	%r1558, 31;
	st.local.u32 	[%rd12+124], %r1558;
$L__BB1_87:
	ld.local.u32 	%r1559, [%rd13+128];
	setp.ne.s32 	%p89, %r1559, 0;
	@%p89 bra 	$L__BB1_89;
	mov.b32 	%r1560, 32;
	st.local.u32 	[%rd12+128], %r1560;
$L__BB1_89:
	ld.local.u32 	%r1561, [%rd13+132];
	setp.ne.s32 	%p90, %r1561, 0;
	@%p90 bra 	$L__BB1_91;
	mov.b32 	%r1562, 33;
	st.local.u32 	[%rd12+132], %r1562;
$L__BB1_91:
	ld.local.u32 	%r1563, [%rd13+136];
	setp.ne.s32 	%p91, %r1563, 0;
	@%p91 bra 	$L__BB1_93;
	mov.b32 	%r1564, 34;
	st.local.u32 	[%rd12+136], %r1564;
$L__BB1_93:
	ld.local.u32 	%r1565, [%rd13+140];
	setp.ne.s32 	%p92, %r1565, 0;
	@%p92 bra 	$L__BB1_95;
	mov.b32 	%r1566, 35;
	st.local.u32 	[%rd12+140], %r1566;
$L__BB1_95:
	ld.local.u32 	%r1567, [%rd13+144];
	setp.ne.s32 	%p93, %r1567, 0;
	@%p93 bra 	$L__BB1_97;
	mov.b32 	%r1568, 36;
	st.local.u32 	[%rd12+144], %r1568;
$L__BB1_97:
	ld.local.u32 	%r1569, [%rd13+148];
	setp.ne.s32 	%p94, %r1569, 0;
	@%p94 bra 	$L__BB1_99;
	mov.b32 	%r1570, 37;
	st.local.u32 	[%rd12+148], %r1570;
$L__BB1_99:
	ld.local.u32 	%r1571, [%rd13+152];
	setp.ne.s32 	%p95, %r1571, 0;
	@%p95 bra 	$L__BB1_101;
	mov.b32 	%r1572, 38;
	st.local.u32 	[%rd12+152], %r1572;
$L__BB1_101:
	ld.local.u32 	%r1573, [%rd13+156];
	setp.ne.s32 	%p96, %r1573, 0;
	@%p96 bra 	$L__BB1_103;
	mov.b32 	%r1574, 39;
	st.local.u32 	[%rd12+156], %r1574;
$L__BB1_103:
	ld.local.u32 	%r1575, [%rd13+160];
	setp.ne.s32 	%p97, %r1575, 0;
	@%p97 bra 	$L__BB1_105;
	mov.b32 	%r1576, 40;
	st.local.u32 	[%rd12+160], %r1576;
$L__BB1_105:
	ld.local.u32 	%r1577, [%rd13+164];
	setp.ne.s32 	%p98, %r1577, 0;
	@%p98 bra 	$L__BB1_107;
	mov.b32 	%r1578, 41;
	st.local.u32 	[%rd12+164], %r1578;
$L__BB1_107:
	setp.lt.s32 	%p99, %r67, 2;
	selp.b32 	%r1580, -1, %r59, %p99;
	setp.lt.s32 	%p100, %r68, 2;
	selp.b32 	%r1581, -1, %r58, %p100;
	setp.lt.s32 	%p101, %r69, 2;
	selp.b32 	%r1582, -1, %r57, %p101;
	setp.lt.s32 	%p102, %r70, 2;
	selp.b32 	%r1583, -1, %r56, %p102;
	setp.lt.s32 	%p103, %r71, 2;
	selp.b32 	%r1584, -1, %r55, %p103;
	setp.lt.s32 	%p104, %r72, 2;
	selp.b32 	%r1585, -1, %r54, %p104;
	setp.lt.s32 	%p105, %r73, 2;
	selp.b32 	%r1586, -1, %r53, %p105;
	setp.lt.s32 	%p106, %r74, 2;
	selp.b32 	%r1587, -1, %r52, %p106;
	setp.lt.s32 	%p107, %r75, 2;
	selp.b32 	%r1588, -1, %r51, %p107;
	setp.lt.s32 	%p108, %r76, 2;
	selp.b32 	%r1589, -1, %r50, %p108;
	setp.lt.s32 	%p109, %r77, 2;
	selp.b32 	%r1590, -1, %r49, %p109;
	setp.lt.s32 	%p110, %r78, 2;
	selp.b32 	%r1591, -1, %r48, %p110;
	setp.lt.s32 	%p111, %r79, 2;
	selp.b32 	%r1592, -1, %r47, %p111;
	setp.lt.s32 	%p112, %r80, 2;
	selp.b32 	%r1593, -1, %r46, %p112;
	setp.lt.s32 	%p113, %r81, 2;
	selp.b32 	%r1594, -1, %r45, %p113;
	setp.lt.s32 	%p114, %r82, 2;
	selp.b32 	%r1595, -1, %r44, %p114;
	setp.lt.s32 	%p115, %r83, 2;
	selp.b32 	%r1596, -1, %r43, %p115;
	setp.lt.s32 	%p116, %r84, 2;
	selp.b32 	%r1597, -1, %r42, %p116;
	setp.lt.s32 	%p117, %r85, 2;
	selp.b32 	%r1598, -1, %r41, %p117;
	setp.lt.s32 	%p118, %r86, 2;
	selp.b32 	%r1599, -1, %r40, %p118;
	setp.lt.s32 	%p119, %r87, 2;
	selp.b32 	%r1600, -1, %r39, %p119;
	setp.lt.s32 	%p120, %r88, 2;
	selp.b32 	%r1601, -1, %r38, %p120;
	setp.lt.s32 	%p121, %r89, 2;
	selp.b32 	%r1602, -1, %r37, %p121;
	setp.lt.s32 	%p122, %r90, 2;
	selp.b32 	%r1603, -1, %r36, %p122;
	setp.lt.s32 	%p123, %r91, 2;
	selp.b32 	%r1604, -1, %r35, %p123;
	setp.lt.s32 	%p124, %r92, 2;
	selp.b32 	%r1605, -1, %r34, %p124;
	setp.lt.s32 	%p125, %r93, 2;
	selp.b32 	%r1606, -1, %r33, %p125;
	setp.lt.s32 	%p126, %r94, 2;
	selp.b32 	%r1607, -1, %r32, %p126;
	setp.lt.s32 	%p127, %r95, 2;
	selp.b32 	%r1608, -1, %r31, %p127;
	setp.lt.s32 	%p128, %r96, 2;
	selp.b32 	%r1609, -1, %r30, %p128;
	setp.lt.s32 	%p129, %r97, 2;
	selp.b32 	%r1610, -1, %r29, %p129;
	setp.lt.s32 	%p130, %r98, 2;
	selp.b32 	%r1611, -1, %r28, %p130;
	setp.lt.s32 	%p131, %r99, 2;
	selp.b32 	%r1612, -1, %r27, %p131;
	setp.lt.s32 	%p132, %r100, 2;
	selp.b32 	%r1613, -1, %r26, %p132;
	setp.lt.s32 	%p133, %r101, 2;
	selp.b32 	%r1614, -1, %r25, %p133;
	setp.lt.s32 	%p134, %r102, 2;
	selp.b32 	%r1615, -1, %r24, %p134;
	setp.lt.s32 	%p135, %r103, 2;
	selp.b32 	%r1616, -1, %r23, %p135;
	setp.lt.s32 	%p136, %r104, 2;
	selp.b32 	%r1617, -1, %r22, %p136;
	setp.lt.s32 	%p137, %r105, 2;
	selp.b32 	%r1618, -1, %r21, %p137;
	setp.lt.s32 	%p138, %r106, 2;
	selp.b32 	%r1619, -1, %r20, %p138;
	{ // callseq 3, 0
	.param .b64 param0;
	st.param.b64 	[param0], 168;
	.param .b64 retval0;
	call.uni (retval0), 
	malloc, 
	(
	param0
	);
	ld.param.b64 	%rd375, [retval0];
	} // callseq 3
	setp.eq.s32 	%p139, %r1619, -1;
	setp.eq.s32 	%p140, %r106, 1;
	selp.b32 	%r1620, %r20, -1, %p140;
	selp.b32 	%r1621, %r1620, %r1619, %p139;
	st.u32 	[%rd375], %r1621;
	setp.eq.s32 	%p141, %r1618, -1;
	setp.eq.s32 	%p142, %r105, 1;
	selp.b32 	%r1622, %r21, -1, %p142;
	selp.b32 	%r1623, %r1622, %r1618, %p141;
	st.u32 	[%rd375+4], %r1623;
	setp.eq.s32 	%p143, %r1617, -1;
	setp.eq.s32 	%p144, %r104, 1;
	selp.b32 	%r1624, %r22, -1, %p144;
	selp.b32 	%r1625, %r1624, %r1617, %p143;
	st.u32 	[%rd375+8], %r1625;
	setp.eq.s32 	%p145, %r1616, -1;
	setp.eq.s32 	%p146, %r103, 1;
	selp.b32 	%r1626, %r23, -1, %p146;
	selp.b32 	%r1627, %r1626, %r1616, %p145;
	st.u32 	[%rd375+12], %r1627;
	setp.eq.s32 	%p147, %r1615, -1;
	setp.eq.s32 	%p148, %r102, 1;
	selp.b32 	%r1628, %r24, -1, %p148;
	selp.b32 	%r1629, %r1628, %r1615, %p147;
	st.u32 	[%rd375+16], %r1629;
	setp.eq.s32 	%p149, %r1614, -1;
	setp.eq.s32 	%p150, %r101, 1;
	selp.b32 	%r1630, %r25, -1, %p150;
	selp.b32 	%r1631, %r1630, %r1614, %p149;
	st.u32 	[%rd375+20], %r1631;
	setp.eq.s32 	%p151, %r1613, -1;
	setp.eq.s32 	%p152, %r100, 1;
	selp.b32 	%r1632, %r26, -1, %p152;
	selp.b32 	%r1633, %r1632, %r1613, %p151;
	st.u32 	[%rd375+24], %r1633;
	setp.eq.s32 	%p153, %r1612, -1;
	setp.eq.s32 	%p154, %r99, 1;
	selp.b32 	%r1634, %r27, -1, %p154;
	selp.b32 	%r1635, %r1634, %r1612, %p153;
	st.u32 	[%rd375+28], %r1635;
	setp.eq.s32 	%p155, %r1611, -1;
	setp.eq.s32 	%p156, %r98, 1;
	selp.b32 	%r1636, %r28, -1, %p156;
	selp.b32 	%r1637, %r1636, %r1611, %p155;
	st.u32 	[%rd375+32], %r1637;
	setp.eq.s32 	%p157, %r1610, -1;
	setp.eq.s32 	%p158, %r97, 1;
	selp.b32 	%r1638, %r29, -1, %p158;
	selp.b32 	%r1639, %r1638, %r1610, %p157;
	st.u32 	[%rd375+36], %r1639;
	setp.eq.s32 	%p159, %r1609, -1;
	setp.eq.s32 	%p160, %r96, 1;
	selp.b32 	%r1640, %r30, -1, %p160;
	selp.b32 	%r1641, %r1640, %r1609, %p159;
	st.u32 	[%rd375+40], %r1641;
	setp.eq.s32 	%p161, %r1608, -1;
	setp.eq.s32 	%p162, %r95, 1;
	selp.b32 	%r1642, %r31, -1, %p162;
	selp.b32 	%r1643, %r1642, %r1608, %p161;
	st.u32 	[%rd375+44], %r1643;
	setp.eq.s32 	%p163, %r1607, -1;
	setp.eq.s32 	%p164, %r94, 1;
	selp.b32 	%r1644, %r32, -1, %p164;
	selp.b32 	%r1645, %r1644, %r1607, %p163;
	st.u32 	[%rd375+48], %r1645;
	setp.eq.s32 	%p165, %r1606, -1;
	setp.eq.s32 	%p166, %r93, 1;
	selp.b32 	%r1646, %r33, -1, %p166;
	selp.b32 	%r1647, %r1646, %r1606, %p165;
	st.u32 	[%rd375+52], %r1647;
	setp.eq.s32 	%p167, %r1605, -1;
	setp.eq.s32 	%p168, %r92, 1;
	selp.b32 	%r1648, %r34, -1, %p168;
	selp.b32 	%r1649, %r1648, %r1605, %p167;
	st.u32 	[%rd375+56], %r1649;
	setp.eq.s32 	%p169, %r1604, -1;
	setp.eq.s32 	%p170, %r91, 1;
	selp.b32 	%r1650, %r35, -1, %p170;
	selp.b32 	%r1651, %r1650, %r1604, %p169;
	st.u32 	[%rd375+60], %r1651;
	setp.eq.s32 	%p171, %r1603, -1;
	setp.eq.s32 	%p172, %r90, 1;
	selp.b32 	%r1652, %r36, -1, %p172;
	selp.b32 	%r1653, %r1652, %r1603, %p171;
	st.u32 	[%rd375+64], %r1653;
	setp.eq.s32 	%p173, %r1602, -1;
	setp.eq.s32 	%p174, %r89, 1;
	selp.b32 	%r1654, %r37, -1, %p174;
	selp.b32 	%r1655, %r1654, %r1602, %p173;
	st.u32 	[%rd375+68], %r1655;
	setp.eq.s32 	%p175, %r1601, -1;
	setp.eq.s32 	%p176, %r88, 1;
	selp.b32 	%r1656, %r38, -1, %p176;
	selp.b32 	%r1657, %r1656, %r1601, %p175;
	st.u32 	[%rd375+72], %r1657;
	setp.eq.s32 	%p177, %r1600, -1;
	setp.eq.s32 	%p178, %r87, 1;
	selp.b32 	%r1658, %r39, -1, %p178;
	selp.b32 	%r1659, %r1658, %r1600, %p177;
	st.u32 	[%rd375+76], %r1659;
	setp.eq.s32 	%p179, %r1599, -1;
	setp.eq.s32 	%p180, %r86, 1;
	selp.b32 	%r1660, %r40, -1, %p180;
	selp.b32 	%r1661, %r1660, %r1599, %p179;
	st.u32 	[%rd375+80], %r1661;
	setp.eq.s32 	%p181, %r1598, -1;
	setp.eq.s32 	%p182, %r85, 1;
	selp.b32 	%r1662, %r41, -1, %p182;
	selp.b32 	%r1663, %r1662, %r1598, %p181;
	st.u32 	[%rd375+84], %r1663;
	setp.eq.s32 	%p183, %r1597, -1;
	setp.eq.s32 	%p184, %r84, 1;
	selp.b32 	%r1664, %r42, -1, %p184;
	selp.b32 	%r1665, %r1664, %r1597, %p183;
	st.u32 	[%rd375+88], %r1665;
	setp.eq.s32 	%p185, %r1596, -1;
	setp.eq.s32 	%p186, %r83, 1;
	selp.b32 	%r1666, %r43, -1, %p186;
	selp.b32 	%r1667, %r1666, %r1596, %p185;
	st.u32 	[%rd375+92], %r1667;
	setp.eq.s32 	%p187, %r1595, -1;
	setp.eq.s32 	%p188, %r82, 1;
	selp.b32 	%r1668, %r44, -1, %p188;
	selp.b32 	%r1669, %r1668, %r1595, %p187;
	st.u32 	[%rd375+96], %r1669;
	setp.eq.s32 	%p189, %r1594, -1;
	setp.eq.s32 	%p190, %r81, 1;
	selp.b32 	%r1670, %r45, -1, %p190;
	selp.b32 	%r1671, %r1670, %r1594, %p189;
	st.u32 	[%rd375+100], %r1671;
	setp.eq.s32 	%p191, %r1593, -1;
	setp.eq.s32 	%p192, %r80, 1;
	selp.b32 	%r1672, %r46, -1, %p192;
	selp.b32 	%r1673, %r1672, %r1593, %p191;
	st.u32 	[%rd375+104], %r1673;
	setp.eq.s32 	%p193, %r1592, -1;
	setp.eq.s32 	%p194, %r79, 1;
	selp.b32 	%r1674, %r47, -1, %p194;
	selp.b32 	%r1675, %r1674, %r1592, %p193;
	st.u32 	[%rd375+108], %r1675;
	setp.eq.s32 	%p195, %r1591, -1;
	setp.eq.s32 	%p196, %r78, 1;
	selp.b32 	%r1676, %r48, -1, %p196;
	selp.b32 	%r1677, %r1676, %r1591, %p195;
	st.u32 	[%rd375+112], %r1677;
	setp.eq.s32 	%p197, %r1590, -1;
	setp.eq.s32 	%p198, %r77, 1;
	selp.b32 	%r1678, %r49, -1, %p198;
	selp.b32 	%r1679, %r1678, %r1590, %p197;
	st.u32 	[%rd375+116], %r1679;
	setp.eq.s32 	%p199, %r1589, -1;
	setp.eq.s32 	%p200, %r76, 1;
	selp.b32 	%r1680, %r50, -1, %p200;
	selp.b32 	%r1681, %r1680, %r1589, %p199;
	st.u32 	[%rd375+120], %r1681;
	setp.eq.s32 	%p201, %r1588, -1;
	setp.eq.s32 	%p202, %r75, 1;
	selp.b32 	%r1682, %r51, -1, %p202;
	selp.b32 	%r1683, %r1682, %r1588, %p201;
	st.u32 	[%rd375+124], %r1683;
	setp.eq.s32 	%p203, %r1587, -1;
	setp.eq.s32 	%p204, %r74, 1;
	selp.b32 	%r1684, %r52, -1, %p204;
	selp.b32 	%r1685, %r1684, %r1587, %p203;
	st.u32 	[%rd375+128], %r1685;
	setp.eq.s32 	%p205, %r1586, -1;
	setp.eq.s32 	%p206, %r73, 1;
	selp.b32 	%r1686, %r53, -1, %p206;
	selp.b32 	%r1687, %r1686, %r1586, %p205;
	st.u32 	[%rd375+132], %r1687;
	setp.eq.s32 	%p207, %r1585, -1;
	setp.eq.s32 	%p208, %r72, 1;
	selp.b32 	%r1688, %r54, -1, %p208;
	selp.b32 	%r1689, %r1688, %r1585, %p207;
	st.u32 	[%rd375+136], %r1689;
	setp.eq.s32 	%p209, %r1584, -1;
	setp.eq.s32 	%p210, %r71, 1;
	selp.b32 	%r1690, %r55, -1, %p210;
	selp.b32 	%r1691, %r1690, %r1584, %p209;
	st.u32 	[%rd375+140], %r1691;
	setp.eq.s32 	%p211, %r1583, -1;
	setp.eq.s32 	%p212, %r70, 1;
	selp.b32 	%r1692, %r56, -1, %p212;
	selp.b32 	%r1693, %r1692, %r1583, %p211;
	st.u32 	[%rd375+144], %r1693;
	setp.eq.s32 	%p213, %r1582, -1;
	setp.eq.s32 	%p214, %r69, 1;
	selp.b32 	%r1694, %r57, -1, %p214;
	selp.b32 	%r1695, %r1694, %r1582, %p213;
	st.u32 	[%rd375+148], %r1695;
	setp.eq.s32 	%p215, %r1581, -1;
	setp.eq.s32 	%p216, %r68, 1;
	selp.b32 	%r1696, %r58, -1, %p216;
	selp.b32 	%r1697, %r1696, %r1581, %p215;
	st.u32 	[%rd375+152], %r1697;
	setp.eq.s32 	%p217, %r1580, -1;
	setp.eq.s32 	%p218, %r67, 1;
	selp.b32 	%r1698, %r59, -1, %p218;
	selp.b32 	%r1699, %r1698, %r1580, %p217;
	st.u32 	[%rd375+156], %r1699;
	setp.eq.s32 	%p219, %r64, -1;
	selp.b32 	%r1700, %r66, %r64, %p219;
	st.u32 	[%rd375+160], %r1700;
	setp.eq.s32 	%p220, %r62, -1;
	selp.b32 	%r1701, %r63, %r62, %p220;
	st.u32 	[%rd375+164], %r1701;
	mov.b32 	%r5084, 0;
	mov.u32 	%r5083, %r5084;
$L__BB1_108:
	mul.wide.s32 	%rd376, %r5084, 4;
	add.s64 	%rd377, %rd12, %rd376;
	ld.local.u32 	%r109, [%rd377];
	setp.ne.s32 	%p221, %r109, -1;
	@%p221 bra 	$L__BB1_110;
	add.s32 	%r5084, %r5084, 1;
	bra.uni 	$L__BB1_113;
$L__BB1_110:
	mul.wide.s32 	%rd378, %r5083, 4;
	add.s64 	%rd39, %rd375, %rd378;
	ld.u32 	%r1702, [%rd39];
	setp.ne.s32 	%p222, %r1702, -1;
	@%p222 bra 	$L__BB1_112;
	st.u32 	[%rd39], %r109;
	add.s32 	%r5083, %r5083, 1;
	add.s32 	%r5084, %r5084, 1;
	bra.uni 	$L__BB1_113;
$L__BB1_112:
	add.s32 	%r5083, %r5083, 1;
$L__BB1_113:
	setp.lt.s32 	%p223, %r5084, 42;
	@%p223 bra 	$L__BB1_108;
	ld.u32 	%r1703, [%rd375];
	st.shared.u32 	[_ZZ10tlboKernelPiS_iP17curandStateXORWOWE4mean], %r1703;
	ld.u32 	%r1704, [%rd375+4];
	st.shared.u32 	[_ZZ10tlboKernelPiS_iP17curandStateXORWOWE4mean+4], %r1704;
	ld.u32 	%r1705, [%rd375+8];
	st.shared.u32 	[_ZZ10tlboKernelPiS_iP17curandStateXORWOWE4mean+8], %r1705;
	ld.u32 	%r1706, [%rd375+12];
	st.shared.u32 	[_ZZ10tlboKernelPiS_iP17curandStateXORWOWE4mean+12], %r1706;
	ld.u32 	%r1707, [%rd375+16];
	st.shared.u32 	[_ZZ10tlboKernelPiS_iP17curandStateXORWOWE4mean+16], %r1707;
	ld.u32 	%r1708, [%rd375+20];
	st.shared.u32 	[_ZZ10tlboKernelPiS_iP17curandStateXORWOWE4mean+20], %r1708;
	ld.u32 	%r1709, [%rd375+24];
	st.shared.u32 	[_ZZ10tlboKernelPiS_iP17curandStateXORWOWE4mean+24], %r1709;
	ld.u32 	%r1710, [%rd375+28];
	st.shared.u32 	[_ZZ10tlboKernelPiS_iP17curandStateXORWOWE4mean+28], %r1710;
	ld.u32 	%r1711, [%rd375+32];
	st.shared.u32 	[_ZZ10tlboKernelPiS_iP17curandStateXORWOWE4mean+32], %r1711;
	ld.u32 	%r1712, [%rd375+36];
	st.shared.u32 	[_ZZ10tlboKernelPiS_iP17curandStateXORWOWE4mean+36], %r1712;
	ld.u32 	%r1713, [%rd375+40];
	st.shared.u32 	[_ZZ10tlboKernelPiS_iP17curandStateXORWOWE4mean+40], %r1713;
	ld.u32 	%r1714, [%rd375+44];
	st.shared.u32 	[_ZZ10tlboKernelPiS_iP17curandStateXORWOWE4mean+44], %r1714;
	ld.u32 	%r1715, [%rd375+48];
	st.shared.u32 	[_ZZ10tlboKernelPiS_iP17curandStateXORWOWE4mean+48], %r1715;
	ld.u32 	%r1716, [%rd375+52];
	st.shared.u32 	[_ZZ10tlboKernelPiS_iP17curandStateXORWOWE4mean+52], %r1716;
	ld.u32 	%r1717, [%rd375+56];
	st.shared.u32 	[_ZZ10tlboKernelPiS_iP17curandStateXORWOWE4mean+56], %r1717;
	ld.u32 	%r1718, [%rd375+60];
	st.shared.u32 	[_ZZ10tlboKernelPiS_iP17curandStateXORWOWE4mean+60], %r1718;
	ld.u32 	%r1719, [%rd375+64];
	st.shared.u32 	[_ZZ10tlboKernelPiS_iP17curandStateXORWOWE4mean+64], %r1719;
	ld.u32 	%r1720, [%rd375+68];
	st.shared.u32 	[_ZZ10tlboKernelPiS_iP17curandStateXORWOWE4mean+68], %r1720;
	ld.u32 	%r1721, [%rd375+72];
	st.shared.u32 	[_ZZ10tlboKernelPiS_iP17curandStateXORWOWE4mean+72], %r1721;
	ld.u32 	%r1722, [%rd375+76];
	st.shared.u32 	[_ZZ10tlboKernelPiS_iP17curandStateXORWOWE4mean+76], %r1722;
	ld.u32 	%r1723, [%rd375+80];
	st.shared.u32 	[_ZZ10tlboKernelPiS_iP17curandStateXORWOWE4mean+80], %r1723;
	ld.u32 	%r1724, [%rd375+84];
	st.shared.u32 	[_ZZ10tlboKernelPiS_iP17curandStateXORWOWE4mean+84], %r1724;
	ld.u32 	%r1725, [%rd375+88];
	st.shared.u32 	[_ZZ10tlboKernelPiS_iP17curandStateXORWOWE4mean+88], %r1725;
	ld.u32 	%r1726, [%rd375+92];
	st.shared.u32 	[_ZZ10tlboKernelPiS_iP17curandStateXORWOWE4mean+92], %r1726;
	ld.u32 	%r1727, [%rd375+96];
	st.shared.u32 	[_ZZ10tlboKernelPiS_iP17curandStateXORWOWE4mean+96], %r1727;
	ld.u32 	%r1728, [%rd375+100];
	st.shared.u32 	[_ZZ10tlboKernelPiS_iP17curandStateXORWOWE4mean+100], %r1728;
	ld.u32 	%r1729, [%rd375+104];
	st.shared.u32 	[_ZZ10tlboKernelPiS_iP17curandStateXORWOWE4mean+104], %r1729;
	ld.u32 	%r1730, [%rd375+108];
	st.shared.u32 	[_ZZ10tlboKernelPiS_iP17curandStateXORWOWE4mean+108], %r1730;
	ld.u32 	%r1731, [%rd375+112];
	st.shared.u32 	[_ZZ10tlboKernelPiS_iP17curandStateXORWOWE4mean+112], %r1731;
	ld.u32 	%r1732, [%rd375+116];
	st.shared.u32 	[_ZZ10tlboKernelPiS_iP17curandStateXORWOWE4mean+116], %r1732;
	ld.u32 	%r1733, [%rd375+120];
	st.shared.u32 	[_ZZ10tlboKernelPiS_iP17curandStateXORWOWE4mean+120], %r1733;
	ld.u32 	%r1734, [%rd375+124];
	st.shared.u32 	[_ZZ10tlboKernelPiS_iP17curandStateXORWOWE4mean+124], %r1734;
	ld.u32 	%r1735, [%rd375+128];
	st.shared.u32 	[_ZZ10tlboKernelPiS_iP17curandStateXORWOWE4mean+128], %r1735;
	ld.u32 	%r1736, [%rd375+132];
	st.shared.u32 	[_ZZ10tlboKernelPiS_iP17curandStateXORWOWE4mean+132], %r1736;
	ld.u32 	%r1737, [%rd375+136];
	st.shared.u32 	[_ZZ10tlboKernelPiS_iP17curandStateXORWOWE4mean+136], %r1737;
	ld.u32 	%r1738, [%rd375+140];
	st.shared.u32 	[_ZZ10tlboKernelPiS_iP17curandStateXORWOWE4mean+140], %r1738;
	ld.u32 	%r1739, [%rd375+144];
	st.shared.u32 	[_ZZ10tlboKernelPiS_iP17curandStateXORWOWE4mean+144], %r1739;
	ld.u32 	%r1740, [%rd375+148];
	st.shared.u32 	[_ZZ10tlboKernelPiS_iP17curandStateXORWOWE4mean+148], %r1740;
	ld.u32 	%r1741, [%rd375+152];
	st.shared.u32 	[_ZZ10tlboKernelPiS_iP17curandStateXORWOWE4mean+152], %r1741;
	ld.u32 	%r1742, [%rd375+156];
	st.shared.u32 	[_ZZ10tlboKernelPiS_iP17curandStateXORWOWE4mean+156], %r1742;
	ld.u32 	%r1743, [%rd375+160];
	st.shared.u32 	[_ZZ10tlboKernelPiS_iP17curandStateXORWOWE4mean+160], %r1743;
	ld.u32 	%r1744, [%rd375+164];
	st.shared.u32 	[_ZZ10tlboKernelPiS_iP17curandStateXORWOWE4mean+164], %r1744;
$L__BB1_115:
	ld.param.u64 	%rd1125, [_Z10tlboKernelPiS_iP17curandStateXORWOW_param_3];
	mov.u32 	%r1745, %tid.x;
	cvta.to.global.u64 	%rd40, %rd1125;
	mul.wide.u32 	%rd379, %r1745, 48;
	add.s64 	%rd380, %rd40, %rd379;
	ld.global.v2.u32 	{%r1746, %r1747}, [%rd380];
	shr.u32 	%r1748, %r1747, 2;
	xor.b32  	%r1749, %r1748, %r1747;
	ld.global.v2.u32 	{%r1750, %r1751}, [%rd380+8];
	ld.global.v2.u32 	{%r1752, %r1753}, [%rd380+16];
	st.global.v2.u32 	[%rd380+8], {%r1751, %r1752};
	shl.b32 	%r1754, %r1753, 4;
	shl.b32 	%r1755, %r1749, 1;
	xor.b32  	%r1756, %r1755, %r1754;
	xor.b32  	%r1757, %r1756, %r1749;
	xor.b32  	%r1758, %r1757, %r1753;
	st.global.v2.u32 	[%rd380+16], {%r1753, %r1758};
	add.s32 	%r1759, %r1746, 362437;
	st.global.v2.u32 	[%rd380], {%r1759, %r1750};
	add.s32 	%r1760, %r1758, %r1759;
	cvt.rn.f32.u32 	%f2, %r1760;
	fma.rn.f32 	%f1, %f2, 0f2F800000, 0f2F000000;
	bar.sync 	0;
	setp.gt.s32 	%p224, %r1745, 1;
	@%p224 bra 	$L__BB1_219;
	setp.eq.s32 	%p227, %r1745, 0;
	@%p227 bra 	$L__BB1_321;
	setp.eq.s32 	%p228, %r1745, 1;
	@%p228 bra 	$L__BB1_118;
	bra.uni 	$L__BB1_221;
$L__BB1_118:
	{ // callseq 10, 0
	.param .b64 param0;
	st.param.b64 	[param0], 168;
	.param .b64 retval0;
	call.uni (retval0), 
	malloc, 
	(
	param0
	);
	ld.param.b64 	%rd1141, [retval0];
	} // callseq 10
	ld.shared.u32 	%r2941, [_ZZ10tlboKernelPiS_iP17curandStateXORWOWE6subPop+168];
	st.u32 	[%rd1141], %r2941;
	ld.shared.u32 	%r2942, [_ZZ10tlboKernelPiS_iP17curandStateXORWOWE6subPop+172];
	st.u32 	[%rd1141+4], %r2942;
	ld.shared.u32 	%r2943, [_ZZ10tlboKernelPiS_iP17curandStateXORWOWE6subPop+176];
	st.u32 	[%rd1141+8], %r2943;
	ld.shared.u32 	%r2944, [_ZZ10tlboKernelPiS_iP17curandStateXORWOWE6subPop+180];
	st.u32 	[%rd1141+12], %r2944;
	ld.shared.u32 	%r2945, [_ZZ10tlboKernelPiS_iP17curandStateXORWOWE6subPop+184];
	st.u32 	[%rd1141+16], %r2945;
	ld.shared.u32 	%r2946, [_ZZ10tlboKernelPiS_iP17curandStateXORWOWE6subPop+188];
	st.u32 	[%rd1141+20], %r2946;
	ld.shared.u32 	%r2947, [_ZZ10tlboKernelPiS_iP17curandStateXORWOWE6subPop+192];
	st.u32 	[%rd1141+24], %r2947;
	ld.shared.u32 	%r2948, [_ZZ10tlboKernelPiS_iP17curandStateXORWOWE6subPop+196];
	st.u32 	[%rd1141+28], %r2948;
	ld.shared.u32 	%r2949, [_ZZ10tlboKernelPiS_iP17curandStateXORWOWE6subPop+200];
	st.u32 	[%rd1141+32], %r2949;
	ld.shared.u32 	%r2950, [_ZZ10tlboKernelPiS_iP17curandStateXORWOWE6subPop+204];
	st.u32 	[%rd1141+36], %r2950;
	ld.shared.u32 	%r2951, [_ZZ10tlboKernelPiS_iP17curandStateXORWOWE6subPop+208];
	st.u32 	[%rd1141+40], %r2951;
	ld.shared.u32 	%r2952, [_ZZ10tlboKernelPiS_iP17curandStateXORWOWE6subPop+212];
	st.u32 	[%rd1141+44], %r2952;
	ld.shared.u32 	%r2953, [_ZZ10tlboKernelPiS_iP17curandStateXORWOWE6subPop+216];
	st.u32 	[%rd1141+48], %r2953;
	ld.shared.u32 	%r2954, [_ZZ10tlboKernelPiS_iP17curandStateXORWOWE6subPop+220];
	st.u32 	[%rd1141+52], %r2954;
	ld.shared.u32 	%r2955, [_ZZ10tlboKernelPiS_iP17curandStateXORWOWE6subPop+224];
	st.u32 	[%rd1141+56], %r2955;
	ld.shared.u32 	%r2956, [_ZZ10tlboKernelPiS_iP17curandStateXORWOWE6subPop+228];
	st.u32 	[%rd1141+60], %r2956;
	ld.shared.u32 	%r2957, [_ZZ10tlboKernelPiS_iP17curandStateXORWOWE6subPop+232];
	st.u32 	[%rd1141+64], %r2957;
	ld.shared.u32 	%r2958, [_ZZ10tlboKernelPiS_iP17curandStateXORWOWE6subPop+236];
	st.u32 	[%rd1141+68], %r2958;
	ld.shared.u32 	%r2959, [_ZZ10tlboKernelPiS_iP17curandStateXORWOWE6subPop+240];
	st.u32 	[%rd1141+72], %r2959;
	ld.shared.u32 	%r2960, [_ZZ10tlboKernelPiS_iP17curandStateXORWOWE6subPop+244];
	st.u32 	[%rd1141+76], %r2960;
	ld.shared.u32 	%r2961, [_ZZ10tlboKernelPiS_iP17curandStateXORWOWE6subPop+248];
	st.u32 	[%rd1141+80], %r2961;
	ld.shared.u32 	%r2962, [_ZZ10tlboKernelPiS_iP17curandStateXORWOWE6subPop+252];
	st.u32 	[%rd1141+84], %r2962;
	ld.shared.u32 	%r2963, [_ZZ10tlboKernelPiS_iP17curandStateXORWOWE6subPop+256];
	st.u32 	[%rd1141+88], %r2963;
	ld.shared.u32 	%r2964, [_ZZ10tlboKernelPiS_iP17curandStateXORWOWE6subPop+260];
	st.u32 	[%rd1141+92], %r2964;
	ld.shared.u32 	%r2965, [_ZZ10tlboKernelPiS_iP17curandStateXORWOWE6subPop+264];
	st.u32 	[%rd1141+96], %r2965;
	ld.shared.u32 	%r2966, [_ZZ10tlboKernelPiS_iP17curandStateXORWOWE6subPop+268];
	st.u32 	[%rd1141+100], %r2966;
	ld.shared.u32 	%r2967, [_ZZ10tlboKernelPiS_iP17curandStateXORWOWE6subPop+272];
	st.u32 	[%rd1141+104], %r2967;
	ld.shared.u32 	%r2968, [_ZZ10tlboKernelPiS_iP17curandStateXORWOWE6subPop+276];
	st.u32 	[%rd1141+108], %r2968;
	ld.shared.u32 	%r2969, [_ZZ10tlboKernelPiS_iP17curandStateXORWOWE6subPop+280];
	st.u32 	[%rd1141+112], %r2969;
	ld.shared.u32 	%r2970, [_ZZ10tlboKernelPiS_iP17curandStateXORWOWE6subPop+284];
	st.u32 	[%rd1141+116], %r2970;
	ld.shared.u32 	%r2971, [_ZZ10tlboKernelPiS_iP17curandStateXORWOWE6subPop+288];
	st.u32 	[%rd1141+120], %r2971;
	ld.shared.u32 	%r2972, [_ZZ10tlboKernelPiS_iP17curandStateXORWOWE6subPop+292];
	st.u32 	[%rd1141+124], %r2972;
	ld.shared.u32 	%r2973, [_ZZ10tlboKernelPiS_iP17curandStateXORWOWE6subPop+296];
	st.u32 	[%rd1141+128], %r2973;
	ld.shared.u32 	%r2974, [_ZZ10tlboKernelPiS_iP17curandStateXORWOWE6subPop+300];
	st.u32 	[%rd1141+132], %r2974;
	ld.shared.u32 	%r2975, [_ZZ10tlboKernelPiS_iP17curandStateXORWOWE6subPop+304];
	st.u32 	[%rd1141+136], %r2975;
	ld.shared.u32 	%r2976, [_ZZ10tlboKernelPiS_iP17curandStateXORWOWE6subPop+308];
	st.u32 	[%rd1141+140], %r2976;
	ld.shared.u32 	%r2977, [_ZZ10tlboKernelPiS_iP17curandStateXORWOWE6subPop+312];
	st.u32 	[%rd1141+144], %r2977;
	ld.shared.u32 	%r2978, [_ZZ10tlboKernelPiS_iP17curandStateXORWOWE6subPop+316];
	st.u32 	[%rd1141+148], %r2978;
	ld.shared.u32 	%r2979, [_ZZ10tlboKernelPiS_iP17curandStateXORWOWE6subPop+320];
	st.u32 	[%rd1141+152], %r2979;
	ld.shared.u32 	%r2980, [_ZZ10tlboKernelPiS_iP17curandStateXORWOWE6subPop+324];
	st.u32 	[%rd1141+156], %r2980;
	ld.shared.u32 	%r2981, [_ZZ10tlboKernelPiS_iP17curandStateXORWOWE6subPop+328];
	st.u32 	[%rd1141+160], %r2981;
	ld.shared.u32 	%r2982, [_ZZ10tlboKernelPiS_iP17curandStateXORWOWE6subPop+332];
	st.u32 	[%rd1141+164], %r2982;
	mul.f32 	%f47, %f1, 0f42C80000;
	cvt.rzi.s32.f32 	%r2983, %f47;
	mul.hi.s32 	%r2984, %r2983, 818089009;
	shr.u32 	%r2985, %r2984, 31;
	shr.s32 	%r2986, %r2984, 3;
	add.s32 	%r2987, %r2986, %r2985;
	mul.lo.s32 	%r2988, %r2987, 42;
	sub.s32 	%r2989, %r2983, %r2988;
	ld.global.v2.u32 	{%r2990, %r2991}, [%rd40+48];
	shr.u32 	%r2992, %r2991, 2;
	xor.b32  	%r2993, %r2992, %r2991;
	ld.global.v2.u32 	{%r5118, %r5117}, [%rd40+56];
	ld.global.v2.u32 	{%r5116, %r5115}, [%rd40+64];
	st.global.v2.u32 	[%rd40+56], {%r5117, %r5116};
	shl.b32 	%r2994, %r5115, 4;
	shl.b32 	%r2995, %r2993, 1;
	xor.b32  	%r2996, %r2995, %r2994;
	xor.b32  	%r2997, %r2996, %r2993;
	xor.b32  	%r5114, %r2997, %r5115;
	st.global.v2.u32 	[%rd40+64], {%r5115, %r5114};
	add.s32 	%r5113, %r2990, 362437;
	st.global.v2.u32 	[%rd40+48], {%r5113, %r5118};
	add.s32 	%r2998, %r5114, %r5113;
	cvt.rn.f32.u32 	%f48, %r2998;
	fma.rn.f32 	%f49, %f48, 0f2F800000, 0f2F000000;
	mul.f32 	%f50, %f49, 0f42C80000;
	cvt.rzi.s32.f32 	%r2999, %f50;
	mul.hi.s32 	%r3000, %r2999, 818089009;
	shr.u32 	%r3001, %r3000, 31;
	shr.s32 	%r3002, %r3000, 3;
	add.s32 	%r3003, %r3002, %r3001;
	mul.lo.s32 	%r3004, %r3003, 42;
	sub.s32 	%r3005, %r2999, %r3004;
	max.s32 	%r5110, %r2989, %r3005;
	min.s32 	%r5111, %r2989, %r3005;
	setp.lt.s32 	%p685, %r5111, %r5110;
	@%p685 bra 	$L__BB1_121;
$L__BB1_119:
	mov.u32 	%r286, %r5116;
	mov.u32 	%r285, %r5115;
	mov.u32 	%r5116, %r5114;
	shr.u32 	%r3006, %r5118, 2;
	xor.b32  	%r3007, %r3006, %r5118;
	shl.b32 	%r3008, %r5116, 4;
	shl.b32 	%r3009, %r3007, 1;
	xor.b32  	%r3010, %r3009, %r3008;
	xor.b32  	%r3011, %r3010, %r3007;
	xor.b32  	%r5115, %r3011, %r5116;
	add.s32 	%r3012, %r5113, %r5115;
	add.s32 	%r3013, %r3012, 362437;
	cvt.rn.f32.u32 	%f51, %r3013;
	fma.rn.f32 	%f52, %f51, 0f2F800000, 0f2F000000;
	mul.f32 	%f53, %f52, 0f42C80000;
	cvt.rzi.s32.f32 	%r3014, %f53;
	mul.hi.s32 	%r3015, %r3014, 818089009;
	shr.u32 	%r3016, %r3015, 31;
	shr.s32 	%r3017, %r3015, 3;
	add.s32 	%r3018, %r3017, %r3016;
	mul.lo.s32 	%r3019, %r3018, 42;
	sub.s32 	%r5111, %r3014, %r3019;
	shr.u32 	%r3020, %r5117, 2;
	xor.b32  	%r3021, %r3020, %r5117;
	shl.b32 	%r3022, %r5115, 4;
	shl.b32 	%r3023, %r3021, 1;
	xor.b32  	%r3024, %r3023, %r3022;
	xor.b32  	%r3025, %r3024, %r3021;
	xor.b32  	%r5114, %r3025, %r5115;
	add.s32 	%r5113, %r5113, 724874;
	add.s32 	%r3026, %r5114, %r5113;
	cvt.rn.f32.u32 	%f54, %r3026;
	fma.rn.f32 	%f55, %f54, 0f2F800000, 0f2F000000;
	mul.f32 	%f56, %f55, 0f42C80000;
	cvt.rzi.s32.f32 	%r3027, %f56;
	mul.hi.s32 	%r3028, %r3027, 818089009;
	shr.u32 	%r3029, %r3028, 31;
	shr.s32 	%r3030, %r3028, 3;
	add.s32 	%r3031, %r3030, %r3029;
	mul.lo.s32 	%r3032, %r3031, 42;
	sub.s32 	%r5110, %r3027, %r3032;
	setp.lt.s32 	%p686, %r5111, %r5110;
	mov.u32 	%r5117, %r285;
	mov.u32 	%r5118, %r286;
	@%p686 bra 	$L__BB1_120;
	bra.uni 	$L__BB1_119;
$L__BB1_120:
	st.global.v2.u32 	[%rd40+56], {%r285, %r5116};
	st.global.v2.u32 	[%rd40+64], {%r5115, %r5114};
	st.global.v2.u32 	[%rd40+48], {%r5113, %r286};
$L__BB1_121:
	setp.lt.s32 	%p687, %r5110, %r5111;
	@%p687 bra 	$L__BB1_128;
	sub.s32 	%r3033, %r5110, %r5111;
	add.s32 	%r3034, %r3033, 1;
	and.b32  	%r277, %r3034, 3;
	setp.eq.s32 	%p688, %r277, 0;
	mov.u32 	%r5112, %r5111;
	@%p688 bra 	$L__BB1_126;
	shl.b32 	%r3035, %r5111, 2;
	mov.u32 	%r3036, _ZZ10tlboKernelPiS_iP17curandStateXORWOWE13block_teacher;
	add.s32 	%r278, %r3036, %r3035;
	ld.shared.u32 	%r3037, [%r278];
	mul.wide.s32 	%rd638, %r5111, 4;
	add.s64 	%rd68, %rd1141, %rd638;
	st.u32 	[%rd68], %r3037;
	add.s32 	%r5112, %r5111, 1;
	setp.eq.s32 	%p689, %r277, 1;
	@%p689 bra 	$L__BB1_126;
	ld.shared.u32 	%r3038, [%r278+4];
	st.u32 	[%rd68+4], %r3038;
	add.s32 	%r5112, %r5111, 2;
	setp.eq.s32 	%p690, %r277, 2;
	@%p690 bra 	$L__BB1_126;
	ld.shared.u32 	%r3039, [%r278+8];
	st.u32 	[%rd68+8], %r3039;
	add.s32 	%r5112, %r5111, 3;
$L__BB1_126:
	setp.lt.u32 	%p691, %r3033, 3;
	@%p691 bra 	$L__BB1_128;
$L__BB1_127:
	shl.b32 	%r3041, %r5112, 2;
	mov.u32 	%r3042, _ZZ10tlboKernelPiS_iP17curandStateXORWOWE13block_teacher;
	add.s32 	%r3043, %r3042, %r3041;
	ld.shared.u32 	%r3044, [%r3043];
	mul.wide.s32 	%rd639, %r5112, 4;
	add.s64 	%rd640, %rd1141, %rd639;
	st.u32 	[%rd640], %r3044;
	ld.shared.u32 	%r3045, [%r3043+4];
	st.u32 	[%rd640+4], %r3045;
	ld.shared.u32 	%r3046, [%r3043+8];
	st.u32 	[%rd640+8], %r3046;
	add.s32 	%r3047, %r5112, 3;
	ld.shared.u32 	%r3048, [%r3043+12];
	st.u32 	[%rd640+12], %r3048;
	add.s32 	%r5112, %r5112, 4;
	setp.ne.s32 	%p692, %r3047, %r5110;
	@%p692 bra 	$L__BB1_127;
$L__BB1_128:
	mov.b64 	%rd1137, 0;
$L__BB1_129:
	shl.b64 	%rd642, %rd1137, 2;
	add.s64 	%rd643, %rd8, %rd642;
	mov.b32 	%r3049, -1;
	st.local.u32 	[%rd643], %r3049;
	add.s64 	%rd70, %rd1137, 1;
	setp.lt.u64 	%p693, %rd1137, 41;
	mov.u64 	%rd1137, %rd70;
	@%p693 bra 	$L__BB1_129;
	mov.b32 	%r3050, 0;
	st.local.v2.u32 	[%rd9], {%r3050, %r3050};
	st.local.v2.u32 	[%rd9+8], {%r3050, %r3050};
	st.local.v2.u32 	[%rd9+16], {%r3050, %r3050};
	st.local.v2.u32 	[%rd9+24], {%r3050, %r3050};
	st.local.v2.u32 	[%rd9+32], {%r3050, %r3050};
	st.local.v2.u32 	[%rd9+40], {%r3050, %r3050};
	st.local.v2.u32 	[%rd9+48], {%r3050, %r3050};
	st.local.v2.u32 	[%rd9+56], {%r3050, %r3050};
	st.local.v2.u32 	[%rd9+64], {%r3050, %r3050};
	st.local.v2.u32 	[%rd9+72], {%r3050, %r3050};
	st.local.v2.u32 	[%rd9+80], {%r3050, %r3050};
	st.local.v2.u32 	[%rd9+88], {%r3050, %r3050};
	st.local.v2.u32 	[%rd9+96], {%r3050, %r3050};
	st.local.v2.u32 	[%rd9+104], {%r3050, %r3050};
	st.local.v2.u32 	[%rd9+112], {%r3050, %r3050};
	st.local.v2.u32 	[%rd9+120], {%r3050, %r3050};
	st.local.v2.u32 	[%rd9+128], {%r3050, %r3050};
	st.local.v2.u32 	[%rd9+136], {%r3050, %r3050};
	st.local.v2.u32 	[%rd9+144], {%r3050, %r3050};
	st.local.v2.u32 	[%rd9+152], {%r3050, %r3050};
	st.local.v2.u32 	[%rd9+160], {%r3050, %r3050};
	ld.u32 	%r296, [%rd1141];
	mul.wide.s32 	%rd644, %r296, 4;
	add.s64 	%rd645, %rd9, %rd644;
	ld.local.u32 	%r3051, [%rd645];
	add.s32 	%r3052, %r3051, 1;
	st.local.u32 	[%rd645], %r3052;
	ld.u32 	%r297, [%rd1141+4];
	mul.wide.s32 	%rd646, %r297, 4;
	add.s64 	%rd647, %rd9, %rd646;
	ld.local.u32 	%r3053, [%rd647];
	add.s32 	%r3054, %r3053, 1;
	st.local.u32 	[%rd647], %r3054;
	ld.u32 	%r298, [%rd1141+8];
	mul.wide.s32 	%rd648, %r298, 4;
	add.s64 	%rd71, %rd9, %rd648;
	ld.local.u32 	%r3055, [%rd71];
	add.s32 	%r3056, %r3055, 1;
	st.local.u32 	[%rd71], %r3056;
	ld.u32 	%r299, [%rd1141+12];
	mul.wide.s32 	%rd649, %r299, 4;
	add.s64 	%rd72, %rd9, %rd649;
	ld.local.u32 	%r3057, [%rd72];
	add.s32 	%r3058, %r3057, 1;
	st.local.u32 	[%rd72], %r3058;
	ld.u32 	%r300, [%rd1141+16];
	mul.wide.s32 	%rd650, %r300, 4;
	add.s64 	%rd73, %rd9, %rd650;
	ld.local.u32 	%r3059, [%rd73];
	add.s32 	%r3060, %r3059, 1;
	st.local.u32 	[%rd73], %r3060;
	ld.u32 	%r301, [%rd1141+20];
	mul.wide.s32 	%rd651, %r301, 4;
	add.s64 	%rd652, %rd9, %rd651;
	ld.local.u32 	%r3061, [%rd652];
	add.s32 	%r3062, %r3061, 1;
	st.local.u32 	[%rd652], %r3062;
	ld.u32 	%r302, [%rd1141+24];
	mul.wide.s32 	%rd653, %r302, 4;
	add.s64 	%rd654, %rd9, %rd653;
	ld.local.u32 	%r3063, [%rd654];
	add.s32 	%r3064, %r3063, 1;
	st.local.u32 	[%rd654], %r3064;
	ld.u32 	%r303, [%rd1141+28];
	mul.wide.s32 	%rd655, %r303, 4;
	add.s64 	%rd656, %rd9, %rd655;
	ld.local.u32 	%r3065, [%rd656];
	add.s32 	%r3066, %r3065, 1;
	st.local.u32 	[%rd656], %r3066;
	ld.u32 	%r304, [%rd1141+32];
	mul.wide.s32 	%rd657, %r304, 4;
	add.s64 	%rd658, %rd9, %rd657;
	ld.local.u32 	%r3067, [%rd658];
	add.s32 	%r3068, %r3067, 1;
	st.local.u32 	[%rd658], %r3068;
	ld.u32 	%r305, [%rd1141+36];
	mul.wide.s32 	%rd659, %r305, 4;
	add.s64 	%rd660, %rd9, %rd659;
	ld.local.u32 	%r3069, [%rd660];
	add.s32 	%r3070, %r3069, 1;
	st.local.u32 	[%rd660], %r3070;
	ld.u32 	%r306, [%rd1141+40];
	mul.wide.s32 	%rd661, %r306, 4;
	add.s64 	%rd74, %rd9, %rd661;
	ld.local.u32 	%r3071, [%rd74];
	add.s32 	%r3072, %r3071, 1;
	st.local.u32 	[%rd74], %r3072;
	ld.u32 	%r307, [%rd1141+44];
	mul.wide.s32 	%rd662, %r307, 4;
	add.s64 	%rd75, %rd9, %rd662;
	ld.local.u32 	%r3073, [%rd75];
	add.s32 	%r3074, %r3073, 1;
	st.local.u32 	[%rd75], %r3074;
	ld.u32 	%r308, [%rd1141+48];
	mul.wide.s32 	%rd663, %r308, 4;
	add.s64 	%rd664, %rd9, %rd663;
	ld.local.u32 	%r3075, [%rd664];
	add.s32 	%r3076, %r3075, 1;
	st.local.u32 	[%rd664], %r3076;
	ld.u32 	%r309, [%rd1141+52];
	mul.wide.s32 	%rd665, %r309, 4;
	add.s64 	%rd666, %rd9, %rd665;
	ld.local.u32 	%r3077, [%rd666];
	add.s32 	%r3078, %r3077, 1;
	st.local.u32 	[%rd666], %r3078;
	ld.u32 	%r310, [%rd1141+56];
	mul.wide.s32 	%rd667, %r310, 4;
	add.s64 	%rd668, %rd9, %rd667;
	ld.local.u32 	%r3079, [%rd668];
	add.s32 	%r3080, %r3079, 1;
	st.local.u32 	[%rd668], %r3080;
	ld.u32 	%r311, [%rd1141+60];
	mul.wide.s32 	%rd669, %r311, 4;
	add.s64 	%rd670, %rd9, %rd669;
	ld.local.u32 	%r3081, [%rd670];
	add.s32 	%r3082, %r3081, 1;
	st.local.u32 	[%rd670], %r3082;
	ld.u32 	%r312, [%rd1141+64];
	mul.wide.s32 	%rd671, %r312, 4;
	add.s64 	%rd76, %rd9, %rd671;
	ld.local.u32 	%r3083, [%rd76];
	add.s32 	%r3084, %r3083, 1;
	st.local.u32 	[%rd76], %r3084;
	ld.u32 	%r313, [%rd1141+68];
	mul.wide.s32 	%rd672, %r313, 4;
	add.s64 	%rd77, %rd9, %rd672;
	ld.local.u32 	%r3085, [%rd77];
	add.s32 	%r3086, %r3085, 1;
	st.local.u32 	[%rd77], %r3086;
	ld.u32 	%r314, [%rd1141+72];
	mul.wide.s32 	%rd673, %r314, 4;
	add.s64 	%rd78, %rd9, %rd673;
	ld.local.u32 	%r3087, [%rd78];
	add.s32 	%r3088, %r3087, 1;
	st.local.u32 	[%rd78], %r3088;
	ld.u32 	%r315, [%rd1141+76];
	mul.wide.s32 	%rd674, %r315, 4;
	add.s64 	%rd79, %rd9, %rd674;
	ld.local.u32 	%r3089, [%rd79];
	add.s32 	%r3090, %r3089, 1;
	st.local.u32 	[%rd79], %r3090;
	ld.u32 	%r316, [%rd1141+80];
	mul.wide.s32 	%rd675, %r316, 4;
	add.s64 	%rd80, %rd9, %rd675;
	ld.local.u32 	%r3091, [%rd80];
	add.s32 	%r3092, %r3091, 1;
	st.local.u32 	[%rd80], %r3092;
	ld.u32 	%r317, [%rd1141+84];
	mul.wide.s32 	%rd676, %r317, 4;
	add.s64 	%rd81, %rd9, %rd676;
	ld.local.u32 	%r3093, [%rd81];
	add.s32 	%r3094, %r3093, 1;
	st.local.u32 	[%rd81], %r3094;
	ld.u32 	%r318, [%rd1141+88];
	mul.wide.s32 	%rd677, %r318, 4;
	add.s64 	%rd82, %rd9, %rd677;
	ld.local.u32 	%r3095, [%rd82];
	add.s32 	%r3096, %r3095, 1;
	st.local.u32 	[%rd82], %r3096;
	ld.u32 	%r319, [%rd1141+92];
	mul.wide.s32 	%rd678, %r319, 4;
	add.s64 	%rd83, %rd9, %rd678;
	ld.local.u32 	%r3097, [%rd83];
	add.s32 	%r3098, %r3097, 1;
	st.local.u32 	[%rd83], %r3098;
	ld.u32 	%r320, [%rd1141+96];
	mul.wide.s32 	%rd679, %r320, 4;
	add.s64 	%rd84, %rd9, %rd679;
	ld.local.u32 	%r3099, [%rd84];
	add.s32 	%r3100, %r3099, 1;
	st.local.u32 	[%rd84], %r3100;
	ld.u32 	%r321, [%rd1141+100];
	mul.wide.s32 	%rd680, %r321, 4;
	add.s64 	%rd85, %rd9, %rd680;
	ld.local.u32 	%r3101, [%rd85];
	add.s32 	%r3102, %r3101, 1;
	st.local.u32 	[%rd85], %r3102;
	ld.u32 	%r322, [%rd1141+104];
	mul.wide.s32 	%rd681, %r322, 4;
	add.s64 	%rd86, %rd9, %rd681;
	ld.local.u32 	%r3103, [%rd86];
	add.s32 	%r3104, %r3103, 1;
	st.local.u32 	[%rd86], %r3104;
	ld.u32 	%r323, [%rd1141+108];
	mul.wide.s32 	%rd682, %r323, 4;
	add.s64 	%rd683, %rd9, %rd682;
	ld.local.u32 	%r3105, [%rd683];
	add.s32 	%r3106, %r3105, 1;
	st.local.u32 	[%rd683], %r3106;
	ld.u32 	%r324, [%rd1141+112];
	mul.wide.s32 	%rd684, %r324, 4;
	add.s64 	%rd685, %rd9, %rd684;
	ld.local.u32 	%r3107, [%rd685];
	add.s32 	%r3108, %r3107, 1;
	st.local.u32 	[%rd685], %r3108;
	ld.u32 	%r325, [%rd1141+116];
	mul.wide.s32 	%rd686, %r325, 4;
	add.s64 	%rd687, %rd9, %rd686;
	ld.local.u32 	%r3109, [%rd687];
	add.s32 	%r3110, %r3109, 1;
	st.local.u32 	[%rd687], %r3110;
	ld.u32 	%r326, [%rd1141+120];
	mul.wide.s32 	%rd688, %r326, 4;
	add.s64 	%rd689, %rd9, %rd688;
	ld.local.u32 	%r3111, [%rd689];
	add.s32 	%r3112, %r3111, 1;
	st.local.u32 	[%rd689], %r3112;
	ld.u32 	%r327, [%rd1141+124];
	mul.wide.s32 	%rd690, %r327, 4;
	add.s64 	%rd691, %rd9, %rd690;
	ld.local.u32 	%r3113, [%rd691];
	add.s32 	%r3114, %r3113, 1;
	st.local.u32 	[%rd691], %r3114;
	ld.u32 	%r328, [%rd1141+128];
	mul.wide.s32 	%rd692, %r328, 4;
	add.s64 	%rd693, %rd9, %rd692;
	ld.local.u32 	%r3115, [%rd693];
	add.s32 	%r3116, %r3115, 1;
	st.local.u32 	[%rd693], %r3116;
	ld.u32 	%r329, [%rd1141+132];
	mul.wide.s32 	%rd694, %r329, 4;
	add.s64 	%rd695, %rd9, %rd694;
	ld.local.u32 	%r3117, [%rd695];
	add.s32 	%r3118, %r3117, 1;
	st.local.u32 	[%rd695], %r3118;
	ld.u32 	%r330, [%rd1141+136];
	mul.wide.s32 	%rd696, %r330, 4;
	add.s64 	%rd697, %rd9, %rd696;
	ld.local.u32 	%r3119, [%rd697];
	add.s32 	%r3120, %r3119, 1;
	st.local.u32 	[%rd697], %r3120;
	ld.u32 	%r331, [%rd1141+140];
	mul.wide.s32 	%rd698, %r331, 4;
	add.s64 	%rd699, %rd9, %rd698;
	ld.local.u32 	%r3121, [%rd699];
	add.s32 	%r3122, %r3121, 1;
	st.local.u32 	[%rd699], %r3122;
	ld.u32 	%r332, [%rd1141+144];
	mul.wide.s32 	%rd700, %r332, 4;
	add.s64 	%rd701, %rd9, %rd700;
	ld.local.u32 	%r3123, [%rd701];
	add.s32 	%r3124, %r3123, 1;
	st.local.u32 	[%rd701], %r3124;
	ld.u32 	%r333, [%rd1141+148];
	mul.wide.s32 	%rd702, %r333, 4;
	add.s64 	%rd703, %rd9, %rd702;
	ld.local.u32 	%r3125, [%rd703];
	add.s32 	%r3126, %r3125, 1;
	st.local.u32 	[%rd703], %r3126;
	ld.u32 	%r334, [%rd1141+152];
	mul.wide.s32 	%rd704, %r334, 4;
	add.s64 	%rd705, %rd9, %rd704;
	ld.local.u32 	%r3127, [%rd705];
	add.s32 	%r3128, %r3127, 1;
	st.local.u32 	[%rd705], %r3128;
	ld.u32 	%r335, [%rd1141+156];
	mul.wide.s32 	%rd706, %r335, 4;
	add.s64 	%rd87, %rd9, %rd706;
	ld.local.u32 	%r3129, [%rd87];
	add.s32 	%r3130, %r3129, 1;
	st.local.u32 	[%rd87], %r3130;
	ld.u32 	%r3131, [%rd1141+160];
	mul.wide.s32 	%rd707, %r3131, 4;
	add.s64 	%rd88, %rd9, %rd707;
	ld.local.u32 	%r3132, [%rd88];
	add.s32 	%r3133, %r3132, 1;
	st.local.u32 	[%rd88], %r3133;
	ld.u32 	%r3134, [%rd1141+164];
	mul.wide.s32 	%rd708, %r3134, 4;
	add.s64 	%rd709, %rd9, %rd708;
	ld.local.u32 	%r3135, [%rd709];
	add.s32 	%r3136, %r3135, 1;
	setp.gt.s32 	%p694, %r3135, 0;
	selp.b32 	%r3137, -1, %r3136, %p694;
	selp.b32 	%r336, %r3134, -1, %p694;
	setp.eq.s32 	%p695, %r3137, 1;
	selp.b32 	%r3138, -1, %r3137, %p695;
	selp.b32 	%r337, %r3134, -1, %p695;
	st.local.u32 	[%rd709], %r3138;
	ld.local.u32 	%r3139, [%rd88];
	setp.gt.s32 	%p696, %r3139, 1;
	selp.b32 	%r3140, -1, %r3139, %p696;
	selp.b32 	%r338, %r3131, -1, %p696;
	setp.eq.s32 	%p697, %r3140, 1;
	selp.b32 	%r339, -1, %r3140, %p697;
	selp.b32 	%r340, %r3131, -1, %p697;
	or.pred  	%p698, %p696, %p697;
	not.pred 	%p699, %p698;
	@%p699 bra 	$L__BB1_132;
	st.local.u32 	[%rd88], %r339;
$L__BB1_132:
	ld.local.u32 	%r341, [%rd87];
	setp.lt.s32 	%p700, %r341, 1;
	selp.b32 	%r3141, %r341, -1, %p700;
	st.local.u32 	[%rd87], %r3141;
	ld.local.u32 	%r342, [%rd705];
	setp.lt.s32 	%p701, %r342, 1;
	selp.b32 	%r3142, %r342, -1, %p701;
	st.local.u32 	[%rd705], %r3142;
	ld.local.u32 	%r343, [%rd703];
	setp.lt.s32 	%p702, %r343, 1;
	selp.b32 	%r3143, %r343, -1, %p702;
	st.local.u32 	[%rd703], %r3143;
	ld.local.u32 	%r344, [%rd701];
	setp.lt.s32 	%p703, %r344, 1;
	selp.b32 	%r3144, %r344, -1, %p703;
	st.local.u32 	[%rd701], %r3144;
	mul.wide.s32 	%rd716, %r331, 4;
	add.s64 	%rd717, %rd9, %rd716;
	ld.local.u32 	%r345, [%rd717];
	setp.lt.s32 	%p704, %r345, 1;
	selp.b32 	%r3145, %r345, -1, %p704;
	st.local.u32 	[%rd717], %r3145;
	mul.wide.s32 	%rd718, %r330, 4;
	add.s64 	%rd719, %rd9, %rd718;
	ld.local.u32 	%r346, [%rd719];
	setp.lt.s32 	%p705, %r346, 1;
	selp.b32 	%r3146, %r346, -1, %p705;
	st.local.u32 	[%rd719], %r3146;
	mul.wide.s32 	%rd720, %r329, 4;
	add.s64 	%rd721, %rd9, %rd720;
	ld.local.u32 	%r347, [%rd721];
	setp.lt.s32 	%p706, %r347, 1;
	selp.b32 	%r3147, %r347, -1, %p706;
	st.local.u32 	[%rd721], %r3147;
	mul.wide.s32 	%rd722, %r328, 4;
	add.s64 	%rd723, %rd9, %rd722;
	ld.local.u32 	%r348, [%rd723];
	setp.lt.s32 	%p707, %r348, 1;
	selp.b32 	%r3148, %r348, -1, %p707;
	st.local.u32 	[%rd723], %r3148;
	mul.wide.s32 	%rd724, %r327, 4;
	add.s64 	%rd725, %rd9, %rd724;
	ld.local.u32 	%r349, [%rd725];
	setp.lt.s32 	%p708, %r349, 1;
	selp.b32 	%r3149, %r349, -1, %p708;
	st.local.u32 	[%rd725], %r3149;
	mul.wide.s32 	%rd726, %r326, 4;
	add.s64 	%rd727, %rd9, %rd726;
	ld.local.u32 	%r350, [%rd727];
	setp.lt.s32 	%p709, %r350, 1;
	selp.b32 	%r3150, %r350, -1, %p709;
	st.local.u32 	[%rd727], %r3150;
	mul.wide.s32 	%rd728, %r325, 4;
	add.s64 	%rd729, %rd9, %rd728;
	ld.local.u32 	%r351, [%rd729];
	setp.lt.s32 	%p710, %r351, 1;
	selp.b32 	%r3151, %r351, -1, %p710;
	st.local.u32 	[%rd729], %r3151;
	mul.wide.s32 	%rd730, %r324, 4;
	add.s64 	%rd731, %rd9, %rd730;
	ld.local.u32 	%r352, [%rd731];
	setp.lt.s32 	%p711, %r352, 1;
	selp.b32 	%r3152, %r352, -1, %p711;
	st.local.u32 	[%rd731], %r3152;
	mul.wide.s32 	%rd732, %r323, 4;
	add.s64 	%rd733, %rd9, %rd732;
	ld.local.u32 	%r353, [%rd733];
	setp.lt.s32 	%p712, %r353, 1;
	selp.b32 	%r3153, %r353, -1, %p712;
	st.local.u32 	[%rd733], %r3153;
	ld.local.u32 	%r354, [%rd86];
	setp.lt.s32 	%p713, %r354, 1;
	selp.b32 	%r3154, %r354, -1, %p713;
	st.local.u32 	[%rd86], %r3154;
	ld.local.u32 	%r355, [%rd85];
	setp.lt.s32 	%p714, %r355, 1;
	selp.b32 	%r3155, %r355, -1, %p714;
	st.local.u32 	[%rd85], %r3155;
	ld.local.u32 	%r356, [%rd84];
	setp.lt.s32 	%p715, %r356, 1;
	selp.b32 	%r3156, %r356, -1, %p715;
	st.local.u32 	[%rd84], %r3156;
	ld.local.u32 	%r357, [%rd83];
	setp.lt.s32 	%p716, %r357, 1;
	selp.b32 	%r3157, %r357, -1, %p716;
	st.local.u32 	[%rd83], %r3157;
	ld.local.u32 	%r358, [%rd82];
	setp.lt.s32 	%p717, %r358, 1;
	selp.b32 	%r3158, %r358, -1, %p717;
	st.local.u32 	[%rd82], %r3158;
	ld.local.u32 	%r359, [%rd81];
	setp.lt.s32 	%p718, %r359, 1;
	selp.b32 	%r3159, %r359, -1, %p718;
	st.local.u32 	[%rd81], %r3159;
	ld.local.u32 	%r360, [%rd80];
	setp.lt.s32 	%p719, %r360, 1;
	selp.b32 	%r3160, %r360, -1, %p719;
	st.local.u32 	[%rd80], %r3160;
	ld.local.u32 	%r361, [%rd79];
	setp.lt.s32 	%p720, %r361, 1;
	selp.b32 	%r3161, %r361, -1, %p720;
	st.local.u32 	[%rd79], %r3161;
	ld.local.u32 	%r362, [%rd78];
	setp.lt.s32 	%p721, %r362, 1;
	selp.b32 	%r3162, %r362, -1, %p721;
	st.local.u32 	[%rd78], %r3162;
	ld.local.u32 	%r363, [%rd77];
	setp.lt.s32 	%p722, %r363, 1;
	selp.b32 	%r3163, %r363, -1, %p722;
	st.local.u32 	[%rd77], %r3163;
	ld.local.u32 	%r364, [%rd76];
	setp.lt.s32 	%p723, %r364, 1;
	selp.b32 	%r3164, %r364, -1, %p723;
	st.local.u32 	[%rd76], %r3164;
	mul.wide.s32 	%rd734, %r311, 4;
	add.s64 	%rd735, %rd9, %rd734;
	ld.local.u32 	%r365, [%rd735];
	setp.lt.s32 	%p724, %r365, 1;
	selp.b32 	%r3165, %r365, -1, %p724;
	st.local.u32 	[%rd735], %r3165;
	mul.wide.s32 	%rd736, %r310, 4;
	add.s64 	%rd737, %rd9, %rd736;
	ld.local.u32 	%r366, [%rd737];
	setp.lt.s32 	%p725, %r366, 1;
	selp.b32 	%r3166, %r366, -1, %p725;
	st.local.u32 	[%rd737], %r3166;
	mul.wide.s32 	%rd738, %r309, 4;
	add.s64 	%rd739, %rd9, %rd738;
	ld.local.u32 	%r367, [%rd739];
	setp.lt.s32 	%p726, %r367, 1;
	selp.b32 	%r3167, %r367, -1, %p726;
	st.local.u32 	[%rd739], %r3167;
	mul.wide.s32 	%rd740, %r308, 4;
	add.s64 	%rd741, %rd9, %rd740;
	ld.local.u32 	%r368, [%rd741];
	setp.lt.s32 	%p727, %r368, 1;
	selp.b32 	%r3168, %r368, -1, %p727;
	st.local.u32 	[%rd741], %r3168;
	ld.local.u32 	%r369, [%rd75];
	setp.lt.s32 	%p728, %r369, 1;
	selp.b32 	%r3169, %r369, -1, %p728;
	st.local.u32 	[%rd75], %r3169;
	ld.local.u32 	%r370, [%rd74];
	setp.lt.s32 	%p729, %r370, 1;
	selp.b32 	%r3170, %r370, -1, %p729;
	st.local.u32 	[%rd74], %r3170;
	mul.wide.s32 	%rd742, %r305, 4;
	add.s64 	%rd743, %rd9, %rd742;
	ld.local.u32 	%r371, [%rd743];
	setp.lt.s32 	%p730, %r371, 1;
	selp.b32 	%r3171, %r371, -1, %p730;
	st.local.u32 	[%rd743], %r3171;
	mul.wide.s32 	%rd744, %r304, 4;
	add.s64 	%rd745, %rd9, %rd744;
	ld.local.u32 	%r372, [%rd745];
	setp.lt.s32 	%p731, %r372, 1;
	selp.b32 	%r3172, %r372, -1, %p731;
	st.local.u32 	[%rd745], %r3172;
	mul.wide.s32 	%rd746, %r303, 4;
	add.s64 	%rd747, %rd9, %rd746;
	ld.local.u32 	%r373, [%rd747];
	setp.lt.s32 	%p732, %r373, 1;
	selp.b32 	%r3173, %r373, -1, %p732;
	st.local.u32 	[%rd747], %r3173;
	mul.wide.s32 	%rd748, %r302, 4;
	add.s64 	%rd749, %rd9, %rd748;
	ld.local.u32 	%r374, [%rd749];
	setp.lt.s32 	%p733, %r374, 1;
	selp.b32 	%r3174, %r374, -1, %p733;
	st.local.u32 	[%rd749], %r3174;
	mul.wide.s32 	%rd750, %r301, 4;
	add.s64 	%rd751, %rd9, %rd750;
	ld.local.u32 	%r375, [%rd751];
	setp.lt.s32 	%p734, %r375, 1;
	selp.b32 	%r3175, %r375, -1, %p734;
	st.local.u32 	[%rd751], %r3175;
	ld.local.u32 	%r376, [%rd73];
	setp.lt.s32 	%p735, %r376, 1;
	selp.b32 	%r3176, %r376, -1, %p735;
	st.local.u32 	[%rd73], %r3176;
	ld.local.u32 	%r377, [%rd72];
	setp.lt.s32 	%p736, %r377, 1;
	selp.b32 	%r3177, %r377, -1, %p736;
	st.local.u32 	[%rd72], %r3177;
	ld.local.u32 	%r378, [%rd71];
	setp.lt.s32 	%p737, %r378, 1;
	selp.b32 	%r3178, %r378, -1, %p737;
	st.local.u32 	[%rd71], %r3178;
	mul.wide.s32 	%rd752, %r297, 4;
	add.s64 	%rd753, %rd9, %rd752;
	ld.local.u32 	%r379, [%rd753];
	setp.lt.s32 	%p738, %r379, 1;
	selp.b32 	%r3179, %r379, -1, %p738;
	st.local.u32 	[%rd753], %r3179;
	mul.wide.s32 	%rd754, %r296, 4;
	add.s64 	%rd755, %rd9, %rd754;
	ld.local.u32 	%r380, [%rd755];
	setp.lt.s32 	%p739, %r380, 1;
	selp.b32 	%r3180, %r380, -1, %p739;
	st.local.u32 	[%rd755], %r3180;
	ld.local.u32 	%r3181, [%rd9];
	setp.ne.s32 	%p740, %r3181, 0;
	@%p740 bra 	$L__BB1_134;
	mov.b32 	%r3182, 0;
	st.local.u32 	[%rd8], %r3182;
$L__BB1_134:
	ld.local.u32 	%r3183, [%rd9+4];
	setp.ne.s32 	%p741, %r3183, 0;
	@%p741 bra 	$L__BB1_136;
	mov.b32 	%r3184, 1;
	st.local.u32 	[%rd8+4], %r3184;
$L__BB1_136:
	ld.local.u32 	%r3185, [%rd9+8];
	setp.ne.s32 	%p742, %r3185, 0;
	@%p742 bra 	$L__BB1_138;
	mov.b32 	%r3186, 2;
	st.local.u32 	[%rd8+8], %r3186;
$L__BB1_138:
	ld.local.u32 	%r3187, [%rd9+12];
	setp.ne.s32 	%p743, %r3187, 0;
	@%p743 bra 	$L__BB1_140;
	mov.b32 	%r3188, 3;
	st.local.u32 	[%rd8+12], %r3188;
$L__BB1_140:
	ld.local.u32 	%r3189, [%rd9+16];
	setp.ne.s32 	%p744, %r3189, 0;
	@%p744 bra 	$L__BB1_142;
	mov.b32 	%r3190, 4;
	st.local.u32 	[%rd8+16], %r3190;
$L__BB1_142:
	ld.local.u32 	%r3191, [%rd9+20];
	setp.ne.s32 	%p745, %r3191, 0;
	@%p745 bra 	$L__BB1_144;
	mov.b32 	%r3192, 5;
	st.local.u32 	[%rd8+20], %r3192;
$L__BB1_144:
	ld.local.u32 	%r3193, [%rd9+24];
	setp.ne.s32 	%p746, %r3193, 0;
	@%p746 bra 	$L__BB1_146;
	mov.b32 	%r3194, 6;
	st.local.u32 	[%rd8+24], %r3194;
$L__BB1_146:
	ld.local.u32 	%r3195, [%rd9+28];
	setp.ne.s32 	%p747, %r3195, 0;
	@%p747 bra 	$L__BB1_148;
	mov.b32 	%r3196, 7;
	st.local.u32 	[%rd8+28], %r3196;
$L__BB1_148:
	ld.local.u32 	%r3197, [%rd9+32];
	setp.ne.s32 	%p748, %r3197, 0;
	@%p748 bra 	$L__BB1_150;
	mov.b32 	%r3198, 8;
	st.local.u32 	[%rd8+32], %r3198;
$L__BB1_150:
	ld.local.u32 	%r3199, [%rd9+36];
	setp.ne.s32 	%p749, %r3199, 0;
	@%p749 bra 	$L__BB1_152;
	mov.b32 	%r3200, 9;
	st.local.u32 	[%rd8+36], %r3200;
$L__BB1_152:
	ld.local.u32 	%r3201, [%rd9+40];
	setp.ne.s32 	%p750, %r3201, 0;
	@%p750 bra 	$L__BB1_154;
	mov.b32 	%r3202, 10;
	st.local.u32 	[%rd8+40], %r3202;
$L__BB1_154:
	ld.local.u32 	%r3203, [%rd9+44];
	setp.ne.s32 	%p751, %r3203, 0;
	@%p751 bra 	$L__BB1_156;
	mov.b32 	%r3204, 11;
	st.local.u32 	[%rd8+44], %r3204;
$L__BB1_156:
	ld.local.u32 	%r3205, [%rd9+48];
	setp.ne.s32 	%p752, %r3205, 0;
	@%p752 bra 	$L__BB1_158;
	mov.b32 	%r3206, 12;
	st.local.u32 	[%rd8+48], %r3206;
$L__BB1_158:
	ld.local.u32 	%r3207, [%rd9+52];
	setp.ne.s32 	%p753, %r3207, 0;
	@%p753 bra 	$L__BB1_160;
	mov.b32 	%r3208, 13;
	st.local.u32 	[%rd8+52], %r3208;
$L__BB1_160:
	ld.local.u32 	%r3209, [%rd9+56];
	setp.ne.s32 	%p754, %r3209, 0;
	@%p754 bra 	$L__BB1_162;
	mov.b32 	%r3210, 14;
	st.local.u32 	[%rd8+56], %r3210;
$L__BB1_162:
	ld.local.u32 	%r3211, [%rd9+60];
	setp.ne.s32 	%p755, %r3211, 0;
	@%p755 bra 	$L__BB1_164;
	mov.b32 	%r3212, 15;
	st.local.u32 	[%rd8+60], %r3212;
$L__BB1_164:
	ld.local.u32 	%r3213, [%rd9+64];
	setp.ne.s32 	%p756, %r3213, 0;
	@%p756 bra 	$L__BB1_166;
	mov.b32 	%r3214, 16;
	st.local.u32 	[%rd8+64], %r3214;
$L__BB1_166:
	ld.local.u32 	%r3215, [%rd9+68];
	setp.ne.s32 	%p757, %r3215, 0;
	@%p757 bra 	$L__BB1_168;
	mov.b32 	%r3216, 17;
	st.local.u32 	[%rd8+68], %r3216;
$L__BB1_168:
	ld.local.u32 	%r3217, [%rd9+72];
	setp.ne.s32 	%p758, %r3217, 0;
	@%p758 bra 	$L__BB1_170;
	mov.b32 	%r3218, 18;
	st.local.u32 	[%rd8+72], %r3218;
$L__BB1_170:
	ld.local.u32 	%r3219, [%rd9+76];
	setp.ne.s32 	%p759, %r3219, 0;
	@%p759 bra 	$L__BB1_172;
	mov.b32 	%r3220, 19;
	st.local.u32 	[%rd8+76], %r3220;
$L__BB1_172:
	ld.local.u32 	%r3221, [%rd9+80];
	setp.ne.s32 	%p760, %r3221, 0;
	@%p760 bra 	$L__BB1_174;
	mov.b32 	%r3222, 20;
	st.local.u32 	[%rd8+80], %r3222;
$L__BB1_174:
	ld.local.u32 	%r3223, [%rd9+84];
	setp.ne.s32 	%p761, %r3223, 0;
	@%p761 bra 	$L__BB1_176;
	mov.b32 	%r3224, 21;
	st.local.u32 	[%rd8+84], %r3224;
$L__BB1_176:
	ld.local.u32 	%r3225, [%rd9+88];
	setp.ne.s32 	%p762, %r3225, 0;
	@%p762 bra 	$L__BB1_178;
	mov.b32 	%r3226, 22;
	st.local.u32 	[%rd8+88], %r3226;
$L__BB1_178:
	ld.local.u32 	%r3227, [%rd9+92];
	setp.ne.s32 	%p763, %r3227, 0;
	@%p763 bra 	$L__BB1_180;
	mov.b32 	%r3228, 23;
	st.local.u32 	[%rd8+92], %r3228;
$L__BB1_180:
	ld.local.u32 	%r3229, [%rd9+96];
	setp.ne.s32 	%p764, %r3229, 0;
	@%p764 bra 	$L__BB1_182;
	mov.b32 	%r3230, 24;
	st.local.u32 	[%rd8+96], %r3230;
$L__BB1_182:
	ld.local.u32 	%r3231, [%rd9+100];
	setp.ne.s32 	%p765, %r3231, 0;
	@%p765 bra 	$L__BB1_184;
	mov.b32 	%r3232, 25;
	st.local.u32 	[%rd8+100], %r3232;
$L__BB1_184:
	ld.local.u32 	%r3233, [%rd9+104];
	setp.ne.s32 	%p766, %r3233, 0;
	@%p766 bra 	$L__BB1_186;
	mov.b32 	%r3234, 26;
	st.local.u32 	[%rd8+104], %r3234;
$L__BB1_186:
	ld.local.u32 	%r3235, [%rd9+108];
	setp.ne.s32 	%p767, %r3235, 0;
	@%p767 bra 	$L__BB1_188;
	mov.b32 	%r3236, 27;
	st.local.u32 	[%rd8+108], %r3236;
$L__BB1_188:
	ld.local.u32 	%r3237, [%rd9+112];
	setp.ne.s32 	%p768, %r3237, 0;
	@%p768 bra 	$L__BB1_190;
	mov.b32 	%r3238, 28;
	st.local.u32 	[%rd8+112], %r3238;
$L__BB1_190:
	ld.local.u32 	%r3239, [%rd9+116];
	setp.ne.s32 	%p769, %r3239, 0;
	@%p769 bra 	$L__BB1_192;
	mov.b32 	%r3240, 29;
	st.local.u32 	[%rd8+116], %r3240;
$L__BB1_192:
	ld.local.u32 	%r3241, [%rd9+120];
	setp.ne.s32 	%p770, %r3241, 0;
	@%p770 bra 	$L__BB1_194;
	mov.b32 	%r3242, 30;
	st.local.u32 	[%rd8+120], %r3242;
$L__BB1_194:
	ld.local.u32 	%r3243, [%rd9+124];
	setp.ne.s32 	%p771, %r3243, 0;
	@%p771 bra 	$L__BB1_196;
	mov.b32 	%r3244, 31;
	st.local.u32 	[%rd8+124], %r3244;
$L__BB1_196:
	ld.local.u32 	%r3245, [%rd9+128];
	setp.ne.s32 	%p772, %r3245, 0;
	@%p772 bra 	$L__BB1_198;
	mov.b32 	%r3246, 32;
	st.local.u32 	[%rd8+128], %r3246;
$L__BB1_198:
	ld.local.u32 	%r3247, [%rd9+132];
	setp.ne.s32 	%p773, %r3247, 0;
	@%p773 bra 	$L__BB1_200;
	mov.b32 	%r3248, 33;
	st.local.u32 	[%rd8+132], %r3248;
$L__BB1_200:
	ld.local.u32 	%r3249, [%rd9+136];
	setp.ne.s32 	%p774, %r3249, 0;
	@%p774 bra 	$L__BB1_202;
	mov.b32 	%r3250, 34;
	st.local.u32 	[%rd8+136], %r3250;
$L__BB1_202:
	ld.local.u32 	%r3251, [%rd9+140];
	setp.ne.s32 	%p775, %r3251, 0;
	@%p775 bra 	$L__BB1_204;
	mov.b32 	%r3252, 35;
	st.local.u32 	[%rd8+140], %r3252;
$L__BB1_204:
	ld.local.u32 	%r3253, [%rd9+144];
	setp.ne.s32 	%p776, %r3253, 0;
	@%p776 bra 	$L__BB1_206;
	mov.b32 	%r3254, 36;
	st.local.u32 	[%rd8+144], %r3254;
$L__BB1_206:
	ld.local.u32 	%r3255, [%rd9+148];
	setp.ne.s32 	%p777, %r3255, 0;
	@%p777 bra 	$L__BB1_208;
	mov.b32 	%r3256, 37;
	st.local.u32 	[%rd8+148], %r3256;
$L__BB1_208:
	ld.local.u32 	%r3257, [%rd9+152];
	setp.ne.s32 	%p778, %r3257, 0;
	@%p778 bra 	$L__BB1_210;
	mov.b32 	%r3258, 38;
	st.local.u32 	[%rd8+152], %r3258;
$L__BB1_210:
	ld.local.u32 	%r3259, [%rd9+156];
	setp.ne.s32 	%p779, %r3259, 0;
	@%p779 bra 	$L__BB1_212;
	mov.b32 	%r3260, 39;
	st.local.u32 	[%rd8+156], %r3260;
$L__BB1_212:
	ld.local.u32 	%r3261, [%rd9+160];
	setp.ne.s32 	%p780, %r3261, 0;
	@%p780 bra 	$L__BB1_214;
	mov.b32 	%r3262, 40;
	st.local.u32 	[%rd8+160], %r3262;
$L__BB1_214:
	ld.local.u32 	%r3263, [%rd9+164];
	setp.ne.s32 	%p781, %r3263, 0;
	@%p781 bra 	$L__BB1_216;
	mov.b32 	%r3264, 41;
	st.local.u32 	[%rd8+164], %r3264;
$L__BB1_216:
	setp.lt.s32 	%p782, %r341, 2;
	selp.b32 	%r3266, -1, %r335, %p782;
	setp.lt.s32 	%p783, %r342, 2;
	selp.b32 	%r3267, -1, %r334, %p783;
	setp.lt.s32 	%p784, %r343, 2;
	selp.b32 	%r3268, -1, %r333, %p784;
	setp.lt.s32 	%p785, %r344, 2;
	selp.b32 	%r3269, -1, %r332, %p785;
	setp.lt.s32 	%p786, %r345, 2;
	selp.b32 	%r3270, -1, %r331, %p786;
	setp.lt.s32 	%p787, %r346, 2;
	selp.b32 	%r3271, -1, %r330, %p787;
	setp.lt.s32 	%p788, %r347, 2;
	selp.b32 	%r3272, -1, %r329, %p788;
	setp.lt.s32 	%p789, %r348, 2;
	selp.b32 	%r3273, -1, %r328, %p789;
	setp.lt.s32 	%p790, %r349, 2;
	selp.b32 	%r3274, -1, %r327, %p790;
	setp.lt.s32 	%p791, %r350, 2;
	selp.b32 	%r3275, -1, %r326, %p791;
	setp.lt.s32 	%p792, %r351, 2;
	selp.b32 	%r3276, -1, %r325, %p792;
	setp.lt.s32 	%p793, %r352, 2;
	selp.b32 	%r3277, -1, %r324, %p793;
	setp.lt.s32 	%p794, %r353, 2;
	selp.b32 	%r3278, -1, %r323, %p794;
	setp.lt.s32 	%p795, %r354, 2;
	selp.b32 	%r3279, -1, %r322, %p795;
	setp.lt.s32 	%p796, %r355, 2;
	selp.b32 	%r3280, -1, %r321, %p796;
	setp.lt.s32 	%p797, %r356, 2;
	selp.b32 	%r3281, -1, %r320, %p797;
	setp.lt.s32 	%p798, %r357, 2;
	selp.b32 	%r3282, -1, %r319, %p798;
	setp.lt.s32 	%p799, %r358, 2;
	selp.b32 	%r3283, -1, %r318, %p799;
	setp.lt.s32 	%p800, %r359, 2;
	selp.b32 	%r3284, -1, %r317, %p800;
	setp.lt.s32 	%p801, %r360, 2;
	selp.b32 	%r3285, -1, %r316, %p801;
	setp.lt.s32 	%p802, %r361, 2;
	selp.b32 	%r3286, -1, %r315, %p802;
	setp.lt.s32 	%p803, %r362, 2;
	selp.b32 	%r3287, -1, %r314, %p803;
	setp.lt.s32 	%p804, %r363, 2;
	selp.b32 	%r3288, -1, %r313, %p804;
	setp.lt.s32 	%p805, %r364, 2;
	selp.b32 	%r3289, -1, %r312, %p805;
	setp.lt.s32 	%p806, %r365, 2;
	selp.b32 	%r3290, -1, %r311, %p806;
	setp.lt.s32 	%p807, %r366, 2;
	selp.b32 	%r3291, -1, %r310, %p807;
	setp.lt.s32 	%p808, %r367, 2;
	selp.b32 	%r3292, -1, %r309, %p808;
	setp.lt.s32 	%p809, %r368, 2;
	selp.b32 	%r3293, -1, %r308, %p809;
	setp.lt.s32 	%p810, %r369, 2;
	selp.b32 	%r3294, -1, %r307, %p810;
	setp.lt.s32 	%p811, %r370, 2;
	selp.b32 	%r3295, -1, %r306, %p811;
	setp.lt.s32 	%p812, %r371, 2;
	selp.b32 	%r3296, -1, %r305, %p812;
	setp.lt.s32 	%p813, %r372, 2;
	selp.b32 	%r3297, -1, %r304, %p813;
	setp.lt.s32 	%p814, %r373, 2;
	selp.b32 	%r3298, -1, %r303, %p814;
	setp.lt.s32 	%p815, %r374, 2;
	selp.b32 	%r3299, -1, %r302, %p815;
	setp.lt.s32 	%p816, %r375, 2;
	selp.b32 	%r3300, -1, %r301, %p816;
	setp.lt.s32 	%p817, %r376, 2;
	selp.b32 	%r3301, -1, %r300, %p817;
	setp.lt.s32 	%p818, %r377, 2;
	selp.b32 	%r3302, -1, %r299, %p818;
	setp.lt.s32 	%p819, %r378, 2;
	selp.b32 	%r3303, -1, %r298, %p819;
	setp.lt.s32 	%p820, %r379, 2;
	selp.b32 	%r3304, -1, %r297, %p820;
	setp.lt.s32 	%p821, %r380, 2;
	selp.b32 	%r3305, -1, %r296, %p821;
	{ // callseq 11, 0
	.param .b64 param0;
	st.param.b64 	[param0], 168;
	.param .b64 retval0;
	call.uni (retval0), 
	malloc, 
	(
	param0
	);
	ld.param.b64 	%rd756, [retval0];
	} // callseq 11
	setp.eq.s32 	%p822, %r3305, -1;
	setp.eq.s32 	%p823, %r380, 1;
	selp.b32 	%r3306, %r296, -1, %p823;
	selp.b32 	%r3307, %r3306, %r3305, %p822;
	st.u32 	[%rd756], %r3307;
	setp.eq.s32 	%p824, %r3304, -1;
	setp.eq.s32 	%p825, %r379, 1;
	selp.b32 	%r3308, %r297, -1, %p825;
	selp.b32 	%r3309, %r3308, %r3304, %p824;
	st.u32 	[%rd756+4], %r3309;
	setp.eq.s32 	%p826, %r3303, -1;
	setp.eq.s32 	%p827, %r378, 1;
	selp.b32 	%r3310, %r298, -1, %p827;
	selp.b32 	%r3311, %r3310, %r3303, %p826;
	st.u32 	[%rd756+8], %r3311;
	setp.eq.s32 	%p828, %r3302, -1;
	setp.eq.s32 	%p829, %r377, 1;
	selp.b32 	%r3312, %r299, -1, %p829;
	selp.b32 	%r3313, %r3312, %r3302, %p828;
	st.u32 	[%rd756+12], %r3313;
	setp.eq.s32 	%p830, %r3301, -1;
	setp.eq.s32 	%p831, %r376, 1;
	selp.b32 	%r3314, %r300, -1, %p831;
	selp.b32 	%r3315, %r3314, %r3301, %p830;
	st.u32 	[%rd756+16], %r3315;
	setp.eq.s32 	%p832, %r3300, -1;
	setp.eq.s32 	%p833, %r375, 1;
	selp.b32 	%r3316, %r301, -1, %p833;
	selp.b32 	%r3317, %r3316, %r3300, %p832;
	st.u32 	[%rd756+20], %r3317;
	setp.eq.s32 	%p834, %r3299, -1;
	setp.eq.s32 	%p835, %r374, 1;
	selp.b32 	%r3318, %r302, -1, %p835;
	selp.b32 	%r3319, %r3318, %r3299, %p834;
	st.u32 	[%rd756+24], %r3319;
	setp.eq.s32 	%p836, %r3298, -1;
	setp.eq.s32 	%p837, %r373, 1;
	selp.b32 	%r3320, %r303, -1, %p837;
	selp.b32 	%r3321, %r3320, %r3298, %p836;
	st.u32 	[%rd756+28], %r3321;
	setp.eq.s32 	%p838, %r3297, -1;
	setp.eq.s32 	%p839, %r372, 1;
	selp.b32 	%r3322, %r304, -1, %p839;
	selp.b32 	%r3323, %r3322, %r3297, %p838;
	st.u32 	[%rd756+32], %r3323;
	setp.eq.s32 	%p840, %r3296, -1;
	setp.eq.s32 	%p841, %r371, 1;
	selp.b32 	%r3324, %r305, -1, %p841;
	selp.b32 	%r3325, %r3324, %r3296, %p840;
	st.u32 	[%rd756+36], %r3325;
	setp.eq.s32 	%p842, %r3295, -1;
	setp.eq.s32 	%p843, %r370, 1;
	selp.b32 	%r3326, %r306, -1, %p843;
	selp.b32 	%r3327, %r3326, %r3295, %p842;
	st.u32 	[%rd756+40], %r3327;
	setp.eq.s32 	%p844, %r3294, -1;
	setp.eq.s32 	%p845, %r369, 1;
	selp.b32 	%r3328, %r307, -1, %p845;
	selp.b32 	%r3329, %r3328, %r3294, %p844;
	st.u32 	[%rd756+44], %r3329;
	setp.eq.s32 	%p846, %r3293, -1;
	setp.eq.s32 	%p847, %r368, 1;
	selp.b32 	%r3330, %r308, -1, %p847;
	selp.b32 	%r3331, %r3330, %r3293, %p846;
	st.u32 	[%rd756+48], %r3331;
	setp.eq.s32 	%p848, %r3292, -1;
	setp.eq.s32 	%p849, %r367, 1;
	selp.b32 	%r3332, %r309, -1, %p849;
	selp.b32 	%r3333, %r3332, %r3292, %p848;
	st.u32 	[%rd756+52], %r3333;
	setp.eq.s32 	%p850, %r3291, -1;
	setp.eq.s32 	%p851, %r366, 1;
	selp.b32 	%r3334, %r310, -1, %p851;
	selp.b32 	%r3335, %r3334, %r3291, %p850;
	st.u32 	[%rd756+56], %r3335;
	setp.eq.s32 	%p852, %r3290, -1;
	setp.eq.s32 	%p853, %r365, 1;
	selp.b32 	%r3336, %r311, -1, %p853;
	selp.b32 	%r3337, %r3336, %r3290, %p852;
	st.u32 	[%rd756+60], %r3337;
	setp.eq.s32 	%p854, %r3289, -1;
	setp.eq.s32 	%p855, %r364, 1;
	selp.b32 	%r3338, %r312, -1, %p855;
	selp.b32 	%r3339, %r3338, %r3289, %p854;
	st.u32 	[%rd756+64], %r3339;
	setp.eq.s32 	%p856, %r3288, -1;
	setp.eq.s32 	%p857, %r363, 1;
	selp.b32 	%r3340, %r313, -1, %p857;
	selp.b32 	%r3341, %r3340, %r3288, %p856;
	st.u32 	[%rd756+68], %r3341;
	setp.eq.s32 	%p858, %r3287, -1;
	setp.eq.s32 	%p859, %r362, 1;
	selp.b32 	%r3342, %r314, -1, %p859;
	selp.b32 	%r3343, %r3342, %r3287, %p858;
	st.u32 	[%rd756+72], %r3343;
	setp.eq.s32 	%p860, %r3286, -1;
	setp.eq.s32 	%p861, %r361, 1;
	selp.b32 	%r3344, %r315, -1, %p861;
	selp.b32 	%r3345, %r3344, %r3286, %p860;
	st.u32 	[%rd756+76], %r3345;
	setp.eq.s32 	%p862, %r3285, -1;
	setp.eq.s32 	%p863, %r360, 1;
	selp.b32 	%r3346, %r316, -1, %p863;
	selp.b32 	%r3347, %r3346, %r3285, %p862;
	st.u32 	[%rd756+80], %r3347;
	setp.eq.s32 	%p864, %r3284, -1;
	setp.eq.s32 	%p865, %r359, 1;
	selp.b32 	%r3348, %r317, -1, %p865;
	selp.b32 	%r3349, %r3348, %r3284, %p864;
	st.u32 	[%rd756+84], %r3349;
	setp.eq.s32 	%p866, %r3283, -1;
	setp.eq.s32 	%p867, %r358, 1;
	selp.b32 	%r3350, %r318, -1, %p867;
	selp.b32 	%r3351, %r3350, %r3283, %p866;
	st.u32 	[%rd756+88], %r3351;
	setp.eq.s32 	%p868, %r3282, -1;
	setp.eq.s32 	%p869, %r357, 1;
	selp.b32 	%r3352, %r319, -1, %p869;
	selp.b32 	%r3353, %r3352, %r3282, %p868;
	st.u32 	[%rd756+92], %r3353;
	setp.eq.s32 	%p870, %r3281, -1;
	setp.eq.s32 	%p871, %r356, 1;
	selp.b32 	%r3354, %r320, -1, %p871;
	selp.b32 	%r3355, %r3354, %r3281, %p870;
	st.u32 	[%rd756+96], %r3355;
	setp.eq.s32 	%p872, %r3280, -1;
	setp.eq.s32 	%p873, %r355, 1;
	selp.b32 	%r3356, %r321, -1, %p873;
	selp.b32 	%r3357, %r3356, %r3280, %p872;
	st.u32 	[%rd756+100], %r3357;
	setp.eq.s32 	%p874, %r3279, -1;
	setp.eq.s32 	%p875, %r354, 1;
	selp.b32 	%r3358, %r322, -1, %p875;
	selp.b32 	%r3359, %r3358, %r3279, %p874;
	st.u32 	[%rd756+104], %r3359;
	setp.eq.s32 	%p876, %r3278, -1;
	setp.eq.s32 	%p877, %r353, 1;
	selp.b32 	%r3360, %r323, -1, %p877;
	selp.b32 	%r3361, %r3360, %r3278, %p876;
	st.u32 	[%rd756+108], %r3361;
	setp.eq.s32 	%p878, %r3277, -1;
	setp.eq.s32 	%p879, %r352, 1;
	selp.b32 	%r3362, %r324, -1, %p879;
	selp.b32 	%r3363, %r3362, %r3277, %p878;
	st.u32 	[%rd756+112], %r3363;
	setp.eq.s32 	%p880, %r3276, -1;
	setp.eq.s32 	%p881, %r351, 1;
	selp.b32 	%r3364, %r325, -1, %p881;
	selp.b32 	%r3365, %r3364, %r3276, %p880;
	st.u32 	[%rd756+116], %r3365;
	setp.eq.s32 	%p882, %r3275, -1;
	setp.eq.s32 	%p883, %r350, 1;
	selp.b32 	%r3366, %r326, -1, %p883;
	selp.b32 	%r3367, %r3366, %r3275, %p882;
	st.u32 	[%rd756+120], %r3367;
	setp.eq.s32 	%p884, %r3274, -1;
	setp.eq.s32 	%p885, %r349, 1;
	selp.b32 	%r3368, %r327, -1, %p885;
	selp.b32 	%r3369, %r3368, %r3274, %p884;
	st.u32 	[%rd756+124], %r3369;
	setp.eq.s32 	%p886, %r3273, -1;
	setp.eq.s32 	%p887, %r348, 1;
	selp.b32 	%r3370, %r328, -1, %p887;
	selp.b32 	%r3371, %r3370, %r3273, %p886;
	st.u32 	[%rd756+128], %r3371;
	setp.eq.s32 	%p888, %r3272, -1;
	setp.eq.s32 	%p889, %r347, 1;
	selp.b32 	%r3372, %r329, -1, %p889;
	selp.b32 	%r3373, %r3372, %r3272, %p888;
	st.u32 	[%rd756+132], %r3373;
	setp.eq.s32 	%p890, %r3271, -1;
	setp.eq.s32 	%p891, %r346, 1;
	selp.b32 	%r3374, %r330, -1, %p891;
	selp.b32 	%r3375, %r3374, %r3271, %p890;
	st.u32 	[%rd756+136], %r3375;
	setp.eq.s32 	%p892, %r3270, -1;
	setp.eq.s32 	%p893, %r345, 1;
	selp.b32 	%r3376, %r331, -1, %p893;
	selp.b32 	%r3377, %r3376, %r3270, %p892;
	st.u32 	[%rd756+140], %r3377;
	setp.eq.s32 	%p894, %r3269, -1;
	setp.eq.s32 	%p895, %r344, 1;
	selp.b32 	%r3378, %r332, -1, %p895;
	selp.b32 	%r3379, %r3378, %r3269, %p894;
	st.u32 	[%rd756+144], %r3379;
	setp.eq.s32 	%p896, %r3268, -1;
	setp.eq.s32 	%p897, %r343, 1;
	selp.b32 	%r3380, %r333, -1, %p897;
	selp.b32 	%r3381, %r3380, %r3268, %p896;
	st.u32 	[%rd756+148], %r3381;
	setp.eq.s32 	%p898, %r3267, -1;
	setp.eq.s32 	%p899, %r342, 1;
	selp.b32 	%r3382, %r334, -1, %p899;
	selp.b32 	%r3383, %r3382, %r3267, %p898;
	st.u32 	[%rd756+152], %r3383;
	setp.eq.s32 	%p900, %r3266, -1;
	setp.eq.s32 	%p901, %r341, 1;
	selp.b32 	%r3384, %r335, -1, %p901;
	selp.b32 	%r3385, %r3384, %r3266, %p900;
	st.u32 	[%rd756+156], %r3385;
	setp.eq.s32 	%p902, %r338, -1;
	selp.b32 	%r3386, %r340, %r338, %p902;
	st.u32 	[%rd756+160], %r3386;
	setp.eq.s32 	%p903, %r336, -1;
	selp.b32 	%r3387, %r337, %r336, %p903;
	st.u32 	[%rd756+164], %r3387;
	mov.b32 	%r5123, 0;
	mov.u32 	%r5122, %r5123;
$L__BB1_217:
	mul.wide.s32 	%rd757, %r5123, 4;
	add.s64 	%rd758, %rd8, %rd757;
	ld.local.u32 	%r383, [%rd758];
	setp.ne.s32 	%p904, %r383, -1;
	@%p904 bra 	$L__BB1_335;
	add.s32 	%r5123, %r5123, 1;
	bra.uni 	$L__BB1_338;
$L__BB1_219:
	setp.eq.s32 	%p225, %r1745, 2;
	@%p225 bra 	$L__BB1_446;
	setp.eq.s32 	%p226, %r1745, 3;
	@%p226 bra 	$L__BB1_559;
$L__BB1_221:
	ld.u32 	%r5185, [%rd1141];
	bra.uni 	$L__BB1_573;
$L__BB1_222:
	st.global.v2.u32 	[%rd40+8], {%r134, %r5091};
	st.global.v2.u32 	[%rd40+16], {%r5090, %r5089};
	st.global.v2.u32 	[%rd40], {%r5088, %r135};
$L__BB1_223:
	setp.lt.s32 	%p915, %r5085, %r5086;
	@%p915 bra 	$L__BB1_230;
	sub.s32 	%r3623, %r5085, %r5086;
	add.s32 	%r3624, %r3623, 1;
	and.b32  	%r127, %r3624, 3;
	setp.eq.s32 	%p916, %r127, 0;
	mov.u32 	%r5087, %r5086;
	@%p916 bra 	$L__BB1_228;
	ld.global.u64 	%rd766, [best_sol];
	mul.wide.s32 	%rd767, %r5086, 4;
	add.s64 	%rd768, %rd766, %rd767;
	ld.volatile.u32 	%r3625, [%rd768];
	add.s64 	%rd42, %rd1141, %rd767;
	st.u32 	[%rd42], %r3625;
	add.s32 	%r5087, %r5086, 1;
	setp.eq.s32 	%p917, %r127, 1;
	@%p917 bra 	$L__BB1_228;
	ld.global.u64 	%rd769, [best_sol];
	add.s64 	%rd771, %rd769, %rd767;
	ld.volatile.u32 	%r3626, [%rd771+4];
	st.u32 	[%rd42+4], %r3626;
	add.s32 	%r5087, %r5086, 2;
	setp.eq.s32 	%p918, %r127, 2;
	@%p918 bra 	$L__BB1_228;
	ld.global.u64 	%rd772, [best_sol];
	add.s64 	%rd774, %rd772, %rd767;
	ld.volatile.u32 	%r3627, [%rd774+8];
	st.u32 	[%rd42+8], %r3627;
	add.s32 	%r5087, %r5086, 3;
$L__BB1_228:
	setp.lt.u32 	%p919, %r3623, 3;
	@%p919 bra 	$L__BB1_230;
$L__BB1_229:
	ld.global.u64 	%rd775, [best_sol];
	mul.wide.s32 	%rd776, %r5087, 4;
	add.s64 	%rd777, %rd775, %rd776;
	ld.volatile.u32 	%r3629, [%rd777];
	add.s64 	%rd778, %rd1141, %rd776;
	st.u32 	[%rd778], %r3629;
	ld.global.u64 	%rd779, [best_sol];
	add.s64 	%rd780, %rd779, %rd776;
	ld.volatile.u32 	%r3630, [%rd780+4];
	st.u32 	[%rd778+4], %r3630;
	ld.global.u64 	%rd781, [best_sol];
	add.s64 	%rd782, %rd781, %rd776;
	ld.volatile.u32 	%r3631, [%rd782+8];
	st.u32 	[%rd778+8], %r3631;
	add.s32 	%r3632, %r5087, 3;
	ld.global.u64 	%rd783, [best_sol];
	add.s64 	%rd784, %rd783, %rd776;
	ld.volatile.u32 	%r3633, [%rd784+12];
	st.u32 	[%rd778+12], %r3633;
	add.s32 	%r5087, %r5087, 4;
	setp.ne.s32 	%p920, %r3632, %r5085;
	@%p920 bra 	$L__BB1_229;
$L__BB1_230:
	mov.b64 	%rd1136, 0;
$L__BB1_231:
	shl.b64 	%rd786, %rd1136, 2;
	add.s64 	%rd787, %rd10, %rd786;
	mov.b32 	%r3634, -1;
	st.local.u32 	[%rd787], %r3634;
	add.s64 	%rd44, %rd1136, 1;
	setp.lt.u64 	%p921, %rd1136, 41;
	mov.u64 	%rd1136, %rd44;
	@%p921 bra 	$L__BB1_231;
	mov.b32 	%r3635, 0;
	st.local.v2.u32 	[%rd11], {%r3635, %r3635};
	st.local.v2.u32 	[%rd11+8], {%r3635, %r3635};
	st.local.v2.u32 	[%rd11+16], {%r3635, %r3635};
	st.local.v2.u32 	[%rd11+24], {%r3635, %r3635};
	st.local.v2.u32 	[%rd11+32], {%r3635, %r3635};
	st.local.v2.u32 	[%rd11+40], {%r3635, %r3635};
	st.local.v2.u32 	[%rd11+48], {%r3635, %r3635};
	st.local.v2.u32 	[%rd11+56], {%r3635, %r3635};
	st.local.v2.u32 	[%rd11+64], {%r3635, %r3635};
	st.local.v2.u32 	[%rd11+72], {%r3635, %r3635};
	st.local.v2.u32 	[%rd11+80], {%r3635, %r3635};
	st.local.v2.u32 	[%rd11+88], {%r3635, %r3635};
	st.local.v2.u32 	[%rd11+96], {%r3635, %r3635};
	st.local.v2.u32 	[%rd11+104], {%r3635, %r3635};
	st.local.v2.u32 	[%rd11+112], {%r3635, %r3635};
	st.local.v2.u32 	[%rd11+120], {%r3635, %r3635};
	st.local.v2.u32 	[%rd11+128], {%r3635, %r3635};
	st.local.v2.u32 	[%rd11+136], {%r3635, %r3635};
	st.local.v2.u32 	[%rd11+144], {%r3635, %r3635};
	st.local.v2.u32 	[%rd11+152], {%r3635, %r3635};
	st.local.v2.u32 	[%rd11+160], {%r3635, %r3635};
	ld.u32 	%r145, [%rd1141];
	mul.wide.s32 	%rd788, %r145, 4;
	add.s64 	%rd789, %rd11, %rd788;
	ld.local.u32 	%r3636, [%rd789];
	add.s32 	%r3637, %r3636, 1;
	st.local.u32 	[%rd789], %r3637;
	ld.u32 	%r146, [%rd1141+4];
	mul.wide.s32 	%rd790, %r146, 4;
	add.s64 	%rd791, %rd11, %rd790;
	ld.local.u32 	%r3638, [%rd791];
	add.s32 	%r3639, %r3638, 1;
	st.local.u32 	[%rd791], %r3639;
	ld.u32 	%r147, [%rd1141+8];
	mul.wide.s32 	%rd792, %r147, 4;
	add.s64 	%rd793, %rd11, %rd792;
	ld.local.u32 	%r3640, [%rd793];
	add.s32 	%r3641, %r3640, 1;
	st.local.u32 	[%rd793], %r3641;
	ld.u32 	%r148, [%rd1141+12];
	mul.wide.s32 	%rd794, %r148, 4;
	add.s64 	%rd795, %rd11, %rd794;
	ld.local.u32 	%r3642, [%rd795];
	add.s32 	%r3643, %r3642, 1;
	st.local.u32 	[%rd795], %r3643;
	ld.u32 	%r149, [%rd1141+16];
	mul.wide.s32 	%rd796, %r149, 4;
	add.s64 	%rd797, %rd11, %rd796;
	ld.local.u32 	%r3644, [%rd797];
	add.s32 	%r3645, %r3644, 1;
	st.local.u32 	[%rd797], %r3645;
	ld.u32 	%r150, [%rd1141+20];
	mul.wide.s32 	%rd798, %r150, 4;
	add.s64 	%rd45, %rd11, %rd798;
	ld.local.u32 	%r3646, [%rd45];
	add.s32 	%r3647, %r3646, 1;
	st.local.u32 	[%rd45], %r3647;
	ld.u32 	%r151, [%rd1141+24];
	mul.wide.s32 	%rd799, %r151, 4;
	add.s64 	%rd800, %rd11, %rd799;
	ld.local.u32 	%r3648, [%rd800];
	add.s32 	%r3649, %r3648, 1;
	st.local.u32 	[%rd800], %r3649;
	ld.u32 	%r152, [%rd1141+28];
	mul.wide.s32 	%rd801, %r152, 4;
	add.s64 	%rd802, %rd11, %rd801;
	ld.local.u32 	%r3650, [%rd802];
	add.s32 	%r3651, %r3650, 1;
	st.local.u32 	[%rd802], %r3651;
	ld.u32 	%r153, [%rd1141+32];
	mul.wide.s32 	%rd803, %r153, 4;
	add.s64 	%rd804, %rd11, %rd803;
	ld.local.u32 	%r3652, [%rd804];
	add.s32 	%r3653, %r3652, 1;
	st.local.u32 	[%rd804], %r3653;
	ld.u32 	%r154, [%rd1141+36];
	mul.wide.s32 	%rd805, %r154, 4;
	add.s64 	%rd806, %rd11, %rd805;
	ld.local.u32 	%r3654, [%rd806];
	add.s32 	%r3655, %r3654, 1;
	st.local.u32 	[%rd806], %r3655;
	ld.u32 	%r155, [%rd1141+40];
	mul.wide.s32 	%rd807, %r155, 4;
	add.s64 	%rd46, %rd11, %rd807;
	ld.local.u32 	%r3656, [%rd46];
	add.s32 	%r3657, %r3656, 1;
	st.local.u32 	[%rd46], %r3657;
	ld.u32 	%r156, [%rd1141+44];
	mul.wide.s32 	%rd808, %r156, 4;
	add.s64 	%rd809, %rd11, %rd808;
	ld.local.u32 	%r3658, [%rd809];
	add.s32 	%r3659, %r3658, 1;
	st.local.u32 	[%rd809], %r3659;
	ld.u32 	%r157, [%rd1141+48];
	mul.wide.s32 	%rd810, %r157, 4;
	add.s64 	%rd47, %rd11, %rd810;
	ld.local.u32 	%r3660, [%rd47];
	add.s32 	%r3661, %r3660, 1;
	st.local.u32 	[%rd47], %r3661;
	ld.u32 	%r158, [%rd1141+52];
	mul.wide.s32 	%rd811, %r158, 4;
	add.s64 	%rd48, %rd11, %rd811;
	ld.local.u32 	%r3662, [%rd48];
	add.s32 	%r3663, %r3662, 1;
	st.local.u32 	[%rd48], %r3663;
	ld.u32 	%r159, [%rd1141+56];
	mul.wide.s32 	%rd812, %r159, 4;
	add.s64 	%rd813, %rd11, %rd812;
	ld.local.u32 	%r3664, [%rd813];
	add.s32 	%r3665, %r3664, 1;
	st.local.u32 	[%rd813], %r3665;
	ld.u32 	%r160, [%rd1141+60];
	mul.wide.s32 	%rd814, %r160, 4;
	add.s64 	%rd815, %rd11, %rd814;
	ld.local.u32 	%r3666, [%rd815];
	add.s32 	%r3667, %r3666, 1;
	st.local.u32 	[%rd815], %r3667;
	ld.u32 	%r161, [%rd1141+64];
	mul.wide.s32 	%rd816, %r161, 4;
	add.s64 	%rd49, %rd11, %rd816;
	ld.local.u32 	%r3668, [%rd49];
	add.s32 	%r3669, %r3668, 1;
	st.local.u32 	[%rd49], %r3669;
	ld.u32 	%r162, [%rd1141+68];
	mul.wide.s32 	%rd817, %r162, 4;
	add.s64 	%rd818, %rd11, %rd817;
	ld.local.u32 	%r3670, [%rd818];
	add.s32 	%r3671, %r3670, 1;
	st.local.u32 	[%rd818], %r3671;
	ld.u32 	%r163, [%rd1141+72];
	mul.wide.s32 	%rd819, %r163, 4;
	add.s64 	%rd820, %rd11, %rd819;
	ld.local.u32 	%r3672, [%rd820];
	add.s32 	%r3673, %r3672, 1;
	st.local.u32 	[%rd820], %r3673;
	ld.u32 	%r164, [%rd1141+76];
	mul.wide.s32 	%rd821, %r164, 4;
	add.s64 	%rd822, %rd11, %rd821;
	ld.local.u32 	%r3674, [%rd822];
	add.s32 	%r3675, %r3674, 1;
	st.local.u32 	[%rd822], %r3675;
	ld.u32 	%r165, [%rd1141+80];
	mul.wide.s32 	%rd823, %r165, 4;
	add.s64 	%rd50, %rd11, %rd823;
	ld.local.u32 	%r3676, [%rd50];
	add.s32 	%r3677, %r3676, 1;
	st.local.u32 	[%rd50], %r3677;
	ld.u32 	%r166, [%rd1141+84];
	mul.wide.s32 	%rd824, %r166, 4;
	add.s64 	%rd51, %rd11, %rd824;
	ld.local.u32 	%r3678, [%rd51];
	add.s32 	%r3679, %r3678, 1;
	st.local.u32 	[%rd51], %r3679;
	ld.u32 	%r167, [%rd1141+88];
	mul.wide.s32 	%rd825, %r167, 4;
	add.s64 	%rd826, %rd11, %rd825;
	ld.local.u32 	%r3680, [%rd826];
	add.s32 	%r3681, %r3680, 1;
	st.local.u32 	[%rd826], %r3681;
	ld.u32 	%r168, [%rd1141+92];
	mul.wide.s32 	%rd827, %r168, 4;
	add.s64 	%rd828, %rd11, %rd827;
	ld.local.u32 	%r3682, [%rd828];
	add.s32 	%r3683, %r3682, 1;
	st.local.u32 	[%rd828], %r3683;
	ld.u32 	%r169, [%rd1141+96];
	mul.wide.s32 	%rd829, %r169, 4;
	add.s64 	%rd52, %rd11, %rd829;
	ld.local.u32 	%r3684, [%rd52];
	add.s32 	%r3685, %r3684, 1;
	st.local.u32 	[%rd52], %r3685;
	ld.u32 	%r170, [%rd1141+100];
	mul.wide.s32 	%rd830, %r170, 4;
	add.s64 	%rd831, %rd11, %rd830;
	ld.local.u32 	%r3686, [%rd831];
	add.s32 	%r3687, %r3686, 1;
	st.local.u32 	[%rd831], %r3687;
	ld.u32 	%r171, [%rd1141+104];
	mul.wide.s32 	%rd832, %r171, 4;
	add.s64 	%rd833, %rd11, %rd832;
	ld.local.u32 	%r3688, [%rd833];
	add.s32 	%r3689, %r3688, 1;
	st.local.u32 	[%rd833], %r3689;
	ld.u32 	%r172, [%rd1141+108];
	mul.wide.s32 	%rd834, %r172, 4;
	add.s64 	%rd835, %rd11, %rd834;
	ld.local.u32 	%r3690, [%rd835];
	add.s32 	%r3691, %r3690, 1;
	st.local.u32 	[%rd835], %r3691;
	ld.u32 	%r173, [%rd1141+112];
	mul.wide.s32 	%rd836, %r173, 4;
	add.s64 	%rd53, %rd11, %rd836;
	ld.local.u32 	%r3692, [%rd53];
	add.s32 	%r3693, %r3692, 1;
	st.local.u32 	[%rd53], %r3693;
	ld.u32 	%r174, [%rd1141+116];
	mul.wide.s32 	%rd837, %r174, 4;
	add.s64 	%rd54, %rd11, %rd837;
	ld.local.u32 	%r3694, [%rd54];
	add.s32 	%r3695, %r3694, 1;
	st.local.u32 	[%rd54], %r3695;
	ld.u32 	%r175, [%rd1141+120];
	mul.wide.s32 	%rd838, %r175, 4;
	add.s64 	%rd839, %rd11, %rd838;
	ld.local.u32 	%r3696, [%rd839];
	add.s32 	%r3697, %r3696, 1;
	st.local.u32 	[%rd839], %r3697;
	ld.u32 	%r176, [%rd1141+124];
	mul.wide.s32 	%rd840, %r176, 4;
	add.s64 	%rd841, %rd11, %rd840;
	ld.local.u32 	%r3698, [%rd841];
	add.s32 	%r3699, %r3698, 1;
	st.local.u32 	[%rd841], %r3699;
	ld.u32 	%r177, [%rd1141+128];
	mul.wide.s32 	%rd842, %r177, 4;
	add.s64 	%rd55, %rd11, %rd842;
	ld.local.u32 	%r3700, [%rd55];
	add.s32 	%r3701, %r3700, 1;
	st.local.u32 	[%rd55], %r3701;
	ld.u32 	%r178, [%rd1141+132];
	mul.wide.s32 	%rd843, %r178, 4;
	add.s64 	%rd56, %rd11, %rd843;
	ld.local.u32 	%r3702, [%rd56];
	add.s32 	%r3703, %r3702, 1;
	st.local.u32 	[%rd56], %r3703;
	ld.u32 	%r179, [%rd1141+136];
	mul.wide.s32 	%rd844, %r179, 4;
	add.s64 	%rd57, %rd11, %rd844;
	ld.local.u32 	%r3704, [%rd57];
	add.s32 	%r3705, %r3704, 1;
	st.local.u32 	[%rd57], %r3705;
	ld.u32 	%r180, [%rd1141+140];
	mul.wide.s32 	%rd845, %r180, 4;
	add.s64 	%rd846, %rd11, %rd845;
	ld.local.u32 	%r3706, [%rd846];
	add.s32 	%r3707, %r3706, 1;
	st.local.u32 	[%rd846], %r3707;
	ld.u32 	%r181, [%rd1141+144];
	mul.wide.s32 	%rd847, %r181, 4;
	add.s64 	%rd58, %rd11, %rd847;
	ld.local.u32 	%r3708, [%rd58];
	add.s32 	%r3709, %r3708, 1;
	st.local.u32 	[%rd58], %r3709;
	ld.u32 	%r182, [%rd1141+148];
	mul.wide.s32 	%rd848, %r182, 4;
	add.s64 	%rd59, %rd11, %rd848;
	ld.local.u32 	%r3710, [%rd59];
	add.s32 	%r3711, %r3710, 1;
	st.local.u32 	[%rd59], %r3711;
	ld.u32 	%r183, [%rd1141+152];
	mul.wide.s32 	%rd849, %r183, 4;
	add.s64 	%rd60, %rd11, %rd849;
	ld.local.u32 	%r3712, [%rd60];
	add.s32 	%r3713, %r3712, 1;
	st.local.u32 	[%rd60], %r3713;
	ld.u32 	%r184, [%rd1141+156];
	mul.wide.s32 	%rd850, %r184, 4;
	add.s64 	%rd61, %rd11, %rd850;
	ld.local.u32 	%r3714, [%rd61];
	add.s32 	%r3715, %r3714, 1;
	st.local.u32 	[%rd61], %r3715;
	ld.u32 	%r3716, [%rd1141+160];
	mul.wide.s32 	%rd851, %r3716, 4;
	add.s64 	%rd62, %rd11, %rd851;
	ld.local.u32 	%r3717, [%rd62];
	add.s32 	%r3718, %r3717, 1;
	st.local.u32 	[%rd62], %r3718;
	ld.u32 	%r3719, [%rd1141+164];
	mul.wide.s32 	%rd852, %r3719, 4;
	add.s64 	%rd853, %rd11, %rd852;
	ld.local.u32 	%r3720, [%rd853];
	add.s32 	%r3721, %r3720, 1;
	setp.gt.s32 	%p922, %r3720, 0;
	selp.b32 	%r3722, -1, %r3721, %p922;
	selp.b32 	%r185, %r3719, -1, %p922;
	setp.eq.s32 	%p923, %r3722, 1;
	selp.b32 	%r3723, -1, %r3722, %p923;
	selp.b32 	%r186, %r3719, -1, %p923;
	st.local.u32 	[%rd853], %r3723;
	ld.local.u32 	%r3724, [%rd62];
	setp.gt.s32 	%p924, %r3724, 1;
	selp.b32 	%r3725, -1, %r3724, %p924;
	selp.b32 	%r187, %r3716, -1, %p924;
	setp.eq.s32 	%p925, %r3725, 1;
	selp.b32 	%r188, -1, %r3725, %p925;
	selp.b32 	%r189, %r3716, -1, %p925;
	or.pred  	%p926, %p924, %p925;
	not.pred 	%p927, %p926;
	@%p927 bra 	$L__BB1_234;
	st.local.u32 	[%rd62], %r188;
$L__BB1_234:
	ld.local.u32 	%r190, [%rd61];
	setp.lt.s32 	%p928, %r190, 1;
	selp.b32 	%r3726, %r190, -1, %p928;
	st.local.u32 	[%rd61], %r3726;
	ld.local.u32 	%r191, [%rd60];
	setp.lt.s32 	%p929, %r191, 1;
	selp.b32 	%r3727, %r191, -1, %p929;
	st.local.u32 	[%rd60], %r3727;
	ld.local.u32 	%r192, [%rd59];
	setp.lt.s32 	%p930, %r192, 1;
	selp.b32 	%r3728, %r192, -1, %p930;
	st.local.u32 	[%rd59], %r3728;
	ld.local.u32 	%r193, [%rd58];
	setp.lt.s32 	%p931, %r193, 1;
	selp.b32 	%r3729, %r193, -1, %p931;
	st.local.u32 	[%rd58], %r3729;
	ld.local.u32 	%r194, [%rd846];
	setp.lt.s32 	%p932, %r194, 1;
	selp.b32 	%r3730, %r194, -1, %p932;
	st.local.u32 	[%rd846], %r3730;
	ld.local.u32 	%r195, [%rd57];
	setp.lt.s32 	%p933, %r195, 1;
	selp.b32 	%r3731, %r195, -1, %p933;
	st.local.u32 	[%rd57], %r3731;
	ld.local.u32 	%r196, [%rd56];
	setp.lt.s32 	%p934, %r196, 1;
	selp.b32 	%r3732, %r196, -1, %p934;
	st.local.u32 	[%rd56], %r3732;
	ld.local.u32 	%r197, [%rd55];
	setp.lt.s32 	%p935, %r197, 1;
	selp.b32 	%r3733, %r197, -1, %p935;
	st.local.u32 	[%rd55], %r3733;
	ld.local.u32 	%r198, [%rd841];
	setp.lt.s32 	%p936, %r198, 1;
	selp.b32 	%r3734, %r198, -1, %p936;
	st.local.u32 	[%rd841], %r3734;
	ld.local.u32 	%r199, [%rd839];
	setp.lt.s32 	%p937, %r199, 1;
	selp.b32 	%r3735, %r199, -1, %p937;
	st.local.u32 	[%rd839], %r3735;
	ld.local.u32 	%r200, [%rd54];
	setp.lt.s32 	%p938, %r200, 1;
	selp.b32 	%r3736, %r200, -1, %p938;
	st.local.u32 	[%rd54], %r3736;
	ld.local.u32 	%r201, [%rd53];
	setp.lt.s32 	%p939, %r201, 1;
	selp.b32 	%r3737, %r201, -1, %p939;
	st.local.u32 	[%rd53], %r3737;
	ld.local.u32 	%r202, [%rd835];
	setp.lt.s32 	%p940, %r202, 1;
	selp.b32 	%r3738, %r202, -1, %p940;
	st.local.u32 	[%rd835], %r3738;
	ld.local.u32 	%r203, [%rd833];
	setp.lt.s32 	%p941, %r203, 1;
	selp.b32 	%r3739, %r203, -1, %p941;
	st.local.u32 	[%rd833], %r3739;
	ld.local.u32 	%r204, [%rd831];
	setp.lt.s32 	%p942, %r204, 1;
	selp.b32 	%r3740, %r204, -1, %p942;
	st.local.u32 	[%rd831], %r3740;
	ld.local.u32 	%r205, [%rd52];
	setp.lt.s32 	%p943, %r205, 1;
	selp.b32 	%r3741, %r205, -1, %p943;
	st.local.u32 	[%rd52], %r3741;
	mul.wide.s32 	%rd866, %r168, 4;
	add.s64 	%rd867, %rd11, %rd866;
	ld.local.u32 	%r206, [%rd867];
	setp.lt.s32 	%p944, %r206, 1;
	selp.b32 	%r3742, %r206, -1, %p944;
	st.local.u32 	[%rd867], %r3742;
	mul.wide.s32 	%rd868, %r167, 4;
	add.s64 	%rd869, %rd11, %rd868;
	ld.local.u32 	%r207, [%rd869];
	setp.lt.s32 	%p945, %r207, 1;
	selp.b32 	%r3743, %r207, -1, %p945;
	st.local.u32 	[%rd869], %r3743;
	ld.local.u32 	%r208, [%rd51];
	setp.lt.s32 	%p946, %r208, 1;
	selp.b32 	%r3744, %r208, -1, %p946;
	st.local.u32 	[%rd51], %r3744;
	ld.local.u32 	%r209, [%rd50];
	setp.lt.s32 	%p947, %r209, 1;
	selp.b32 	%r3745, %r209, -1, %p947;
	st.local.u32 	[%rd50], %r3745;
	mul.wide.s32 	%rd870, %r164, 4;
	add.s64 	%rd871, %rd11, %rd870;
	ld.local.u32 	%r210, [%rd871];
	setp.lt.s32 	%p948, %r210, 1;
	selp.b32 	%r3746, %r210, -1, %p948;
	st.local.u32 	[%rd871], %r3746;
	mul.wide.s32 	%rd872, %r163, 4;
	add.s64 	%rd873, %rd11, %rd872;
	ld.local.u32 	%r211, [%rd873];
	setp.lt.s32 	%p949, %r211, 1;
	selp.b32 	%r3747, %r211, -1, %p949;
	st.local.u32 	[%rd873], %r3747;
	mul.wide.s32 	%rd874, %r162, 4;
	add.s64 	%rd875, %rd11, %rd874;
	ld.local.u32 	%r212, [%rd875];
	setp.lt.s32 	%p950, %r212, 1;
	selp.b32 	%r3748, %r212, -1, %p950;
	st.local.u32 	[%rd875], %r3748;
	ld.local.u32 	%r213, [%rd49];
	setp.lt.s32 	%p951, %r213, 1;
	selp.b32 	%r3749, %r213, -1, %p951;
	st.local.u32 	[%rd49], %r3749;
	mul.wide.s32 	%rd876, %r160, 4;
	add.s64 	%rd877, %rd11, %rd876;
	ld.local.u32 	%r214, [%rd877];
	setp.lt.s32 	%p952, %r214, 1;
	selp.b32 	%r3750, %r214, -1, %p952;
	st.local.u32 	[%rd877], %r3750;
	mul.wide.s32 	%rd878, %r159, 4;
	add.s64 	%rd879, %rd11, %rd878;
	ld.local.u32 	%r215, [%rd879];
	setp.lt.s32 	%p953, %r215, 1;
	selp.b32 	%r3751, %r215, -1, %p953;
	st.local.u32 	[%rd879], %r3751;
	ld.local.u32 	%r216, [%rd48];
	setp.lt.s32 	%p954, %r216, 1;
	selp.b32 	%r3752, %r216, -1, %p954;
	st.local.u32 	[%rd48], %r3752;
	ld.local.u32 	%r217, [%rd47];
	setp.lt.s32 	%p955, %r217, 1;
	selp.b32 	%r3753, %r217, -1, %p955;
	st.local.u32 	[%rd47], %r3753;
	mul.wide.s32 	%rd880, %r156, 4;
	add.s64 	%rd881, %rd11, %rd880;
	ld.local.u32 	%r218, [%rd881];
	setp.lt.s32 	%p956, %r218, 1;
	selp.b32 	%r3754, %r218, -1, %p956;
	st.local.u32 	[%rd881], %r3754;
	ld.local.u32 	%r219, [%rd46];
	setp.lt.s32 	%p957, %r219, 1;
	selp.b32 	%r3755, %r219, -1, %p957;
	st.local.u32 	[%rd46], %r3755;
	mul.wide.s32 	%rd882, %r154, 4;
	add.s64 	%rd883, %rd11, %rd882;
	ld.local.u32 	%r220, [%rd883];
	setp.lt.s32 	%p958, %r220, 1;
	selp.b32 	%r3756, %r220, -1, %p958;
	st.local.u32 	[%rd883], %r3756;
	mul.wide.s32 	%rd884, %r153, 4;
	add.s64 	%rd885, %rd11, %rd884;
	ld.local.u32 	%r221, [%rd885];
	setp.lt.s32 	%p959, %r221, 1;
	selp.b32 	%r3757, %r221, -1, %p959;
	st.local.u32 	[%rd885], %r3757;
	mul.wide.s32 	%rd886, %r152, 4;
	add.s64 	%rd887, %rd11, %rd886;
	ld.local.u32 	%r222, [%rd887];
	setp.lt.s32 	%p960, %r222, 1;
	selp.b32 	%r3758, %r222, -1, %p960;
	st.local.u32 	[%rd887], %r3758;
	mul.wide.s32 	%rd888, %r151, 4;
	add.s64 	%rd889, %rd11, %rd888;
	ld.local.u32 	%r223, [%rd889];
	setp.lt.s32 	%p961, %r223, 1;
	selp.b32 	%r3759, %r223, -1, %p961;
	st.local.u32 	[%rd889], %r3759;
	ld.local.u32 	%r224, [%rd45];
	setp.lt.s32 	%p962, %r224, 1;
	selp.b32 	%r3760, %r224, -1, %p962;
	st.local.u32 	[%rd45], %r3760;
	mul.wide.s32 	%rd890, %r149, 4;
	add.s64 	%rd891, %rd11, %rd890;
	ld.local.u32 	%r225, [%rd891];
	setp.lt.s32 	%p963, %r225, 1;
	selp.b32 	%r3761, %r225, -1, %p963;
	st.local.u32 	[%rd891], %r3761;
	mul.wide.s32 	%rd892, %r148, 4;
	add.s64 	%rd893, %rd11, %rd892;
	ld.local.u32 	%r226, [%rd893];
	setp.lt.s32 	%p964, %r226, 1;
	selp.b32 	%r3762, %r226, -1, %p964;
	st.local.u32 	[%rd893], %r3762;
	mul.wide.s32 	%rd894, %r147, 4;
	add.s64 	%rd895, %rd11, %rd894;
	ld.local.u32 	%r227, [%rd895];
	setp.lt.s32 	%p965, %r227, 1;
	selp.b32 	%r3763, %r227, -1, %p965;
	st.local.u32 	[%rd895], %r3763;
	mul.wide.s32 	%rd896, %r146, 4;
	add.s64 	%rd897, %rd11, %rd896;
	ld.local.u32 	%r228, [%rd897];
	setp.lt.s32 	%p966, %r228, 1;
	selp.b32 	%r3764, %r228, -1, %p966;
	st.local.u32 	[%rd897], %r3764;
	mul.wide.s32 	%rd898, %r145, 4;
	add.s64 	%rd899, %rd11, %rd898;
	ld.local.u32 	%r229, [%rd899];
	setp.lt.s32 	%p967, %r229, 1;
	selp.b32 	%r3765, %r229, -1, %p967;
	st.local.u32 	[%rd899], %r3765;
	ld.local.u32 	%r3766, [%rd11];
	setp.ne.s32 	%p968, %r3766, 0;
	@%p968 bra 	$L__BB1_236;
	mov.b32 	%r3767, 0;
	st.local.u32 	[%rd10], %r3767;
$L__BB1_236:
	ld.local.u32 	%r3768, [%rd11+4];
	setp.ne.s32 	%p969, %r3768, 0;
	@%p969 bra 	$L__BB1_238;
	mov.b32 	%r3769, 1;
	st.local.u32 	[%rd10+4], %r3769;
$L__BB1_238:
	ld.local.u32 	%r3770, [%rd11+8];
	setp.ne.s32 	%p970, %r3770, 0;
	@%p970 bra 	$L__BB1_240;
	mov.b32 	%r3771, 2;
	st.local.u32 	[%rd10+8], %r3771;
$L__BB1_240:
	ld.local.u32 	%r3772, [%rd11+12];
	setp.ne.s32 	%p971, %r3772, 0;
	@%p971 bra 	$L__BB1_242;
	mov.b32 	%r3773, 3;
	st.local.u32 	[%rd10+12], %r3773;
$L__BB1_242:
	ld.local.u32 	%r3774, [%rd11+16];
	setp.ne.s32 	%p972, %r3774, 0;
	@%p972 bra 	$L__BB1_244;
	mov.b32 	%r3775, 4;
	st.local.u32 	[%rd10+16], %r3775;
$L__BB1_244:
	ld.local.u32 	%r3776, [%rd11+20];
	setp.ne.s32 	%p973, %r3776, 0;
	@%p973 bra 	$L__BB1_246;
	mov.b32 	%r3777, 5;
	st.local.u32 	[%rd10+20], %r3777;
$L__BB1_246:
	ld.local.u32 	%r3778, [%rd11+24];
	setp.ne.s32 	%p974, %r3778, 0;
	@%p974 bra 	$L__BB1_248;
	mov.b32 	%r3779, 6;
	st.local.u32 	[%rd10+24], %r3779;
$L__BB1_248:
	ld.local.u32 	%r3780, [%rd11+28];
	setp.ne.s32 	%p975, %r3780, 0;
	@%p975 bra 	$L__BB1_250;
	mov.b32 	%r3781, 7;
	st.local.u32 	[%rd10+28], %r3781;
$L__BB1_250:
	ld.local.u32 	%r3782, [%rd11+32];
	setp.ne.s32 	%p976, %r3782, 0;
	@%p976 bra 	$L__BB1_252;
	mov.b32 	%r3783, 8;
	st.local.u32 	[%rd10+32], %r3783;
$L__BB1_252:
	ld.local.u32 	%r3784, [%rd11+36];
	setp.ne.s32 	%p977, %r3784, 0;
	@%p977 bra 	$L__BB1_254;
	mov.b32 	%r3785, 9;
	st.local.u32 	[%rd10+36], %r3785;
$L__BB1_254:
	ld.local.u32 	%r3786, [%rd11+40];
	setp.ne.s32 	%p978, %r3786, 0;
	@%p978 bra 	$L__BB1_256;
	mov.b32 	%r3787, 10;
	st.local.u32 	[%rd10+40], %r3787;
$L__BB1_256:
	ld.local.u32 	%r3788, [%rd11+44];
	setp.ne.s32 	%p979, %r3788, 0;
	@%p979 bra 	$L__BB1_258;
	mov.b32 	%r3789, 11;
	st.local.u32 	[%rd10+44], %r3789;
$L__BB1_258:
	ld.local.u32 	%r3790, [%rd11+48];
	setp.ne.s32 	%p980, %r3790, 0;
	@%p980 bra 	$L__BB1_260;
	mov.b32 	%r3791, 12;
	st.local.u32 	[%rd10+48], %r3791;
$L__BB1_260:
	ld.local.u32 	%r3792, [%rd11+52];
	setp.ne.s32 	%p981, %r3792, 0;
	@%p981 bra 	$L__BB1_262;
	mov.b32 	%r3793, 13;
	st.local.u32 	[%rd10+52], %r3793;
$L__BB1_262:
	ld.local.u32 	%r3794, [%rd11+56];
	setp.ne.s32 	%p982, %r3794, 0;
	@%p982 bra 	$L__BB1_264;
	mov.b32 	%r3795, 14;
	st.local.u32 	[%rd10+56], %r3795;
$L__BB1_264:
	ld.local.u32 	%r3796, [%rd11+60];
	setp.ne.s32 	%p983, %r3796, 0;
	@%p983 bra 	$L__BB1_266;
	mov.b32 	%r3797, 15;
	st.local.u32 	[%rd10+60], %r3797;
$L__BB1_266:
	ld.local.u32 	%r3798, [%rd11+64];
	setp.ne.s32 	%p984, %r3798, 0;
	@%p984 bra 	$L__BB1_268;
	mov.b32 	%r3799, 16;
	st.local.u32 	[%rd10+64], %r3799;
$L__BB1_268:
	ld.local.u32 	%r3800, [%rd11+68];
	setp.ne.s32 	%p985, %r3800, 0;
	@%p985 bra 	$L__BB1_270;
	mov.b32 	%r3801, 17;
	st.local.u32 	[%rd10+68], %r3801;
$L__BB1_270:
	ld.local.u32 	%r3802, [%rd11+72];
	setp.ne.s32 	%p986, %r3802, 0;
	@%p986 bra 	$L__BB1_272;
	mov.b32 	%r3803, 18;
	st.local.u32 	[%rd10+72], %r3803;
$L__BB1_272:
	ld.local.u32 	%r3804, [%rd11+76];
	setp.ne.s32 	%p987, %r3804, 0;
	@%p987 bra 	$L__BB1_274;
	mov.b32 	%r3805, 19;
	st.local.u32 	[%rd10+76], %r3805;
$L__BB1_274:
	ld.local.u32 	%r3806, [%rd11+80];
	setp.ne.s32 	%p988, %r3806, 0;
	@%p988 bra 	$L__BB1_276;
	mov.b32 	%r3807, 20;
	st.local.u32 	[%rd10+80], %r3807;
$L__BB1_276:
	ld.local.u32 	%r3808, [%rd11+84];
	setp.ne.s32 	%p989, %r3808, 0;
	@%p989 bra 	$L__BB1_278;
	mov.b32 	%r3809, 21;
	st.local.u32 	[%rd10+84], %r3809;
$L__BB1_278:
	ld.local.u32 	%r3810, [%rd11+88];
	setp.ne.s32 	%p990, %r3810, 0;
	@%p990 bra 	$L__BB1_280;
	mov.b32 	%r3811, 22;
	st.local.u32 	[%rd10+88], %r3811;
$L__BB1_280:
	ld.local.u32 	%r3812, [%rd11+92];
	setp.ne.s32 	%p991, %r3812, 0;
	@%p991 bra 	$L__BB1_282;
	mov.b32 	%r3813, 23;
	st.local.u32 	[%rd10+92], %r3813;
$L__BB1_282:
	ld.local.u32 	%r3814, [%rd11+96];
	setp.ne.s32 	%p992, %r3814, 0;
	@%p992 bra 	$L__BB1_284;
	mov.b32 	%r3815, 24;
	st.local.u32 	[%rd10+96], %r3815;
$L__BB1_284:
	ld.local.u32 	%r3816, [%rd11+100];
	setp.ne.s32 	%p993, %r3816, 0;
	@%p993 bra 	$L__BB1_286;
	mov.b32 	%r3817, 25;
	st.local.u32 	[%rd10+100], %r3817;
$L__BB1_286:
	ld.local.u32 	%r3818, [%rd11+104];
	setp.ne.s32 	%p994, %r3818, 0;
	@%p994 bra 	$L__BB1_288;
	mov.b32 	%r3819, 26;
	st.local.u32 	[%rd10+104], %r3819;
$L__BB1_288:
	ld.local.u32 	%r3820, [%rd11+108];
	setp.ne.s32 	%p995, %r3820, 0;
	@%p995 bra 	$L__BB1_290;
	mov.b32 	%r3821, 27;
	st.local.u32 	[%rd10+108], %r3821;
$L__BB1_290:
	ld.local.u32 	%r3822, [%rd11+112];
	setp.ne.s32 	%p996, %r3822, 0;
	@%p996 bra 	$L__BB1_292;
	mov.b32 	%r3823, 28;
	st.local.u32 	[%rd10+112], %r3823;
$L__BB1_292:
	ld.local.u32 	%r3824, [%rd11+116];
	setp.ne.s32 	%p997, %r3824, 0;
	@%p997 bra 	$L__BB1_294;
	mov.b32 	%r3825, 29;
	st.local.u32 	[%rd10+116], %r3825;
$L__BB1_294:
	ld.local.u32 	%r3826, [%rd11+120];
	setp.ne.s32 	%p998, %r3826, 0;
	@%p998 bra 	$L__BB1_296;
	mov.b32 	%r3827, 30;
	st.local.u32 	[%rd10+120], %r3827;
$L__BB1_296:
	ld.local.u32 	%r3828, [%rd11+124];
	setp.ne.s32 	%p999, %r3828, 0;
	@%p999 bra 	$L__BB1_298;
	mov.b32 	%r3829, 31;
	st.local.u32 	[%rd10+124], %r3829;
$L__BB1_298:
	ld.local.u32 	%r3830, [%rd11+128];
	setp.ne.s32 	%p1000, %r3830, 0;
	@%p1000 bra 	$L__BB1_300;
	mov.b32 	%r3831, 32;
	st.local.u32 	[%rd10+128], %r3831;
$L__BB1_300:
	ld.local.u32 	%r3832, [%rd11+132];
	setp.ne.s32 	%p1001, %r3832, 0;
	@%p1001 bra 	$L__BB1_302;
	mov.b32 	%r3833, 33;
	st.local.u32 	[%rd10+132], %r3833;
$L__BB1_302:
	ld.local.u32 	%r3834, [%rd11+136];
	setp.ne.s32 	%p1002, %r3834, 0;
	@%p1002 bra 	$L__BB1_304;
	mov.b32 	%r3835, 34;
	st.local.u32 	[%rd10+136], %r3835;
$L__BB1_304:
	ld.local.u32 	%r3836, [%rd11+140];
	setp.ne.s32 	%p1003, %r3836, 0;
	@%p1003 bra 	$L__BB1_306;
	mov.b32 	%r3837, 35;
	st.local.u32 	[%rd10+140], %r3837;
$L__BB1_306:
	ld.local.u32 	%r3838, [%rd11+144];
	setp.ne.s32 	%p1004, %r3838, 0;
	@%p1004 bra 	$L__BB1_308;
	mov.b32 	%r3839, 36;
	st.local.u32 	[%rd10+144], %r3839;
$L__BB1_308:
	ld.local.u32 	%r3840, [%rd11+148];
	setp.ne.s32 	%p1005, %r3840, 0;
	@%p1005 bra 	$L__BB1_310;
	mov.b32 	%r3841, 37;
	st.local.u32 	[%rd10+148], %r3841;
$L__BB1_310:
	ld.local.u32 	%r3842, [%rd11+152];
	setp.ne.s32 	%p1006, %r3842, 0;
	@%p1006 bra 	$L__BB1_312;
	mov.b32 	%r3843, 38;
	st.local.u32 	[%rd10+152], %r3843;
$L__BB1_312:
	ld.local.u32 	%r3844, [%rd11+156];
	setp.ne.s32 	%p1007, %r3844, 0;
	@%p1007 bra 	$L__BB1_314;
	mov.b32 	%r3845, 39;
	st.local.u32 	[%rd10+156], %r3845;
$L__BB1_314:
	ld.local.u32 	%r3846, [%rd11+160];
	setp.ne.s32 	%p1008, %r3846, 0;
	@%p1008 bra 	$L__BB1_316;
	mov.b32 	%r3847, 40;
	st.local.u32 	[%rd10+160], %r3847;
$L__BB1_316:
	ld.local.u32 	%r3848, [%rd11+164];
	setp.ne.s32 	%p1009, %r3848, 0;
	@%p1009 bra 	$L__BB1_318;
	mov.b32 	%r3849, 41;
	st.local.u32 	[%rd10+164], %r3849;
$L__BB1_318:
	setp.lt.s32 	%p1010, %r190, 2;
	selp.b32 	%r3851, -1, %r184, %p1010;
	setp.lt.s32 	%p1011, %r191, 2;
	selp.b32 	%r3852, -1, %r183, %p1011;
	setp.lt.s32 	%p1012, %r192, 2;
	selp.b32 	%r3853, -1, %r182, %p1012;
	setp.lt.s32 	%p1013, %r193, 2;
	selp.b32 	%r3854, -1, %r181, %p1013;
	setp.lt.s32 	%p1014, %r194, 2;
	selp.b32 	%r3855, -1, %r180, %p1014;
	setp.lt.s32 	%p1015, %r195, 2;
	selp.b32 	%r3856, -1, %r179, %p1015;
	setp.lt.s32 	%p1016, %r196, 2;
	selp.b32 	%r3857, -1, %r178, %p1016;
	setp.lt.s32 	%p1017, %r197, 2;
	selp.b32 	%r3858, -1, %r177, %p1017;
	setp.lt.s32 	%p1018, %r198, 2;
	selp.b32 	%r3859, -1, %r176, %p1018;
	setp.lt.s32 	%p1019, %r199, 2;
	selp.b32 	%r3860, -1, %r175, %p1019;
	setp.lt.s32 	%p1020, %r200, 2;
	selp.b32 	%r3861, -1, %r174, %p1020;
	setp.lt.s32 	%p1021, %r201, 2;
	selp.b32 	%r3862, -1, %r173, %p1021;
	setp.lt.s32 	%p1022, %r202, 2;
	selp.b32 	%r3863, -1, %r172, %p1022;
	setp.lt.s32 	%p1023, %r203, 2;
	selp.b32 	%r3864, -1, %r171, %p1023;
	setp.lt.s32 	%p1024, %r204, 2;
	selp.b32 	%r3865, -1, %r170, %p1024;
	setp.lt.s32 	%p1025, %r205, 2;
	selp.b32 	%r3866, -1, %r169, %p1025;
	setp.lt.s32 	%p1026, %r206, 2;
	selp.b32 	%r3867, -1, %r168, %p1026;
	setp.lt.s32 	%p1027, %r207, 2;
	selp.b32 	%r3868, -1, %r167, %p1027;
	setp.lt.s32 	%p1028, %r208, 2;
	selp.b32 	%r3869, -1, %r166, %p1028;
	setp.lt.s32 	%p1029, %r209, 2;
	selp.b32 	%r3870, -1, %r165, %p1029;
	setp.lt.s32 	%p1030, %r210, 2;
	selp.b32 	%r3871, -1, %r164, %p1030;
	setp.lt.s32 	%p1031, %r211, 2;
	selp.b32 	%r3872, -1, %r163, %p1031;
	setp.lt.s32 	%p1032, %r212, 2;
	selp.b32 	%r3873, -1, %r162, %p1032;
	setp.lt.s32 	%p1033, %r213, 2;
	selp.b32 	%r3874, -1, %r161, %p1033;
	setp.lt.s32 	%p1034, %r214, 2;
	selp.b32 	%r3875, -1, %r160, %p1034;
	setp.lt.s32 	%p1035, %r215, 2;
	selp.b32 	%r3876, -1, %r159, %p1035;
	setp.lt.s32 	%p1036, %r216, 2;
	selp.b32 	%r3877, -1, %r158, %p1036;
	setp.lt.s32 	%p1037, %r217, 2;
	selp.b32 	%r3878, -1, %r157, %p1037;
	setp.lt.s32 	%p1038, %r218, 2;
	selp.b32 	%r3879, -1, %r156, %p1038;
	setp.lt.s32 	%p1039, %r219, 2;
	selp.b32 	%r3880, -1, %r155, %p1039;
	setp.lt.s32 	%p1040, %r220, 2;
	selp.b32 	%r3881, -1, %r154, %p1040;
	setp.lt.s32 	%p1041, %r221, 2;
	selp.b32 	%r3882, -1, %r153, %p1041;
	setp.lt.s32 	%p1042, %r222, 2;
	selp.b32 	%r3883, -1, %r152, %p1042;
	setp.lt.s32 	%p1043, %r223, 2;
	selp.b32 	%r3884, -1, %r151, %p1043;
	setp.lt.s32 	%p1044, %r224, 2;
	selp.b32 	%r3885, -1, %r150, %p1044;
	setp.lt.s32 	%p1045, %r225, 2;
	selp.b32 	%r3886, -1, %r149, %p1045;
	setp.lt.s32 	%p1046, %r226, 2;
	selp.b32 	%r3887, -1, %r148, %p1046;
	setp.lt.s32 	%p1047, %r227, 2;
	selp.b32 	%r3888, -1, %r147, %p1047;
	setp.lt.s32 	%p1048, %r228, 2;
	selp.b32 	%r3889, -1, %r146, %p1048;
	setp.lt.s32 	%p1049, %r229, 2;
	selp.b32 	%r3890, -1, %r145, %p1049;
	{ // callseq 14, 0
	.param .b64 param0;
	st.param.b64 	[param0], 168;
	.param .b64 retval0;
	call.uni (retval0), 
	malloc, 
	(
	param0
	);
	ld.param.b64 	%rd900, [retval0];
	} // callseq 14
	setp.eq.s32 	%p1050, %r3890, -1;
	setp.eq.s32 	%p1051, %r229, 1;
	selp.b32 	%r3891, %r145, -1, %p1051;
	selp.b32 	%r3892, %r3891, %r3890, %p1050;
	st.u32 	[%rd900], %r3892;
	setp.eq.s32 	%p1052, %r3889, -1;
	setp.eq.s32 	%p1053, %r228, 1;
	selp.b32 	%r3893, %r146, -1, %p1053;
	selp.b32 	%r3894, %r3893, %r3889, %p1052;
	st.u32 	[%rd900+4], %r3894;
	setp.eq.s32 	%p1054, %r3888, -1;
	setp.eq.s32 	%p1055, %r227, 1;
	selp.b32 	%r3895, %r147, -1, %p1055;
	selp.b32 	%r3896, %r3895, %r3888, %p1054;
	st.u32 	[%rd900+8], %r3896;
	setp.eq.s32 	%p1056, %r3887, -1;
	setp.eq.s32 	%p1057, %r226, 1;
	selp.b32 	%r3897, %r148, -1, %p1057;
	selp.b32 	%r3898, %r3897, %r3887, %p1056;
	st.u32 	[%rd900+12], %r3898;
	setp.eq.s32 	%p1058, %r3886, -1;
	setp.eq.s32 	%p1059, %r225, 1;
	selp.b32 	%r3899, %r149, -1, %p1059;
	selp.b32 	%r3900, %r3899, %r3886, %p1058;
	st.u32 	[%rd900+16], %r3900;
	setp.eq.s32 	%p1060, %r3885, -1;
	setp.eq.s32 	%p1061, %r224, 1;
	selp.b32 	%r3901, %r150, -1, %p1061;
	selp.b32 	%r3902, %r3901, %r3885, %p1060;
	st.u32 	[%rd900+20], %r3902;
	setp.eq.s32 	%p1062, %r3884, -1;
	setp.eq.s32 	%p1063, %r223, 1;
	selp.b32 	%r3903, %r151, -1, %p1063;
	selp.b32 	%r3904, %r3903, %r3884, %p1062;
	st.u32 	[%rd900+24], %r3904;
	setp.eq.s32 	%p1064, %r3883, -1;
	setp.eq.s32 	%p1065, %r222, 1;
	selp.b32 	%r3905, %r152, -1, %p1065;
	selp.b32 	%r3906, %r3905, %r3883, %p1064;
	st.u32 	[%rd900+28], %r3906;
	setp.eq.s32 	%p1066, %r3882, -1;
	setp.eq.s32 	%p1067, %r221, 1;
	selp.b32 	%r3907, %r153, -1, %p1067;
	selp.b32 	%r3908, %r3907, %r3882, %p1066;
	st.u32 	[%rd900+32], %r3908;
	setp.eq.s32 	%p1068, %r3881, -1;
	setp.eq.s32 	%p1069, %r220, 1;
	selp.b32 	%r3909, %r154, -1, %p1069;
	selp.b32 	%r3910, %r3909, %r3881, %p1068;
	st.u32 	[%rd900+36], %r3910;
	setp.eq.s32 	%p1070, %r3880, -1;
	setp.eq.s32 	%p1071, %r219, 1;
	selp.b32 	%r3911, %r155, -1, %p1071;
	selp.b32 	%r3912, %r3911, %r3880, %p1070;
	st.u32 	[%rd900+40], %r3912;
	setp.eq.s32 	%p1072, %r3879, -1;
	setp.eq.s32 	%p1073, %r218, 1;
	selp.b32 	%r3913, %r156, -1, %p1073;
	selp.b32 	%r3914, %r3913, %r3879, %p1072;
	st.u32 	[%rd900+44], %r3914;
	setp.eq.s32 	%p1074, %r3878, -1;
	setp.eq.s32 	%p1075, %r217, 1;
	selp.b32 	%r3915, %r157, -1, %p1075;
	selp.b32 	%r3916, %r3915, %r3878, %p1074;
	st.u32 	[%rd900+48], %r3916;
	setp.eq.s32 	%p1076, %r3877, -1;
	setp.eq.s32 	%p1077, %r216, 1;
	selp.b32 	%r3917, %r158, -1, %p1077;
	selp.b32 	%r3918, %r3917, %r3877, %p1076;
	st.u32 	[%rd900+52], %r3918;
	setp.eq.s32 	%p1078, %r3876, -1;
	setp.eq.s32 	%p1079, %r215, 1;
	selp.b32 	%r3919, %r159, -1, %p1079;
	selp.b32 	%r3920, %r3919, %r3876, %p1078;
	st.u32 	[%rd900+56], %r3920;
	setp.eq.s32 	%p1080, %r3875, -1;
	setp.eq.s32 	%p1081, %r214, 1;
	selp.b32 	%r3921, %r160, -1, %p1081;
	selp.b32 	%r3922, %r3921, %r3875, %p1080;
	st.u32 	[%rd900+60], %r3922;
	setp.eq.s32 	%p1082, %r3874, -1;
	setp.eq.s32 	%p1083, %r213, 1;
	selp.b32 	%r3923, %r161, -1, %p1083;
	selp.b32 	%r3924, %r3923, %r3874, %p1082;
	st.u32 	[%rd900+64], %r3924;
	setp.eq.s32 	%p1084, %r3873, -1;
	setp.eq.s32 	%p1085, %r212, 1;
	selp.b32 	%r3925, %r162, -1, %p1085;
	selp.b32 	%r3926, %r3925, %r3873, %p1084;
	st.u32 	[%rd900+68], %r3926;
	setp.eq.s32 	%p1086, %r3872, -1;
	setp.eq.s32 	%p1087, %r211, 1;
	selp.b32 	%r3927, %r163, -1, %p1087;
	selp.b32 	%r3928, %r3927, %r3872, %p1086;
	st.u32 	[%rd900+72], %r3928;
	setp.eq.s32 	%p1088, %r3871, -1;
	setp.eq.s32 	%p1089, %r210, 1;
	selp.b32 	%r3929, %r164, -1, %p1089;
	selp.b32 	%r3930, %r3929, %r3871, %p1088;
	st.u32 	[%rd900+76], %r3930;
	setp.eq.s32 	%p1090, %r3870, -1;
	setp.eq.s32 	%p1091, %r209, 1;
	selp.b32 	%r3931, %r165, -1, %p1091;
	selp.b32 	%r3932, %r3931, %r3870, %p1090;
	st.u32 	[%rd900+80], %r3932;
	setp.eq.s32 	%p1092, %r3869, -1;
	setp.eq.s32 	%p1093, %r208, 1;
	selp.b32 	%r3933, %r166, -1, %p1093;
	selp.b32 	%r3934, %r3933, %r3869, %p1092;
	st.u32 	[%rd900+84], %r3934;
	setp.eq.s32 	%p1094, %r3868, -1;
	setp.eq.s32 	%p1095, %r207, 1;
	selp.b32 	%r3935, %r167, -1, %p1095;
	selp.b32 	%r3936, %r3935, %r3868, %p1094;
	st.u32 	[%rd900+88], %r3936;
	setp.eq.s32 	%p1096, %r3867, -1;
	setp.eq.s32 	%p1097, %r206, 1;
	selp.b32 	%r3937, %r168, -1, %p1097;
	selp.b32 	%r3938, %r3937, %r3867, %p1096;
	st.u32 	[%rd900+92], %r3938;
	setp.eq.s32 	%p1098, %r3866, -1;
	setp.eq.s32 	%p1099, %r205, 1;
	selp.b32 	%r3939, %r169, -1, %p1099;
	selp.b32 	%r3940, %r3939, %r3866, %p1098;
	st.u32 	[%rd900+96], %r3940;
	setp.eq.s32 	%p1100, %r3865, -1;
	setp.eq.s32 	%p1101, %r204, 1;
	selp.b32 	%r3941, %r170, -1, %p1101;
	selp.b32 	%r3942, %r3941, %r3865, %p1100;
	st.u32 	[%rd900+100], %r3942;
	setp.eq.s32 	%p1102, %r3864, -1;
	setp.eq.s32 	%p1103, %r203, 1;
	selp.b32 	%r3943, %r171, -1, %p1103;
	selp.b32 	%r3944, %r3943, %r3864, %p1102;
	st.u32 	[%rd900+104], %r3944;
	setp.eq.s32 	%p1104, %r3863, -1;
	setp.eq.s32 	%p1105, %r202, 1;
	selp.b32 	%r3945, %r172, -1, %p1105;
	selp.b32 	%r3946, %r3945, %r3863, %p1104;
	st.u32 	[%rd900+108], %r3946;
	setp.eq.s32 	%p1106, %r3862, -1;
	setp.eq.s32 	%p1107, %r201, 1;
	selp.b32 	%r3947, %r173, -1, %p1107;
	selp.b32 	%r3948, %r3947, %r3862, %p1106;
	st.u32 	[%rd900+112], %r3948;
	setp.eq.s32 	%p1108, %r3861, -1;
	setp.eq.s32 	%p1109, %r200, 1;
	selp.b32 	%r3949, %r174, -1, %p1109;
	selp.b32 	%r3950, %r3949, %r3861, %p1108;
	st.u32 	[%rd900+116], %r3950;
	setp.eq.s32 	%p1110, %r3860, -1;
	setp.eq.s32 	%p1111, %r199, 1;
	selp.b32 	%r3951, %r175, -1, %p1111;
	selp.b32 	%r3952, %r3951, %r3860, %p1110;
	st.u32 	[%rd900+120], %r3952;
	setp.eq.s32 	%p1112, %r3859, -1;
	setp.eq.s32 	%p1113, %r198, 1;
	selp.b32 	%r3953, %r176, -1, %p1113;
	selp.b32 	%r3954, %r3953, %r3859, %p1112;
	st.u32 	[%rd900+124], %r3954;
	setp.eq.s32 	%p1114, %r3858, -1;
	setp.eq.s32 	%p1115, %r197, 1;
	selp.b32 	%r3955, %r177, -1, %p1115;
	selp.b32 	%r3956, %r3955, %r3858, %p1114;
	st.u32 	[%rd900+128], %r3956;
	setp.eq.s32 	%p1116, %r3857, -1;
	setp.eq.s32 	%p1117, %r196, 1;
	selp.b32 	%r3957, %r178, -1, %p1117;
	selp.b32 	%r3958, %r3957, %r3857, %p1116;
	st.u32 	[%rd900+132], %r3958;
	setp.eq.s32 	%p1118, %r3856, -1;
	setp.eq.s32 	%p1119, %r195, 1;
	selp.b32 	%r3959, %r179, -1, %p1119;
	selp.b32 	%r3960, %r3959, %r3856, %p1118;
	st.u32 	[%rd900+136], %r3960;
	setp.eq.s32 	%p1120, %r3855, -1;
	setp.eq.s32 	%p1121, %r194, 1;
	selp.b32 	%r3961, %r180, -1, %p1121;
	selp.b32 	%r3962, %r3961, %r3855, %p1120;
	st.u32 	[%rd900+140], %r3962;
	setp.eq.s32 	%p1122, %r3854, -1;
	setp.eq.s32 	%p1123, %r193, 1;
	selp.b32 	%r3963, %r181, -1, %p1123;
	selp.b32 	%r3964, %r3963, %r3854, %p1122;
	st.u32 	[%rd900+144], %r3964;
	setp.eq.s32 	%p1124, %r3853, -1;
	setp.eq.s32 	%p1125, %r192, 1;
	selp.b32 	%r3965, %r182, -1, %p1125;
	selp.b32 	%r3966, %r3965, %r3853, %p1124;
	st.u32 	[%rd900+148], %r3966;
	setp.eq.s32 	%p1126, %r3852, -1;
	setp.eq.s32 	%p1127, %r191, 1;
	selp.b32 	%r3967, %r183, -1, %p1127;
	selp.b32 	%r3968, %r3967, %r3852, %p1126;
	st.u32 	[%rd900+152], %r3968;
	setp.eq.s32 	%p1128, %r3851, -1;
	setp.eq.s32 	%p1129, %r190, 1;
	selp.b32 	%r3969, %r184, -1, %p1129;
	selp.b32 	%r3970, %r3969, %r3851, %p1128;
	st.u32 	[%rd900+156], %r3970;
	setp.eq.s32 	%p1130, %r187, -1;
	selp.b32 	%r3971, %r189, %r187, %p1130;
	st.u32 	[%rd900+160], %r3971;
	setp.eq.s32 	%p1131, %r185, -1;
	selp.b32 	%r3972, %r186, %r185, %p1131;
	st.u32 	[%rd900+164], %r3972;
	mov.b32 	%r5098, 0;
	mov.u32 	%r5097, %r5098;
$L__BB1_319:
	mul.wide.s32 	%rd901, %r5098, 4;
	add.s64 	%rd902, %rd10, %rd901;
	ld.local.u32 	%r232, [%rd902];
	setp.ne.s32 	%p1132, %r232, -1;
	@%p1132 bra 	$L__BB1_323;
	add.s32 	%r5098, %r5098, 1;
	bra.uni 	$L__BB1_326;
$L__BB1_321:
	{ // callseq 13, 0
	.param .b64 param0;
	st.param.b64 	[param0], 168;
	.param .b64 retval0;
	call.uni (retval0), 
	malloc, 
	(
	param0
	);
	ld.param.b64 	%rd1141, [retval0];
	} // callseq 13
	ld.shared.u32 	%r3531, [_ZZ10tlboKernelPiS_iP17curandStateXORWOWE6subPop];
	st.u32 	[%rd1141], %r3531;
	ld.shared.u32 	%r3532, [_ZZ10tlboKernelPiS_iP17curandStateXORWOWE6subPop+4];
	st.u32 	[%rd1141+4], %r3532;
	ld.shared.u32 	%r3533, [_ZZ10tlboKernelPiS_iP17curandStateXORWOWE6subPop+8];
	st.u32 	[%rd1141+8], %r3533;
	ld.shared.u32 	%r3534, [_ZZ10tlboKernelPiS_iP17curandStateXORWOWE6subPop+12];
	st.u32 	[%rd1141+12], %r3534;
	ld.shared.u32 	%r3535, [_ZZ10tlboKernelPiS_iP17curandStateXORWOWE6subPop+16];
	st.u32 	[%rd1141+16], %r3535;
	ld.shared.u32 	%r3536, [_ZZ10tlboKernelPiS_iP17curandStateXORWOWE6subPop+20];
	st.u32 	[%rd1141+20], %r3536;
	ld.shared.u32 	%r3537, [_ZZ10tlboKernelPiS_iP17curandStateXORWOWE6subPop+24];
	st.u32 	[%rd1141+24], %r3537;
	ld.shared.u32 	%r3538, [_ZZ10tlboKernelPiS_iP17curandStateXORWOWE6subPop+28];
	st.u32 	[%rd1141+28], %r3538;
	ld.shared.u32 	%r3539, [_ZZ10tlboKernelPiS_iP17curandStateXORWOWE6subPop+32];
	st.u32 	[%rd1141+32], %r3539;
	ld.shared.u32 	%r3540, [_ZZ10tlboKernelPiS_iP17curandStateXORWOWE6subPop+36];
	st.u32 	[%rd1141+36], %r3540;
	ld.shared.u32 	%r3541, [_ZZ10tlboKernelPiS_iP17curandStateXORWOWE6subPop+40];
	st.u32 	[%rd1141+40], %r3541;
	ld.shared.u32 	%r3542, [_ZZ10tlboKernelPiS_iP17curandStateXORWOWE6subPop+44];
	st.u32 	[%rd1141+44], %r3542;
	ld.shared.u32 	%r3543, [_ZZ10tlboKernelPiS_iP17curandStateXORWOWE6subPop+48];
	st.u32 	[%rd1141+48], %r3543;
	ld.shared.u32 	%r3544, [_ZZ10tlboKernelPiS_iP17curandStateXORWOWE6subPop+52];
	st.u32 	[%rd1141+52], %r3544;
	ld.shared.u32 	%r3545, [_ZZ10tlboKernelPiS_iP17curandStateXORWOWE6subPop+56];
	st.u32 	[%rd1141+56], %r3545;
	ld.shared.u32 	%r3546, [_ZZ10tlboKernelPiS_iP17curandStateXORWOWE6subPop+60];
	st.u32 	[%rd1141+60], %r3546;
	ld.shared.u32 	%r3547, [_ZZ10tlboKernelPiS_iP17curandStateXORWOWE6subPop+64];
	st.u32 	[%rd1141+64], %r3547;
	ld.shared.u32 	%r3548, [_ZZ10tlboKernelPiS_iP17curandStateXORWOWE6subPop+68];
	st.u32 	[%rd1141+68], %r3548;
	ld.shared.u32 	%r3549, [_ZZ10tlboKernelPiS_iP17curandStateXORWOWE6subPop+72];
	st.u32 	[%rd1141+72], %r3549;
	ld.shared.u32 	%r3550, [_ZZ10tlboKernelPiS_iP17curandStateXORWOWE6subPop+76];
	st.u32 	[%rd1141+76], %r3550;
	ld.shared.u32 	%r3551, [_ZZ10tlboKernelPiS_iP17curandStateXORWOWE6subPop+80];
	st.u32 	[%rd1141+80], %r3551;
	ld.shared.u32 	%r3552, [_ZZ10tlboKernelPiS_iP17curandStateXORWOWE6subPop+84];
	st.u32 	[%rd1141+84], %r3552;
	ld.shared.u32 	%r3553, [_ZZ10tlboKernelPiS_iP17curandStateXORWOWE6subPop+88];
	st.u32 	[%rd1141+88], %r3553;
	ld.shared.u32 	%r3554, [_ZZ10tlboKernelPiS_iP17curandStateXORWOWE6subPop+92];
	st.u32 	[%rd1141+92], %r3554;
	ld.shared.u32 	%r3555, [_ZZ10tlboKernelPiS_iP17curandStateXORWOWE6subPop+96];
	st.u32 	[%rd1141+96], %r3555;
	ld.shared.u32 	%r3556, [_ZZ10tlboKernelPiS_iP17curandStateXORWOWE6subPop+100];
	st.u32 	[%rd1141+100], %r3556;
	ld.shared.u32 	%r3557, [_ZZ10tlboKernelPiS_iP17curandStateXORWOWE6subPop+104];
	st.u32 	[%rd1141+104], %r3557;
	ld.shared.u32 	%r3558, [_ZZ10tlboKernelPiS_iP17curandStateXORWOWE6subPop+108];
	st.u32 	[%rd1141+108], %r3558;
	ld.shared.u32 	%r3559, [_ZZ10tlboKernelPiS_iP17curandStateXORWOWE6subPop+112];
	st.u32 	[%rd1141+112], %r3559;
	ld.shared.u32 	%r3560, [_ZZ10tlboKernelPiS_iP17curandStateXORWOWE6subPop+116];
	st.u32 	[%rd1141+116], %r3560;
	ld.shared.u32 	%r3561, [_ZZ10tlboKernelPiS_iP17curandStateXORWOWE6subPop+120];
	st.u32 	[%rd1141+120], %r3561;
	ld.shared.u32 	%r3562, [_ZZ10tlboKernelPiS_iP17curandStateXORWOWE6subPop+124];
	st.u32 	[%rd1141+124], %r3562;
	ld.shared.u32 	%r3563, [_ZZ10tlboKernelPiS_iP17curandStateXORWOWE6subPop+128];
	st.u32 	[%rd1141+128], %r3563;
	ld.shared.u32 	%r3564, [_ZZ10tlboKernelPiS_iP17curandStateXORWOWE6subPop+132];
	st.u32 	[%rd1141+132], %r3564;
	ld.shared.u32 	%r3565, [_ZZ10tlboKernelPiS_iP17curandStateXORWOWE6subPop+136];
	st.u32 	[%rd1141+136], %r3565;
	ld.shared.u32 	%r3566, [_ZZ10tlboKernelPiS_iP17curandStateXORWOWE6subPop+140];
	st.u32 	[%rd1141+140], %r3566;
	ld.shared.u32 	%r3567, [_ZZ10tlboKernelPiS_iP17curandStateXORWOWE6subPop+144];
	st.u32 	[%rd1141+144], %r3567;
	ld.shared.u32 	%r3568, [_ZZ10tlboKernelPiS_iP17curandStateXORWOWE6subPop+148];
	st.u32 	[%rd1141+148], %r3568;
	ld.shared.u32 	%r3569, [_ZZ10tlboKernelPiS_iP17curandStateXORWOWE6subPop+152];
	st.u32 	[%rd1141+152], %r3569;
	ld.shared.u32 	%r3570, [_ZZ10tlboKernelPiS_iP17curandStateXORWOWE6subPop+156];
	st.u32 	[%rd1141+156], %r3570;
	ld.shared.u32 	%r3571, [_ZZ10tlboKernelPiS_iP17curandStateXORWOWE6subPop+160];
	st.u32 	[%rd1141+160], %r3571;
	ld.shared.u32 	%r3572, [_ZZ10tlboKernelPiS_iP17curandStateXORWOWE6subPop+164];
	st.u32 	[%rd1141+164], %r3572;
	mul.f32 	%f69, %f1, 0f42C80000;
	cvt.rzi.s32.f32 	%r3573, %f69;
	mul.hi.s32 	%r3574, %r3573, 818089009;
	shr.u32 	%r3575, %r3574, 31;
	shr.s32 	%r3576, %r3574, 3;
	add.s32 	%r3577, %r3576, %r3575;
	mul.lo.s32 	%r3578, %r3577, 42;
	sub.s32 	%r3579, %r3573, %r3578;
	ld.global.v2.u32 	{%r3580, %r3581}, [%rd40];
	shr.u32 	%r3582, %r3581, 2;
	xor.b32  	%r3583, %r3582, %r3581;
	ld.global.v2.u32 	{%r5093, %r5092}, [%rd40+8];
	ld.global.v2.u32 	{%r5091, %r5090}, [%rd40+16];
	st.global.v2.u32 	[%rd40+8], {%r5092, %r5091};
	shl.b32 	%r3584, %r5090, 4;
	shl.b32 	%r3585, %r3583, 1;
	xor.b32  	%r3586, %r3585, %r3584;
	xor.b32  	%r3587, %r3586, %r3583;
	xor.b32  	%r5089, %r3587, %r5090;
	st.global.v2.u32 	[%rd40+16], {%r5090, %r5089};
	add.s32 	%r5088, %r3580, 362437;
	st.global.v2.u32 	[%rd40], {%r5088, %r5093};
	add.s32 	%r3588, %r5089, %r5088;
	cvt.rn.f32.u32 	%f70, %r3588;
	fma.rn.f32 	%f71, %f70, 0f2F800000, 0f2F000000;
	mul.f32 	%f72, %f71, 0f42C80000;
	cvt.rzi.s32.f32 	%r3589, %f72;
	mul.hi.s32 	%r3590, %r3589, 818089009;
	shr.u32 	%r3591, %r3590, 31;
	shr.s32 	%r3592, %r3590, 3;
	add.s32 	%r3593, %r3592, %r3591;
	mul.lo.s32 	%r3594, %r3593, 42;
	sub.s32 	%r3595, %r3589, %r3594;
	max.s32 	%r5085, %r3579, %r3595;
	min.s32 	%r5086, %r3579, %r3595;
	setp.lt.s32 	%p913, %r5086, %r5085;
	@%p913 bra 	$L__BB1_223;
$L__BB1_322:
	mov.u32 	%r135, %r5091;
	mov.u32 	%r134, %r5090;
	mov.u32 	%r5091, %r5089;
	shr.u32 	%r3596, %r5093, 2;
	xor.b32  	%r3597, %r3596, %r5093;
	shl.b32 	%r3598, %r5091, 4;
	shl.b32 	%r3599, %r3597, 1;
	xor.b32  	%r3600, %r3599, %r3598;
	xor.b32  	%r3601, %r3600, %r3597;
	xor.b32  	%r5090, %r3601, %r5091;
	add.s32 	%r3602, %r5088, %r5090;
	add.s32 	%r3603, %r3602, 362437;
	cvt.rn.f32.u32 	%f73, %r3603;
	fma.rn.f32 	%f74, %f73, 0f2F800000, 0f2F000000;
	mul.f32 	%f75, %f74, 0f42C80000;
	cvt.rzi.s32.f32 	%r3604, %f75;
	mul.hi.s32 	%r3605, %r3604, 818089009;
	shr.u32 	%r3606, %r3605, 31;
	shr.s32 	%r3607, %r3605, 3;
	add.s32 	%r3608, %r3607, %r3606;
	mul.lo.s32 	%r3609, %r3608, 42;
	sub.s32 	%r5086, %r3604, %r3609;
	shr.u32 	%r3610, %r5092, 2;
	xor.b32  	%r3611, %r3610, %r5092;
	shl.b32 	%r3612, %r5090, 4;
	shl.b32 	%r3613, %r3611, 1;
	xor.b32  	%r3614, %r3613, %r3612;
	xor.b32  	%r3615, %r3614, %r3611;
	xor.b32  	%r5089, %r3615, %r5090;
	add.s32 	%r5088, %r5088, 724874;
	add.s32 	%r3616, %r5089, %r5088;
	cvt.rn.f32.u32 	%f76, %r3616;
	fma.rn.f32 	%f77, %f76, 0f2F800000, 0f2F000000;
	mul.f32 	%f78, %f77, 0f42C80000;
	cvt.rzi.s32.f32 	%r3617, %f78;
	mul.hi.s32 	%r3618, %r3617, 818089009;
	shr.u32 	%r3619, %r3618, 31;
	shr.s32 	%r3620, %r3618, 3;
	add.s32 	%r3621, %r3620, %r3619;
	mul.lo.s32 	%r3622, %r3621, 42;
	sub.s32 	%r5085, %r3617, %r3622;
	setp.lt.s32 	%p914, %r5086, %r5085;
	mov.u32 	%r5092, %r134;
	mov.u32 	%r5093, %r135;
	@%p914 bra 	$L__BB1_222;
	bra.uni 	$L__BB1_322;
$L__BB1_323:
	mul.wide.s32 	%rd903, %r5097, 4;
	add.s64 	%rd64, %rd900, %rd903;
	ld.u32 	%r3973, [%rd64];
	setp.ne.s32 	%p1133, %r3973, -1;
	@%p1133 bra 	$L__BB1_325;
	st.u32 	[%rd64], %r232;
	add.s32 	%r5097, %r5097, 1;
	add.s32 	%r5098, %r5098, 1;
	bra.uni 	$L__BB1_326;
$L__BB1_325:
	add.s32 	%r5097, %r5097, 1;
$L__BB1_326:
	setp.lt.s32 	%p1134, %r5098, 42;
	@%p1134 bra 	$L__BB1_319;
	ld.param.u64 	%rd1129, [_Z10tlboKernelPiS_iP17curandStateXORWOW_param_3];
	{ // callseq 15, 0
	.param .b64 param0;
	st.param.b64 	[param0], 168;
	.param .b64 retval0;
	call.uni (retval0), 
	malloc, 
	(
	param0
	);
	ld.param.b64 	%rd1140, [retval0];
	} // callseq 15
	cvta.to.global.u64 	%rd66, %rd1129;
	ld.global.v2.u32 	{%r3974, %r3975}, [%rd66];
	shr.u32 	%r3976, %r3975, 2;
	xor.b32  	%r3977, %r3976, %r3975;
	ld.global.v2.u32 	{%r3978, %r5104}, [%rd66+8];
	ld.global.v2.u32 	{%r5103, %r5102}, [%rd66+16];
	shl.b32 	%r3979, %r5102, 4;
	shl.b32 	%r3980, %r3977, 1;
	xor.b32  	%r3981, %r3980, %r3979;
	xor.b32  	%r3982, %r3981, %r3977;
	xor.b32  	%r5101, %r3982, %r5102;
	add.s32 	%r3983, %r3974, %r5101;
	add.s32 	%r3984, %r3983, 362437;
	cvt.rn.f32.u32 	%f79, %r3984;
	fma.rn.f32 	%f80, %f79, 0f2F800000, 0f2F000000;
	mul.f32 	%f81, %f80, 0f42C80000;
	cvt.rzi.s32.f32 	%r3985, %f81;
	mul.hi.s32 	%r3986, %r3985, 818089009;
	shr.u32 	%r3987, %r3986, 31;
	shr.s32 	%r3988, %r3986, 3;
	add.s32 	%r3989, %r3988, %r3987;
	mul.lo.s32 	%r3990, %r3989, 42;
	sub.s32 	%r3991, %r3985, %r3990;
	shr.u32 	%r3992, %r3978, 2;
	xor.b32  	%r3993, %r3992, %r3978;
	st.global.v2.u32 	[%rd66+8], {%r5103, %r5102};
	shl.b32 	%r3994, %r5101, 4;
	shl.b32 	%r3995, %r3993, 1;
	xor.b32  	%r3996, %r3995, %r3994;
	xor.b32  	%r3997, %r3996, %r3993;
	xor.b32  	%r5100, %r3997, %r5101;
	st.global.v2.u32 	[%rd66+16], {%r5101, %r5100};
	add.s32 	%r5099, %r3974, 724874;
	st.global.v2.u32 	[%rd66], {%r5099, %r5104};
	add.s32 	%r3998, %r5100, %r5099;
	cvt.rn.f32.u32 	%f82, %r3998;
	fma.rn.f32 	%f83, %f82, 0f2F800000, 0f2F000000;
	mul.f32 	%f84, %f83, 0f42C80000;
	cvt.rzi.s32.f32 	%r3999, %f84;
	mul.hi.s32 	%r4000, %r3999, 818089009;
	shr.u32 	%r4001, %r4000, 31;
	shr.s32 	%r4002, %r4000, 3;
	add.s32 	%r4003, %r4002, %r4001;
	mul.lo.s32 	%r4004, %r4003, 42;
	sub.s32 	%r4005, %r3999, %r4004;
	max.s32 	%r5105, %r3991, %r4005;
	min.s32 	%r5106, %r3991, %r4005;
	setp.lt.s32 	%p1135, %r5106, %r5105;
	@%p1135 bra 	$L__BB1_330;
$L__BB1_328:
	mov.u32 	%r250, %r5102;
	mov.u32 	%r249, %r5101;
	mov.u32 	%r5102, %r5100;
	shr.u32 	%r4006, %r5104, 2;
	xor.b32  	%r4007, %r4006, %r5104;
	shl.b32 	%r4008, %r5102, 4;
	shl.b32 	%r4009, %r4007, 1;
	xor.b32  	%r4010, %r4009, %r4008;
	xor.b32  	%r4011, %r4010, %r4007;
	xor.b32  	%r5101, %r4011, %r5102;
	add.s32 	%r4012, %r5099, %r5101;
	add.s32 	%r4013, %r4012, 362437;
	cvt.rn.f32.u32 	%f85, %r4013;
	fma.rn.f32 	%f86, %f85, 0f2F800000, 0f2F000000;
	mul.f32 	%f87, %f86, 0f42C80000;
	cvt.rzi.s32.f32 	%r4014, %f87;
	mul.hi.s32 	%r4015, %r4014, 818089009;
	shr.u32 	%r4016, %r4015, 31;
	shr.s32 	%r4017, %r4015, 3;
	add.s32 	%r4018, %r4017, %r4016;
	mul.lo.s32 	%r4019, %r4018, 42;
	sub.s32 	%r5106, %r4014, %r4019;
	shr.u32 	%r4020, %r5103, 2;
	xor.b32  	%r4021, %r4020, %r5103;
	shl.b32 	%r4022, %r5101, 4;
	shl.b32 	%r4023, %r4021, 1;
	xor.b32  	%r4024, %r4023, %r4022;
	xor.b32  	%r4025, %r4024, %r4021;
	xor.b32  	%r5100, %r4025, %r5101;
	add.s32 	%r5099, %r5099, 724874;
	add.s32 	%r4026, %r5100, %r5099;
	cvt.rn.f32.u32 	%f88, %r4026;
	fma.rn.f32 	%f89, %f88, 0f2F800000, 0f2F000000;
	mul.f32 	%f90, %f89, 0f42C80000;
	cvt.rzi.s32.f32 	%r4027, %f90;
	mul.hi.s32 	%r4028, %r4027, 818089009;
	shr.u32 	%r4029, %r4028, 31;
	shr.s32 	%r4030, %r4028, 3;
	add.s32 	%r4031, %r4030, %r4029;
	mul.lo.s32 	%r4032, %r4031, 42;
	sub.s32 	%r5105, %r4027, %r4032;
	setp.lt.s32 	%p1136, %r5106, %r5105;
	mov.u32 	%r5103, %r249;
	mov.u32 	%r5104, %r250;
	@%p1136 bra 	$L__BB1_329;
	bra.uni 	$L__BB1_328;
$L__BB1_329:
	st.global.v2.u32 	[%rd66+8], {%r249, %r5102};
	st.global.v2.u32 	[%rd66+16], {%r5101, %r5100};
	st.global.v2.u32 	[%rd66], {%r5099, %r250};
$L__BB1_330:
	ld.u32 	%r5185, [%rd900];
	st.u32 	[%rd1140], %r5185;
	ld.u32 	%r4033, [%rd900+4];
	st.u32 	[%rd1140+4], %r4033;
	ld.u32 	%r4034, [%rd900+8];
	st.u32 	[%rd1140+8], %r4034;
	ld.u32 	%r4035, [%rd900+12];
	st.u32 	[%rd1140+12], %r4035;
	ld.u32 	%r4036, [%rd900+16];
	st.u32 	[%rd1140+16], %r4036;
	ld.u32 	%r4037, [%rd900+20];
	st.u32 	[%rd1140+20], %r4037;
	ld.u32 	%r4038, [%rd900+24];
	st.u32 	[%rd1140+24], %r4038;
	ld.u32 	%r4039, [%rd900+28];
	st.u32 	[%rd1140+28], %r4039;
	ld.u32 	%r4040, [%rd900+32];
	st.u32 	[%rd1140+32], %r4040;
	ld.u32 	%r4041, [%rd900+36];
	st.u32 	[%rd1140+36], %r4041;
	ld.u32 	%r4042, [%rd900+40];
	st.u32 	[%rd1140+40], %r4042;
	ld.u32 	%r4043, [%rd900+44];
	st.u32 	[%rd1140+44], %r4043;
	ld.u32 	%r4044, [%rd900+48];
	st.u32 	[%rd1140+48], %r4044;
	ld.u32 	%r4045, [%rd900+52];
	st.u32 	[%rd1140+52], %r4045;
	ld.u32 	%r4046, [%rd900+56];
	st.u32 	[%rd1140+56], %r4046;
	ld.u32 	%r4047, [%rd900+60];
	st.u32 	[%rd1140+60], %r4047;
	ld.u32 	%r4048, [%rd900+64];
	st.u32 	[%rd1140+64], %r4048;
	ld.u32 	%r4049, [%rd900+68];
	st.u32 	[%rd1140+68], %r4049;
	ld.u32 	%r4050, [%rd900+72];
	st.u32 	[%rd1140+72], %r4050;
	ld.u32 	%r4051, [%rd900+76];
	st.u32 	[%rd1140+76], %r4051;
	ld.u32 	%r4052, [%rd900+80];
	st.u32 	[%rd1140+80], %r4052;
	ld.u32 	%r4053, [%rd900+84];
	st.u32 	[%rd1140+84], %r4053;
	ld.u32 	%r4054, [%rd900+88];
	st.u32 	[%rd1140+88], %r4054;
	ld.u32 	%r4055, [%rd900+92];
	st.u32 	[%rd1140+92], %r4055;
	ld.u32 	%r4056, [%rd900+96];
	st.u32 	[%rd1140+96], %r4056;
	ld.u32 	%r4057, [%rd900+100];
	st.u32 	[%rd1140+100], %r4057;
	ld.u32 	%r4058, [%rd900+104];
	st.u32 	[%rd1140+104], %r4058;
	ld.u32 	%r4059, [%rd900+108];
	st.u32 	[%rd1140+108], %r4059;
	ld.u32 	%r4060, [%rd900+112];
	st.u32 	[%rd1140+112], %r4060;
	ld.u32 	%r4061, [%rd900+116];
	st.u32 	[%rd1140+116], %r4061;
	ld.u32 	%r4062, [%rd900+120];
	st.u32 	[%rd1140+120], %r4062;
	ld.u32 	%r4063, [%rd900+124];
	st.u32 	[%rd1140+124], %r4063;
	ld.u32 	%r4064, [%rd900+128];
	st.u32 	[%rd1140+128], %r4064;
	ld.u32 	%r4065, [%rd900+132];
	st.u32 	[%rd1140+132], %r4065;
	ld.u32 	%r4066, [%rd900+136];
	st.u32 	[%rd1140+136], %r4066;
	ld.u32 	%r4067, [%rd900+140];
	st.u32 	[%rd1140+140], %r4067;
	ld.u32 	%r4068, [%rd900+144];
	st.u32 	[%rd1140+144], %r4068;
	ld.u32 	%r4069, [%rd900+148];
	st.u32 	[%rd1140+148], %r4069;
	ld.u32 	%r4070, [%rd900+152];
	st.u32 	[%rd1140+152], %r4070;
	ld.u32 	%r4071, [%rd900+156];
	st.u32 	[%rd1140+156], %r4071;
	ld.u32 	%r4072, [%rd900+160];
	st.u32 	[%rd1140+160], %r4072;
	ld.u32 	%r4073, [%rd900+164];
	st.u32 	[%rd1140+164], %r4073;
	setp.gt.s32 	%p1137, %r5106, %r5105;
	@%p1137 bra 	$L__BB1_334;
	mov.u32 	%r5107, %r5105;
	mov.u32 	%r5108, %r5106;
$L__BB1_332:
	mul.wide.s32 	%rd905, %r5107, 4;
	add.s64 	%rd906, %rd900, %rd905;
	ld.u32 	%r4074, [%rd906];
	mul.wide.s32 	%rd907, %r5108, 4;
	add.s64 	%rd908, %rd1140, %rd907;
	st.u32 	[%rd908], %r4074;
	add.s32 	%r263, %r5108, 1;
	add.s32 	%r264, %r5107, -1;
	setp.lt.s32 	%p1138, %r5108, %r5105;
	setp.gt.s32 	%p1139, %r5107, %r5106;
	and.pred  	%p1140, %p1138, %p1139;
	mov.u32 	%r5107, %r264;
	mov.u32 	%r5108, %r263;
	@%p1140 bra 	$L__BB1_332;
	ld.u32 	%r5185, [%rd1140];
$L__BB1_334:
	st.u32 	[%rd1141], %r5185;
	ld.u32 	%r4075, [%rd1140+4];
	st.u32 	[%rd1141+4], %r4075;
	ld.u32 	%r4076, [%rd1140+8];
	st.u32 	[%rd1141+8], %r4076;
	ld.u32 	%r4077, [%rd1140+12];
	st.u32 	[%rd1141+12], %r4077;
	ld.u32 	%r4078, [%rd1140+16];
	st.u32 	[%rd1141+16], %r4078;
	ld.u32 	%r4079, [%rd1140+20];
	st.u32 	[%rd1141+20], %r4079;
	ld.u32 	%r4080, [%rd1140+24];
	st.u32 	[%rd1141+24], %r4080;
	ld.u32 	%r4081, [%rd1140+28];
	st.u32 	[%rd1141+28], %r4081;
	ld.u32 	%r4082, [%rd1140+32];
	st.u32 	[%rd1141+32], %r4082;
	ld.u32 	%r4083, [%rd1140+36];
	st.u32 	[%rd1141+36], %r4083;
	ld.u32 	%r4084, [%rd1140+40];
	st.u32 	[%rd1141+40], %r4084;
	ld.u32 	%r4085, [%rd1140+44];
	st.u32 	[%rd1141+44], %r4085;
	ld.u32 	%r4086, [%rd1140+48];
	st.u32 	[%rd1141+48], %r4086;
	ld.u32 	%r4087, [%rd1140+52];
	st.u32 	[%rd1141+52], %r4087;
	ld.u32 	%r4088, [%rd1140+56];
	st.u32 	[%rd1141+56], %r4088;
	ld.u32 	%r4089, [%rd1140+60];
	st.u32 	[%rd1141+60], %r4089;
	ld.u32 	%r4090, [%rd1140+64];
	st.u32 	[%rd1141+64], %r4090;
	ld.u32 	%r4091, [%rd1140+68];
	st.u32 	[%rd1141+68], %r4091;
	ld.u32 	%r4092, [%rd1140+72];
	st.u32 	[%rd1141+72], %r4092;
	ld.u32 	%r4093, [%rd1140+76];
	st.u32 	[%rd1141+76], %r4093;
	ld.u32 	%r4094, [%rd1140+80];
	st.u32 	[%rd1141+80], %r4094;
	ld.u32 	%r4095, [%rd1140+84];
	st.u32 	[%rd1141+84], %r4095;
	ld.u32 	%r4096, [%rd1140+88];
	st.u32 	[%rd1141+88], %r4096;
	ld.u32 	%r4097, [%rd1140+92];
	st.u32 	[%rd1141+92], %r4097;
	ld.u32 	%r4098, [%rd1140+96];
	st.u32 	[%rd1141+96], %r4098;
	ld.u32 	%r4099, [%rd1140+100];
	st.u32 	[%rd1141+100], %r4099;
	ld.u32 	%r4100, [%rd1140+104];
	st.u32 	[%rd1141+104], %r4100;
	ld.u32 	%r4101, [%rd1140+108];
	st.u32 	[%rd1141+108], %r4101;
	ld.u32 	%r4102, [%rd1140+112];
	st.u32 	[%rd1141+112], %r4102;
	ld.u32 	%r4103, [%rd1140+116];
	st.u32 	[%rd1141+116], %r4103;
	ld.u32 	%r4104, [%rd1140+120];
	st.u32 	[%rd1141+120], %r4104;
	ld.u32 	%r4105, [%rd1140+124];
	st.u32 	[%rd1141+124], %r4105;
	ld.u32 	%r4106, [%rd1140+128];
	st.u32 	[%rd1141+128], %r4106;
	ld.u32 	%r4107, [%rd1140+132];
	st.u32 	[%rd1141+132], %r4107;
	ld.u32 	%r4108, [%rd1140+136];
	st.u32 	[%rd1141+136], %r4108;
	ld.u32 	%r4109, [%rd1140+140];
	st.u32 	[%rd1141+140], %r4109;
	ld.u32 	%r4110, [%rd1140+144];
	st.u32 	[%rd1141+144], %r4110;
	ld.u32 	%r4111, [%rd1140+148];
	st.u32 	[%rd1141+148], %r4111;
	ld.u32 	%r4112, [%rd1140+152];
	st.u32 	[%rd1141+152], %r4112;
	ld.u32 	%r4113, [%rd1140+156];
	st.u32 	[%rd1141+156], %r4113;
	ld.u32 	%r4114, [%rd1140+160];
	st.u32 	[%rd1141+160], %r4114;
	ld.u32 	%r4115, [%rd1140+164];
	st.u32 	[%rd1141+164], %r4115;
	bra.uni 	$L__BB1_573;
$L__BB1_335:
	mul.wide.s32 	%rd759, %r5122, 4;
	add.s64 	%rd90, %rd756, %rd759;
	ld.u32 	%r3388, [%rd90];
	setp.ne.s32 	%p905, %r3388, -1;
	@%p905 bra 	$L__BB1_337;
	st.u32 	[%rd90], %r383;
	add.s32 	%r5122, %r5122, 1;
	add.s32 	%r5123, %r5123, 1;
	bra.uni 	$L__BB1_338;
$L__BB1_337:
	add.s32 	%r5122, %r5122, 1;
$L__BB1_338:
	setp.lt.s32 	%p906, %r5123, 42;
	@%p906 bra 	$L__BB1_217;
	ld.param.u64 	%rd1128, [_Z10tlboKernelPiS_iP17curandStateXORWOW_param_3];
	{ // callseq 12, 0
	.param .b64 param0;
	st.param.b64 	[param0], 168;
	.param .b64 retval0;
	call.uni (retval0), 
	malloc, 
	(
	param0
	);
	ld.param.b64 	%rd1140, [retval0];
	} // callseq 12
	cvta.to.global.u64 	%rd92, %rd1128;
	ld.global.v2.u32 	{%r3389, %r3390}, [%rd92+48];
	shr.u32 	%r3391, %r3390, 2;
	xor.b32  	%r3392, %r3391, %r3390;
	ld.global.v2.u32 	{%r3393, %r5129}, [%rd92+56];
	ld.global.v2.u32 	{%r5128, %r5127}, [%rd92+64];
	shl.b32 	%r3394, %r5127, 4;
	shl.b32 	%r3395, %r3392, 1;
	xor.b32  	%r3396, %r3395, %r3394;
	xor.b32  	%r3397, %r3396, %r3392;
	xor.b32  	%r5126, %r3397, %r5127;
	add.s32 	%r3398, %r3389, %r5126;
	add.s32 	%r3399, %r3398, 362437;
	cvt.rn.f32.u32 	%f57, %r3399;
	fma.rn.f32 	%f58, %f57, 0f2F800000, 0f2F000000;
	mul.f32 	%f59, %f58, 0f42C80000;
	cvt.rzi.s32.f32 	%r3400, %f59;
	mul.hi.s32 	%r3401, %r3400, 818089009;
	shr.u32 	%r3402, %r3401, 31;
	shr.s32 	%r3403, %r3401, 3;
	add.s32 	%r3404, %r3403, %r3402;
	mul.lo.s32 	%r3405, %r3404, 42;
	sub.s32 	%r3406, %r3400, %r3405;
	shr.u32 	%r3407, %r3393, 2;
	xor.b32  	%r3408, %r3407, %r3393;
	st.global.v2.u32 	[%rd92+56], {%r5128, %r5127};
	shl.b32 	%r3409, %r5126, 4;
	shl.b32 	%r3410, %r3408, 1;
	xor.b32  	%r3411, %r3410, %r3409;
	xor.b32  	%r3412, %r3411, %r3408;
	xor.b32  	%r5125, %r3412, %r5126;
	st.global.v2.u32 	[%rd92+64], {%r5126, %r5125};
	add.s32 	%r5124, %r3389, 724874;
	st.global.v2.u32 	[%rd92+48], {%r5124, %r5129};
	add.s32 	%r3413, %r5125, %r5124;
	cvt.rn.f32.u32 	%f60, %r3413;
	fma.rn.f32 	%f61, %f60, 0f2F800000, 0f2F000000;
	mul.f32 	%f62, %f61, 0f42C80000;
	cvt.rzi.s32.f32 	%r3414, %f62;
	mul.hi.s32 	%r3415, %r3414, 818089009;
	shr.u32 	%r3416, %r3415, 31;
	shr.s32 	%r3417, %r3415, 3;
	add.s32 	%r3418, %r3417, %r3416;
	mul.lo.s32 	%r3419, %r3418, 42;
	sub.s32 	%r3420, %r3414, %r3419;
	max.s32 	%r5130, %r3406, %r3420;
	min.s32 	%r5131, %r3406, %r3420;
	setp.lt.s32 	%p907, %r5131, %r5130;
	@%p907 bra 	$L__BB1_342;
$L__BB1_340:
	mov.u32 	%r401, %r5127;
	mov.u32 	%r400, %r5126;
	mov.u32 	%r5127, %r5125;
	shr.u32 	%r3421, %r5129, 2;
	xor.b32  	%r3422, %r3421, %r5129;
	shl.b32 	%r3423, %r5127, 4;
	shl.b32 	%r3424, %r3422, 1;
	xor.b32  	%r3425, %r3424, %r3423;
	xor.b32  	%r3426, %r3425, %r3422;
	xor.b32  	%r5126, %r3426, %r5127;
	add.s32 	%r3427, %r5124, %r5126;
	add.s32 	%r3428, %r3427, 362437;
	cvt.rn.f32.u32 	%f63, %r3428;
	fma.rn.f32 	%f64, %f63, 0f2F800000, 0f2F000000;
	mul.f32 	%f65, %f64, 0f42C80000;
	cvt.rzi.s32.f32 	%r3429, %f65;
	mul.hi.s32 	%r3430, %r3429, 818089009;
	shr.u32 	%r3431, %r3430, 31;
	shr.s32 	%r3432, %r3430, 3;
	add.s32 	%r3433, %r3432, %r3431;
	mul.lo.s32 	%r3434, %r3433, 42;
	sub.s32 	%r5131, %r3429, %r3434;
	shr.u32 	%r3435, %r5128, 2;
	xor.b32  	%r3436, %r3435, %r5128;
	shl.b32 	%r3437, %r5126, 4;
	shl.b32 	%r3438, %r3436, 1;
	xor.b32  	%r3439, %r3438, %r3437;
	xor.b32  	%r3440, %r3439, %r3436;
	xor.b32  	%r5125, %r3440, %r5126;
	add.s32 	%r5124, %r5124, 724874;
	add.s32 	%r3441, %r5125, %r5124;
	cvt.rn.f32.u32 	%f66, %r3441;
	fma.rn.f32 	%f67, %f66, 0f2F800000, 0f2F000000;
	mul.f32 	%f68, %f67, 0f42C80000;
	cvt.rzi.s32.f32 	%r3442, %f68;
	mul.hi.s32 	%r3443, %r3442, 818089009;
	shr.u32 	%r3444, %r3443, 31;
	shr.s32 	%r3445, %r3443, 3;
	add.s32 	%r3446, %r3445, %r3444;
	mul.lo.s32 	%r3447, %r3446, 42;
	sub.s32 	%r5130, %r3442, %r3447;
	setp.lt.s32 	%p908, %r5131, %r5130;
	mov.u32 	%r5128, %r400;
	mov.u32 	%r5129, %r401;
	@%p908 bra 	$L__BB1_341;
	bra.uni 	$L__BB1_340;
$L__BB1_341:
	st.global.v2.u32 	[%rd92+56], {%r400, %r5127};
	st.global.v2.u32 	[%rd92+64], {%r5126, %r5125};
	st.global.v2.u32 	[%rd92+48], {%r5124, %r401};
$L__BB1_342:
	ld.u32 	%r5185, [%rd756];
	st.u32 	[%rd1140], %r5185;
	ld.u32 	%r3448, [%rd756+4];
	st.u32 	[%rd1140+4], %r3448;
	ld.u32 	%r3449, [%rd756+8];
	st.u32 	[%rd1140+8], %r3449;
	ld.u32 	%r3450, [%rd756+12];
	st.u32 	[%rd1140+12], %r3450;
	ld.u32 	%r3451, [%rd756+16];
	st.u32 	[%rd1140+16], %r3451;
	ld.u32 	%r3452, [%rd756+20];
	st.u32 	[%rd1140+20], %r3452;
	ld.u32 	%r3453, [%rd756+24];
	st.u32 	[%rd1140+24], %r3453;
	ld.u32 	%r3454, [%rd756+28];
	st.u32 	[%rd1140+28], %r3454;
	ld.u32 	%r3455, [%rd756+32];
	st.u32 	[%rd1140+32], %r3455;
	ld.u32 	%r3456, [%rd756+36];
	st.u32 	[%rd1140+36], %r3456;
	ld.u32 	%r3457, [%rd756+40];
	st.u32 	[%rd1140+40], %r3457;
	ld.u32 	%r3458, [%rd756+44];
	st.u32 	[%rd1140+44], %r3458;
	ld.u32 	%r3459, [%rd756+48];
	st.u32 	[%rd1140+48], %r3459;
	ld.u32 	%r3460, [%rd756+52];
	st.u32 	[%rd1140+52], %r3460;
	ld.u32 	%r3461, [%rd756+56];
	st.u32 	[%rd1140+56], %r3461;
	ld.u32 	%r3462, [%rd756+60];
	st.u32 	[%rd1140+60], %r3462;
	ld.u32 	%r3463, [%rd756+64];
	st.u32 	[%rd1140+64], %r3463;
	ld.u32 	%r3464, [%rd756+68];
	st.u32 	[%rd1140+68], %r3464;
	ld.u32 	%r3465, [%rd756+72];
	st.u32 	[%rd1140+72], %r3465;
	ld.u32 	%r3466, [%rd756+76];
	st.u32 	[%rd1140+76], %r3466;
	ld.u32 	%r3467, [%rd756+80];
	st.u32 	[%rd1140+80], %r3467;
	ld.u32 	%r3468, [%rd756+84];
	st.u32 	[%rd1140+84], %r3468;
	ld.u32 	%r3469, [%rd756+88];
	st.u32 	[%rd1140+88], %r3469;
	ld.u32 	%r3470, [%rd756+92];
	st.u32 	[%rd1140+92], %r3470;
	ld.u32 	%r3471, [%rd756+96];
	st.u32 	[%rd1140+96], %r3471;
	ld.u32 	%r3472, [%rd756+100];
	st.u32 	[%rd1140+100], %r3472;
	ld.u32 	%r3473, [%rd756+104];
	st.u32 	[%rd1140+104], %r3473;
	ld.u32 	%r3474, [%rd756+108];
	st.u32 	[%rd1140+108], %r3474;
	ld.u32 	%r3475, [%rd756+112];
	st.u32 	[%rd1140+112], %r3475;
	ld.u32 	%r3476, [%rd756+116];
	st.u32 	[%rd1140+116], %r3476;
	ld.u32 	%r3477, [%rd756+120];
	st.u32 	[%rd1140+120], %r3477;
	ld.u32 	%r3478, [%rd756+124];
	st.u32 	[%rd1140+124], %r3478;
	ld.u32 	%r3479, [%rd756+128];
	st.u32 	[%rd1140+128], %r3479;
	ld.u32 	%r3480, [%rd756+132];
	st.u32 	[%rd1140+132], %r3480;
	ld.u32 	%r3481, [%rd756+136];
	st.u32 	[%rd1140+136], %r3481;
	ld.u32 	%r3482, [%rd756+140];
	st.u32 	[%rd1140+140], %r3482;
	ld.u32 	%r3483, [%rd756+144];
	st.u32 	[%rd1140+144], %r3483;
	ld.u32 	%r3484, [%rd756+148];
	st.u32 	[%rd1140+148], %r3484;
	ld.u32 	%r3485, [%rd756+152];
	st.u32 	[%rd1140+152], %r3485;
	ld.u32 	%r3486, [%rd756+156];
	st.u32 	[%rd1140+156], %r3486;
	ld.u32 	%r3487, [%rd756+160];
	st.u32 	[%rd1140+160], %r3487;
	ld.u32 	%r3488, [%rd756+164];
	st.u32 	[%rd1140+164], %r3488;
	setp.gt.s32 	%p909, %r5131, %r5130;
	@%p909 bra 	$L__BB1_346;
	mov.u32 	%r5132, %r5130;
	mov.u32 	%r5133, %r5131;
$L__BB1_344:
	mul.wide.s32 	%rd761, %r5132, 4;
	add.s64 	%rd762, %rd756, %rd761;
	ld.u32 	%r3489, [%rd762];
	mul.wide.s32 	%rd763, %r5133, 4;
	add.s64 	%rd764, %rd1140, %rd763;
	st.u32 	[%rd764], %r3489;
	add.s32 	%r414, %r5133, 1;
	add.s32 	%r415, %r5132, -1;
	setp.lt.s32 	%p910, %r5133, %r5130;
	setp.gt.s32 	%p911, %r5132, %r5131;
	and.pred  	%p912, %p910, %p911;
	mov.u32 	%r5132, %r415;
	mov.u32 	%r5133, %r414;
	@%p912 bra 	$L__BB1_344;
	ld.u32 	%r5185, [%rd1140];
$L__BB1_346:
	st.u32 	[%rd1141], %r5185;
	ld.u32 	%r3490, [%rd1140+4];
	st.u32 	[%rd1141+4], %r3490;
	ld.u32 	%r3491, [%rd1140+8];
	st.u32 	[%rd1141+8], %r3491;
	ld.u32 	%r3492, [%rd1140+12];
	st.u32 	[%rd1141+12], %r3492;
	ld.u32 	%r3493, [%rd1140+16];
	st.u32 	[%rd1141+16], %r3493;
	ld.u32 	%r3494, [%rd1140+20];
	st.u32 	[%rd1141+20], %r3494;
	ld.u32 	%r3495, [%rd1140+24];
	st.u32 	[%rd1141+24], %r3495;
	ld.u32 	%r3496, [%rd1140+28];
	st.u32 	[%rd1141+28], %r3496;
	ld.u32 	%r3497, [%rd1140+32];
	st.u32 	[%rd1141+32], %r3497;
	ld.u32 	%r3498, [%rd1140+36];
	st.u32 	[%rd1141+36], %r3498;
	ld.u32 	%r3499, [%rd1140+40];
	st.u32 	[%rd1141+40], %r3499;
	ld.u32 	%r3500, [%rd1140+44];
	st.u32 	[%rd1141+44], %r3500;
	ld.u32 	%r3501, [%rd1140+48];
	st.u32 	[%rd1141+48], %r3501;
	ld.u32 	%r3502, [%rd1140+52];
	st.u32 	[%rd1141+52], %r3502;
	ld.u32 	%r3503, [%rd1140+56];
	st.u32 	[%rd1141+56], %r3503;
	ld.u32 	%r3504, [%rd1140+60];
	st.u32 	[%rd1141+60], %r3504;
	ld.u32 	%r3505, [%rd1140+64];
	st.u32 	[%rd1141+64], %r3505;
	ld.u32 	%r3506, [%rd1140+68];
	st.u32 	[%rd1141+68], %r3506;
	ld.u32 	%r3507, [%rd1140+72];
	st.u32 	[%rd1141+72], %r3507;
	ld.u32 	%r3508, [%rd1140+76];
	st.u32 	[%rd1141+76], %r3508;
	ld.u32 	%r3509, [%rd1140+80];
	st.u32 	[%rd1141+80], %r3509;
	ld.u32 	%r3510, [%rd1140+84];
	st.u32 	[%rd1141+84], %r3510;
	ld.u32 	%r3511, [%rd1140+88];
	st.u32 	[%rd1141+88], %r3511;
	ld.u32 	%r3512, [%rd1140+92];
	st.u32 	[%rd1141+92], %r3512;
	ld.u32 	%r3513, [%rd1140+96];
	st.u32 	[%rd1141+96], %r3513;
	ld.u32 	%r3514, [%rd1140+100];
	st.u32 	[%rd1141+100], %r3514;
	ld.u32 	%r3515, [%rd1140+104];
	st.u32 	[%rd1141+104], %r3515;
	ld.u32 	%r3516, [%rd1140+108];
	st.u32 	[%rd1141+108], %r3516;
	ld.u32 	%r3517, [%rd1140+112];
	st.u32 	[%rd1141+112], %r3517;
	ld.u32 	%r3518, [%rd1140+116];
	st.u32 	[%rd1141+116], %r3518;
	ld.u32 	%r3519, [%rd1140+120];
	st.u32 	[%rd1141+120], %r3519;
	ld.u32 	%r3520, [%rd1140+124];
	st.u32 	[%rd1141+124], %r3520;
	ld.u32 	%r3521, [%rd1140+128];
	st.u32 	[%rd1141+128], %r3521;
	ld.u32 	%r3522, [%rd1140+132];
	st.u32 	[%rd1141+132], %r3522;
	ld.u32 	%r3523, [%rd1140+136];
	st.u32 	[%rd1141+136], %r3523;
	ld.u32 	%r3524, [%rd1140+140];
	st.u32 	[%rd1141+140], %r3524;
	ld.u32 	%r3525, [%rd1140+144];
	st.u32 	[%rd1141+144], %r3525;
	ld.u32 	%r3526, [%rd1140+148];
	st.u32 	[%rd1141+148], %r3526;
	ld.u32 	%r3527, [%rd1140+152];
	st.u32 	[%rd1141+152], %r3527;
	ld.u32 	%r3528, [%rd1140+156];
	st.u32 	[%rd1141+156], %r3528;
	ld.u32 	%r3529, [%rd1140+160];
	st.u32 	[%rd1141+160], %r3529;
	ld.u32 	%r3530, [%rd1140+164];
	st.u32 	[%rd1141+164], %r3530;
	bra.uni 	$L__BB1_573;
$L__BB1_347:
	st.global.v2.u32 	[%rd40+104], {%r436, %r5141};
	st.global.v2.u32 	[%rd40+112], {%r5140, %r5139};
	st.global.v2.u32 	[%rd40+96], {%r5138, %r437};
$L__BB1_348:
	setp.lt.s32 	%p459, %r5135, %r5136;
	@%p459 bra 	$L__BB1_355;
	sub.s32 	%r2443, %r5135, %r5136;
	add.s32 	%r2444, %r2443, 1;
	and.b32  	%r428, %r2444, 3;
	setp.eq.s32 	%p460, %r428, 0;
	mov.u32 	%r5137, %r5136;
	@%p460 bra 	$L__BB1_353;
	shl.b32 	%r2445, %r5136, 2;
	mov.u32 	%r2446, _ZZ10tlboKernelPiS_iP17curandStateXORWOWE4mean;
	add.s32 	%r429, %r2446, %r2445;
	ld.shared.u32 	%r2447, [%r429];
	mul.wide.s32 	%rd510, %r5136, 4;
	add.s64 	%rd94, %rd1141, %rd510;
	st.u32 	[%rd94], %r2447;
	add.s32 	%r5137, %r5136, 1;
	setp.eq.s32 	%p461, %r428, 1;
	@%p461 bra 	$L__BB1_353;
	ld.shared.u32 	%r2448, [%r429+4];
	st.u32 	[%rd94+4], %r2448;
	add.s32 	%r5137, %r5136, 2;
	setp.eq.s32 	%p462, %r428, 2;
	@%p462 bra 	$L__BB1_353;
	ld.shared.u32 	%r2449, [%r429+8];
	st.u32 	[%rd94+8], %r2449;
	add.s32 	%r5137, %r5136, 3;
$L__BB1_353:
	setp.lt.u32 	%p463, %r2443, 3;
	@%p463 bra 	$L__BB1_355;
$L__BB1_354:
	shl.b32 	%r2451, %r5137, 2;
	mov.u32 	%r2452, _ZZ10tlboKernelPiS_iP17curandStateXORWOWE4mean;
	add.s32 	%r2453, %r2452, %r2451;
	ld.shared.u32 	%r2454, [%r2453];
	mul.wide.s32 	%rd511, %r5137, 4;
	add.s64 	%rd512, %rd1141, %rd511;
	st.u32 	[%rd512], %r2454;
	ld.shared.u32 	%r2455, [%r2453+4];
	st.u32 	[%rd512+4], %r2455;
	ld.shared.u32 	%r2456, [%r2453+8];
	st.u32 	[%rd512+8], %r2456;
	add.s32 	%r2457, %r5137, 3;
	ld.shared.u32 	%r2458, [%r2453+12];
	st.u32 	[%rd512+12], %r2458;
	add.s32 	%r5137, %r5137, 4;
	setp.ne.s32 	%p464, %r2457, %r5135;
	@%p464 bra 	$L__BB1_354;
$L__BB1_355:
	mov.b64 	%rd1138, 0;
$L__BB1_356:
	shl.b64 	%rd514, %rd1138, 2;
	add.s64 	%rd515, %rd6, %rd514;
	mov.b32 	%r2459, -1;
	st.local.u32 	[%rd515], %r2459;
	add.s64 	%rd96, %rd1138, 1;
	setp.lt.u64 	%p465, %rd1138, 41;
	mov.u64 	%rd1138, %rd96;
	@%p465 bra 	$L__BB1_356;
	mov.b32 	%r2460, 0;
	st.local.v2.u32 	[%rd7], {%r2460, %r2460};
	st.local.v2.u32 	[%rd7+8], {%r2460, %r2460};
	st.local.v2.u32 	[%rd7+16], {%r2460, %r2460};
	st.local.v2.u32 	[%rd7+24], {%r2460, %r2460};
	st.local.v2.u32 	[%rd7+32], {%r2460, %r2460};
	st.local.v2.u32 	[%rd7+40], {%r2460, %r2460};
	st.local.v2.u32 	[%rd7+48], {%r2460, %r2460};
	st.local.v2.u32 	[%rd7+56], {%r2460, %r2460};
	st.local.v2.u32 	[%rd7+64], {%r2460, %r2460};
	st.local.v2.u32 	[%rd7+72], {%r2460, %r2460};
	st.local.v2.u32 	[%rd7+80], {%r2460, %r2460};
	st.local.v2.u32 	[%rd7+88], {%r2460, %r2460};
	st.local.v2.u32 	[%rd7+96], {%r2460, %r2460};
	st.local.v2.u32 	[%rd7+104], {%r2460, %r2460};
	st.local.v2.u32 	[%rd7+112], {%r2460, %r2460};
	st.local.v2.u32 	[%rd7+120], {%r2460, %r2460};
	st.local.v2.u32 	[%rd7+128], {%r2460, %r2460};
	st.local.v2.u32 	[%rd7+136], {%r2460, %r2460};
	st.local.v2.u32 	[%rd7+144], {%r2460, %r2460};
	st.local.v2.u32 	[%rd7+152], {%r2460, %r2460};
	st.local.v2.u32 	[%rd7+160], {%r2460, %r2460};
	ld.u32 	%r447, [%rd1141];
	mul.wide.s32 	%rd516, %r447, 4;
	add.s64 	%rd517, %rd7, %rd516;
	ld.local.u32 	%r2461, [%rd517];
	add.s32 	%r2462, %r2461, 1;
	st.local.u32 	[%rd517], %r2462;
	ld.u32 	%r448, [%rd1141+4];
	mul.wide.s32 	%rd518, %r448, 4;
	add.s64 	%rd519, %rd7, %rd518;
	ld.local.u32 	%r2463, [%rd519];
	add.s32 	%r2464, %r2463, 1;
	st.local.u32 	[%rd519], %r2464;
	ld.u32 	%r449, [%rd1141+8];
	mul.wide.s32 	%rd520, %r449, 4;
	add.s64 	%rd521, %rd7, %rd520;
	ld.local.u32 	%r2465, [%rd521];
	add.s32 	%r2466, %r2465, 1;
	st.local.u32 	[%rd521], %r2466;
	ld.u32 	%r450, [%rd1141+12];
	mul.wide.s32 	%rd522, %r450, 4;
	add.s64 	%rd523, %rd7, %rd522;
	ld.local.u32 	%r2467, [%rd523];
	add.s32 	%r2468, %r2467, 1;
	st.local.u32 	[%rd523], %r2468;
	ld.u32 	%r451, [%rd1141+16];
	mul.wide.s32 	%rd524, %r451, 4;
	add.s64 	%rd97, %rd7, %rd524;
	ld.local.u32 	%r2469, [%rd97];
	add.s32 	%r2470, %r2469, 1;
	st.local.u32 	[%rd97], %r2470;
	ld.u32 	%r452, [%rd1141+20];
	mul.wide.s32 	%rd525, %r452, 4;
	add.s64 	%rd526, %rd7, %rd525;
	ld.local.u32 	%r2471, [%rd526];
	add.s32 	%r2472, %r2471, 1;
	st.local.u32 	[%rd526], %r2472;
	ld.u32 	%r453, [%rd1141+24];
	mul.wide.s32 	%rd527, %r453, 4;
	add.s64 	%rd528, %rd7, %rd527;
	ld.local.u32 	%r2473, [%rd528];
	add.s32 	%r2474, %r2473, 1;
	st.local.u32 	[%rd528], %r2474;
	ld.u32 	%r454, [%rd1141+28];
	mul.wide.s32 	%rd529, %r454, 4;
	add.s64 	%rd530, %rd7, %rd529;
	ld.local.u32 	%r2475, [%rd530];
	add.s32 	%r2476, %r2475, 1;
	st.local.u32 	[%rd530], %r2476;
	ld.u32 	%r455, [%rd1141+32];
	mul.wide.s32 	%rd531, %r455, 4;
	add.s64 	%rd98, %rd7, %rd531;
	ld.local.u32 	%r2477, [%rd98];
	add.s32 	%r2478, %r2477, 1;
	st.local.u32 	[%rd98], %r2478;
	ld.u32 	%r456, [%rd1141+36];
	mul.wide.s32 	%rd532, %r456, 4;
	add.s64 	%rd99, %rd7, %rd532;
	ld.local.u32 	%r2479, [%rd99];
	add.s32 	%r2480, %r2479, 1;
	st.local.u32 	[%rd99], %r2480;
	ld.u32 	%r457, [%rd1141+40];
	mul.wide.s32 	%rd533, %r457, 4;
	add.s64 	%rd534, %rd7, %rd533;
	ld.local.u32 	%r2481, [%rd534];
	add.s32 	%r2482, %r2481, 1;
	st.local.u32 	[%rd534], %r2482;
	ld.u32 	%r458, [%rd1141+44];
	mul.wide.s32 	%rd535, %r458, 4;
	add.s64 	%rd536, %rd7, %rd535;
	ld.local.u32 	%r2483, [%rd536];
	add.s32 	%r2484, %r2483, 1;
	st.local.u32 	[%rd536], %r2484;
	ld.u32 	%r459, [%rd1141+48];
	mul.wide.s32 	%rd537, %r459, 4;
	add.s64 	%rd538, %rd7, %rd537;
	ld.local.u32 	%r2485, [%rd538];
	add.s32 	%r2486, %r2485, 1;
	st.local.u32 	[%rd538], %r2486;
	ld.u32 	%r460, [%rd1141+52];
	mul.wide.s32 	%rd539, %r460, 4;
	add.s64 	%rd540, %rd7, %rd539;
	ld.local.u32 	%r2487, [%rd540];
	add.s32 	%r2488, %r2487, 1;
	st.local.u32 	[%rd540], %r2488;
	ld.u32 	%r461, [%rd1141+56];
	mul.wide.s32 	%rd541, %r461, 4;
	add.s64 	%rd542, %rd7, %rd541;
	ld.local.u32 	%r2489, [%rd542];
	add.s32 	%r2490, %r2489, 1;
	st.local.u32 	[%rd542], %r2490;
	ld.u32 	%r462, [%rd1141+60];
	mul.wide.s32 	%rd543, %r462, 4;
	add.s64 	%rd544, %rd7, %rd543;
	ld.local.u32 	%r2491, [%rd544];
	add.s32 	%r2492, %r2491, 1;
	st.local.u32 	[%rd544], %r2492;
	ld.u32 	%r463, [%rd1141+64];
	mul.wide.s32 	%rd545, %r463, 4;
	add.s64 	%rd100, %rd7, %rd545;
	ld.local.u32 	%r2493, [%rd100];
	add.s32 	%r2494, %r2493, 1;
	st.local.u32 	[%rd100], %r2494;
	ld.u32 	%r464, [%rd1141+68];
	mul.wide.s32 	%rd546, %r464, 4;
	add.s64 	%rd547, %rd7, %rd546;
	ld.local.u32 	%r2495, [%rd547];
	add.s32 	%r2496, %r2495, 1;
	st.local.u32 	[%rd547], %r2496;
	ld.u32 	%r465, [%rd1141+72];
	mul.wide.s32 	%rd548, %r465, 4;
	add.s64 	%rd549, %rd7, %rd548;
	ld.local.u32 	%r2497, [%rd549];
	add.s32 	%r2498, %r2497, 1;
	st.local.u32 	[%rd549], %r2498;
	ld.u32 	%r466, [%rd1141+76];
	mul.wide.s32 	%rd550, %r466, 4;
	add.s64 	%rd551, %rd7, %rd550;
	ld.local.u32 	%r2499, [%rd551];
	add.s32 	%r2500, %r2499, 1;
	st.local.u32 	[%rd551], %r2500;
	ld.u32 	%r467, [%rd1141+80];
	mul.wide.s32 	%rd552, %r467, 4;
	add.s64 	%rd553, %rd7, %rd552;
	ld.local.u32 	%r2501, [%rd553];
	add.s32 	%r2502, %r2501, 1;
	st.local.u32 	[%rd553], %r2502;
	ld.u32 	%r468, [%rd1141+84];
	mul.wide.s32 	%rd554, %r468, 4;
	add.s64 	%rd555, %rd7, %rd554;
	ld.local.u32 	%r2503, [%rd555];
	add.s32 	%r2504, %r2503, 1;
	st.local.u32 	[%rd555], %r2504;
	ld.u32 	%r469, [%rd1141+88];
	mul.wide.s32 	%rd556, %r469, 4;
	add.s64 	%rd557, %rd7, %rd556;
	ld.local.u32 	%r2505, [%rd557];
	add.s32 	%r2506, %r2505, 1;
	st.local.u32 	[%rd557], %r2506;
	ld.u32 	%r470, [%rd1141+92];
	mul.wide.s32 	%rd558, %r470, 4;
	add.s64 	%rd559, %rd7, %rd558;
	ld.local.u32 	%r2507, [%rd559];
	add.s32 	%r2508, %r2507, 1;
	st.local.u32 	[%rd559], %r2508;
	ld.u32 	%r471, [%rd1141+96];
	mul.wide.s32 	%rd560, %r471, 4;
	add.s64 	%rd101, %rd7, %rd560;
	ld.local.u32 	%r2509, [%rd101];
	add.s32 	%r2510, %r2509, 1;
	st.local.u32 	[%rd101], %r2510;
	ld.u32 	%r472, [%rd1141+100];
	mul.wide.s32 	%rd561, %r472, 4;
	add.s64 	%rd102, %rd7, %rd561;
	ld.local.u32 	%r2511, [%rd102];
	add.s32 	%r2512, %r2511, 1;
	st.local.u32 	[%rd102], %r2512;
	ld.u32 	%r473, [%rd1141+104];
	mul.wide.s32 	%rd562, %r473, 4;
	add.s64 	%rd563, %rd7, %rd562;
	ld.local.u32 	%r2513, [%rd563];
	add.s32 	%r2514, %r2513, 1;
	st.local.u32 	[%rd563], %r2514;
	ld.u32 	%r474, [%rd1141+108];
	mul.wide.s32 	%rd564, %r474, 4;
	add.s64 	%rd565, %rd7, %rd564;
	ld.local.u32 	%r2515, [%rd565];
	add.s32 	%r2516, %r2515, 1;
	st.local.u32 	[%rd565], %r2516;
	ld.u32 	%r475, [%rd1141+112];
	mul.wide.s32 	%rd566, %r475, 4;
	add.s64 	%rd567, %rd7, %rd566;
	ld.local.u32 	%r2517, [%rd567];
	add.s32 	%r2518, %r2517, 1;
	st.local.u32 	[%rd567], %r2518;
	ld.u32 	%r476, [%rd1141+116];
	mul.wide.s32 	%rd568, %r476, 4;
	add.s64 	%rd103, %rd7, %rd568;
	ld.local.u32 	%r2519, [%rd103];
	add.s32 	%r2520, %r2519, 1;
	st.local.u32 	[%rd103], %r2520;
	ld.u32 	%r477, [%rd1141+120];
	mul.wide.s32 	%rd569, %r477, 4;
	add.s64 	%rd104, %rd7, %rd569;
	ld.local.u32 	%r2521, [%rd104];
	add.s32 	%r2522, %r2521, 1;
	st.local.u32 	[%rd104], %r2522;
	ld.u32 	%r478, [%rd1141+124];
	mul.wide.s32 	%rd570, %r478, 4;
	add.s64 	%rd105, %rd7, %rd570;
	ld.local.u32 	%r2523, [%rd105];
	add.s32 	%r2524, %r2523, 1;
	st.local.u32 	[%rd105], %r2524;
	ld.u32 	%r479, [%rd1141+128];
	mul.wide.s32 	%rd571, %r479, 4;
	add.s64 	%rd106, %rd7, %rd571;
	ld.local.u32 	%r2525, [%rd106];
	add.s32 	%r2526, %r2525, 1;
	st.local.u32 	[%rd106], %r2526;
	ld.u32 	%r480, [%rd1141+132];
	mul.wide.s32 	%rd572, %r480, 4;
	add.s64 	%rd107, %rd7, %rd572;
	ld.local.u32 	%r2527, [%rd107];
	add.s32 	%r2528, %r2527, 1;
	st.local.u32 	[%rd107], %r2528;
	ld.u32 	%r481, [%rd1141+136];
	mul.wide.s32 	%rd573, %r481, 4;
	add.s64 	%rd108, %rd7, %rd573;
	ld.local.u32 	%r2529, [%rd108];
	add.s32 	%r2530, %r2529, 1;
	st.local.u32 	[%rd108], %r2530;
	ld.u32 	%r482, [%rd1141+140];
	mul.wide.s32 	%rd574, %r482, 4;
	add.s64 	%rd109, %rd7, %rd574;
	ld.local.u32 	%r2531, [%rd109];
	add.s32 	%r2532, %r2531, 1;
	st.local.u32 	[%rd109], %r2532;
	ld.u32 	%r483, [%rd1141+144];
	mul.wide.s32 	%rd575, %r483, 4;
	add.s64 	%rd110, %rd7, %rd575;
	ld.local.u32 	%r2533, [%rd110];
	add.s32 	%r2534, %r2533, 1;
	st.local.u32 	[%rd110], %r2534;
	ld.u32 	%r484, [%rd1141+148];
	mul.wide.s32 	%rd576, %r484, 4;
	add.s64 	%rd111, %rd7, %rd576;
	ld.local.u32 	%r2535, [%rd111];
	add.s32 	%r2536, %r2535, 1;
	st.local.u32 	[%rd111], %r2536;
	ld.u32 	%r485, [%rd1141+152];
	mul.wide.s32 	%rd577, %r485, 4;
	add.s64 	%rd112, %rd7, %rd577;
	ld.local.u32 	%r2537, [%rd112];
	add.s32 	%r2538, %r2537, 1;
	st.local.u32 	[%rd112], %r2538;
	ld.u32 	%r486, [%rd1141+156];
	mul.wide.s32 	%rd578, %r486, 4;
	add.s64 	%rd113, %rd7, %rd578;
	ld.local.u32 	%r2539, [%rd113];
	add.s32 	%r2540, %r2539, 1;
	st.local.u32 	[%rd113], %r2540;
	ld.u32 	%r2541, [%rd1141+160];
	mul.wide.s32 	%rd579, %r2541, 4;
	add.s64 	%rd114, %rd7, %rd579;
	ld.local.u32 	%r2542, [%rd114];
	add.s32 	%r2543, %r2542, 1;
	st.local.u32 	[%rd114], %r2543;
	ld.u32 	%r2544, [%rd1141+164];
	mul.wide.s32 	%rd580, %r2544, 4;
	add.s64 	%rd581, %rd7, %rd580;
	ld.local.u32 	%r2545, [%rd581];
	add.s32 	%r2546, %r2545, 1;
	setp.gt.s32 	%p466, %r2545, 0;
	selp.b32 	%r2547, -1, %r2546, %p466;
	selp.b32 	%r487, %r2544, -1, %p466;
	setp.eq.s32 	%p467, %r2547, 1;
	selp.b32 	%r2548, -1, %r2547, %p467;
	selp.b32 	%r488, %r2544, -1, %p467;
	st.local.u32 	[%rd581], %r2548;
	ld.local.u32 	%r2549, [%rd114];
	setp.gt.s32 	%p468, %r2549, 1;
	selp.b32 	%r2550, -1, %r2549, %p468;
	selp.b32 	%r489, %r2541, -1, %p468;
	setp.eq.s32 	%p469, %r2550, 1;
	selp.b32 	%r490, -1, %r2550, %p469;
	selp.b32 	%r491, %r2541, -1, %p469;
	or.pred  	%p470, %p468, %p469;
	not.pred 	%p471, %p470;
	@%p471 bra 	$L__BB1_359;
	st.local.u32 	[%rd114], %r490;
$L__BB1_359:
	ld.local.u32 	%r492, [%rd113];
	setp.lt.s32 	%p472, %r492, 1;
	selp.b32 	%r2551, %r492, -1, %p472;
	st.local.u32 	[%rd113], %r2551;
	ld.local.u32 	%r493, [%rd112];
	setp.lt.s32 	%p473, %r493, 1;
	selp.b32 	%r2552, %r493, -1, %p473;
	st.local.u32 	[%rd112], %r2552;
	ld.local.u32 	%r494, [%rd111];
	setp.lt.s32 	%p474, %r494, 1;
	selp.b32 	%r2553, %r494, -1, %p474;
	st.local.u32 	[%rd111], %r2553;
	ld.local.u32 	%r495, [%rd110];
	setp.lt.s32 	%p475, %r495, 1;
	selp.b32 	%r2554, %r495, -1, %p475;
	st.local.u32 	[%rd110], %r2554;
	ld.local.u32 	%r496, [%rd109];
	setp.lt.s32 	%p476, %r496, 1;
	selp.b32 	%r2555, %r496, -1, %p476;
	st.local.u32 	[%rd109], %r2555;
	ld.local.u32 	%r497, [%rd108];
	setp.lt.s32 	%p477, %r497, 1;
	selp.b32 	%r2556, %r497, -1, %p477;
	st.local.u32 	[%rd108], %r2556;
	ld.local.u32 	%r498, [%rd107];
	setp.lt.s32 	%p478, %r498, 1;
	selp.b32 	%r2557, %r498, -1, %p478;
	st.local.u32 	[%rd107], %r2557;
	ld.local.u32 	%r499, [%rd106];
	setp.lt.s32 	%p479, %r499, 1;
	selp.b32 	%r2558, %r499, -1, %p479;
	st.local.u32 	[%rd106], %r2558;
	ld.local.u32 	%r500, [%rd105];
	setp.lt.s32 	%p480, %r500, 1;
	selp.b32 	%r2559, %r500, -1, %p480;
	st.local.u32 	[%rd105], %r2559;
	ld.local.u32 	%r501, [%rd104];
	setp.lt.s32 	%p481, %r501, 1;
	selp.b32 	%r2560, %r501, -1, %p481;
	st.local.u32 	[%rd104], %r2560;
	ld.local.u32 	%r502, [%rd103];
	setp.lt.s32 	%p482, %r502, 1;
	selp.b32 	%r2561, %r502, -1, %p482;
	st.local.u32 	[%rd103], %r2561;
	ld.local.u32 	%r503, [%rd567];
	setp.lt.s32 	%p483, %r503, 1;
	selp.b32 	%r2562, %r503, -1, %p483;
	st.local.u32 	[%rd567], %r2562;
	ld.local.u32 	%r504, [%rd565];
	setp.lt.s32 	%p484, %r504, 1;
	selp.b32 	%r2563, %r504, -1, %p484;
	st.local.u32 	[%rd565], %r2563;
	ld.local.u32 	%r505, [%rd563];
	setp.lt.s32 	%p485, %r505, 1;
	selp.b32 	%r2564, %r505, -1, %p485;
	st.local.u32 	[%rd563], %r2564;
	ld.local.u32 	%r506, [%rd102];
	setp.lt.s32 	%p486, %r506, 1;
	selp.b32 	%r2565, %r506, -1, %p486;
	st.local.u32 	[%rd102], %r2565;
	ld.local.u32 	%r507, [%rd101];
	setp.lt.s32 	%p487, %r507, 1;
	selp.b32 	%r2566, %r507, -1, %p487;
	st.local.u32 	[%rd101], %r2566;
	ld.local.u32 	%r508, [%rd559];
	setp.lt.s32 	%p488, %r508, 1;
	selp.b32 	%r2567, %r508, -1, %p488;
	st.local.u32 	[%rd559], %r2567;
	ld.local.u32 	%r509, [%rd557];
	setp.lt.s32 	%p489, %r509, 1;
	selp.b32 	%r2568, %r509, -1, %p489;
	st.local.u32 	[%rd557], %r2568;
	ld.local.u32 	%r510, [%rd555];
	setp.lt.s32 	%p490, %r510, 1;
	selp.b32 	%r2569, %r510, -1, %p490;
	st.local.u32 	[%rd555], %r2569;
	mul.wide.s32 	%rd594, %r467, 4;
	add.s64 	%rd595, %rd7, %rd594;
	ld.local.u32 	%r511, [%rd595];
	setp.lt.s32 	%p491, %r511, 1;
	selp.b32 	%r2570, %r511, -1, %p491;
	st.local.u32 	[%rd595], %r2570;
	mul.wide.s32 	%rd596, %r466, 4;
	add.s64 	%rd597, %rd7, %rd596;
	ld.local.u32 	%r512, [%rd597];
	setp.lt.s32 	%p492, %r512, 1;
	selp.b32 	%r2571, %r512, -1, %p492;
	st.local.u32 	[%rd597], %r2571;
	mul.wide.s32 	%rd598, %r465, 4;
	add.s64 	%rd599, %rd7, %rd598;
	ld.local.u32 	%r513, [%rd599];
	setp.lt.s32 	%p493, %r513, 1;
	selp.b32 	%r2572, %r513, -1, %p493;
	st.local.u32 	[%rd599], %r2572;
	mul.wide.s32 	%rd600, %r464, 4;
	add.s64 	%rd601, %rd7, %rd600;
	ld.local.u32 	%r514, [%rd601];
	setp.lt.s32 	%p494, %r514, 1;
	selp.b32 	%r2573, %r514, -1, %p494;
	st.local.u32 	[%rd601], %r2573;
	ld.local.u32 	%r515, [%rd100];
	setp.lt.s32 	%p495, %r515, 1;
	selp.b32 	%r2574, %r515, -1, %p495;
	st.local.u32 	[%rd100], %r2574;
	mul.wide.s32 	%rd602, %r462, 4;
	add.s64 	%rd603, %rd7, %rd602;
	ld.local.u32 	%r516, [%rd603];
	setp.lt.s32 	%p496, %r516, 1;
	selp.b32 	%r2575, %r516, -1, %p496;
	st.local.u32 	[%rd603], %r2575;
	mul.wide.s32 	%rd604, %r461, 4;
	add.s64 	%rd605, %rd7, %rd604;
	ld.local.u32 	%r517, [%rd605];
	setp.lt.s32 	%p497, %r517, 1;
	selp.b32 	%r2576, %r517, -1, %p497;
	st.local.u32 	[%rd605], %r2576;
	mul.wide.s32 	%rd606, %r460, 4;
	add.s64 	%rd607, %rd7, %rd606;
	ld.local.u32 	%r518, [%rd607];
	setp.lt.s32 	%p498, %r518, 1;
	selp.b32 	%r2577, %r518, -1, %p498;
	st.local.u32 	[%rd607], %r2577;
	mul.wide.s32 	%rd608, %r459, 4;
	add.s64 	%rd609, %rd7, %rd608;
	ld.local.u32 	%r519, [%rd609];
	setp.lt.s32 	%p499, %r519, 1;
	selp.b32 	%r2578, %r519, -1, %p499;
	st.local.u32 	[%rd609], %r2578;
	mul.wide.s32 	%rd610, %r458, 4;
	add.s64 	%rd611, %rd7, %rd610;
	ld.local.u32 	%r520, [%rd611];
	setp.lt.s32 	%p500, %r520, 1;
	selp.b32 	%r2579, %r520, -1, %p500;
	st.local.u32 	[%rd611], %r2579;
	mul.wide.s32 	%rd612, %r457, 4;
	add.s64 	%rd613, %rd7, %rd612;
	ld.local.u32 	%r521, [%rd613];
	setp.lt.s32 	%p501, %r521, 1;
	selp.b32 	%r2580, %r521, -1, %p501;
	st.local.u32 	[%rd613], %r2580;
	ld.local.u32 	%r522, [%rd99];
	setp.lt.s32 	%p502, %r522, 1;
	selp.b32 	%r2581, %r522, -1, %p502;
	st.local.u32 	[%rd99], %r2581;
	ld.local.u32 	%r523, [%rd98];
	setp.lt.s32 	%p503, %r523, 1;
	selp.b32 	%r2582, %r523, -1, %p503;
	st.local.u32 	[%rd98], %r2582;
	mul.wide.s32 	%rd614, %r454, 4;
	add.s64 	%rd615, %rd7, %rd614;
	ld.local.u32 	%r524, [%rd615];
	setp.lt.s32 	%p504, %r524, 1;
	selp.b32 	%r2583, %r524, -1, %p504;
	st.local.u32 	[%rd615], %r2583;
	mul.wide.s32 	%rd616, %r453, 4;
	add.s64 	%rd617, %rd7, %rd616;
	ld.local.u32 	%r525, [%rd617];
	setp.lt.s32 	%p505, %r525, 1;
	selp.b32 	%r2584, %r525, -1, %p505;
	st.local.u32 	[%rd617], %r2584;
	mul.wide.s32 	%rd618, %r452, 4;
	add.s64 	%rd619, %rd7, %rd618;
	ld.local.u32 	%r526, [%rd619];
	setp.lt.s32 	%p506, %r526, 1;
	selp.b32 	%r2585, %r526, -1, %p506;
	st.local.u32 	[%rd619], %r2585;
	ld.local.u32 	%r527, [%rd97];
	setp.lt.s32 	%p507, %r527, 1;
	selp.b32 	%r2586, %r527, -1, %p507;
	st.local.u32 	[%rd97], %r2586;
	mul.wide.s32 	%rd620, %r450, 4;
	add.s64 	%rd621, %rd7, %rd620;
	ld.local.u32 	%r528, [%rd621];
	setp.lt.s32 	%p508, %r528, 1;
	selp.b32 	%r2587, %r528, -1, %p508;
	st.local.u32 	[%rd621], %r2587;
	mul.wide.s32 	%rd622, %r449, 4;
	add.s64 	%rd623, %rd7, %rd622;
	ld.local.u32 	%r529, [%rd623];
	setp.lt.s32 	%p509, %r529, 1;
	selp.b32 	%r2588, %r529, -1, %p509;
	st.local.u32 	[%rd623], %r2588;
	mul.wide.s32 	%rd624, %r448, 4;
	add.s64 	%rd625, %rd7, %rd624;
	ld.local.u32 	%r530, [%rd625];
	setp.lt.s32 	%p510, %r530, 1;
	selp.b32 	%r2589, %r530, -1, %p510;
	st.local.u32 	[%rd625], %r2589;
	mul.wide.s32 	%rd626, %r447, 4;
	add.s64 	%rd627, %rd7, %rd626;
	ld.local.u32 	%r531, [%rd627];
	setp.lt.s32 	%p511, %r531, 1;
	selp.b32 	%r2590, %r531, -1, %p511;
	st.local.u32 	[%rd627], %r2590;
	ld.local.u32 	%r2591, [%rd7];
	setp.ne.s32 	%p512, %r2591, 0;
	@%p512 bra 	$L__BB1_361;
	mov.b32 	%r2592, 0;
	st.local.u32 	[%rd6], %r2592;
$L__BB1_361:
	ld.local.u32 	%r2593, [%rd7+4];
	setp.ne.s32 	%p513, %r2593, 0;
	@%p513 bra 	$L__BB1_363;
	mov.b32 	%r2594, 1;
	st.local.u32 	[%rd6+4], %r2594;
$L__BB1_363:
	ld.local.u32 	%r2595, [%rd7+8];
	setp.ne.s32 	%p514, %r2595, 0;
	@%p514 bra 	$L__BB1_365;
	mov.b32 	%r2596, 2;
	st.local.u32 	[%rd6+8], %r2596;
$L__BB1_365:
	ld.local.u32 	%r2597, [%rd7+12];
	setp.ne.s32 	%p515, %r2597, 0;
	@%p515 bra 	$L__BB1_367;
	mov.b32 	%r2598, 3;
	st.local.u32 	[%rd6+12], %r2598;
$L__BB1_367:
	ld.local.u32 	%r2599, [%rd7+16];
	setp.ne.s32 	%p516, %r2599, 0;
	@%p516 bra 	$L__BB1_369;
	mov.b32 	%r2600, 4;
	st.local.u32 	[%rd6+16], %r2600;
$L__BB1_369:
	ld.local.u32 	%r2601, [%rd7+20];
	setp.ne.s32 	%p517, %r2601, 0;
	@%p517 bra 	$L__BB1_371;
	mov.b32 	%r2602, 5;
	st.local.u32 	[%rd6+20], %r2602;
$L__BB1_371:
	ld.local.u32 	%r2603, [%rd7+24];
	setp.ne.s32 	%p518, %r2603, 0;
	@%p518 bra 	$L__BB1_373;
	mov.b32 	%r2604, 6;
	st.local.u32 	[%rd6+24], %r2604;
$L__BB1_373:
	ld.local.u32 	%r2605, [%rd7+28];
	setp.ne.s32 	%p519, %r2605, 0;
	@%p519 bra 	$L__BB1_375;
	mov.b32 	%r2606, 7;
	st.local.u32 	[%rd6+28], %r2606;
$L__BB1_375:
	ld.local.u32 	%r2607, [%rd7+32];
	setp.ne.s32 	%p520, %r2607, 0;
	@%p520 bra 	$L__BB1_377;
	mov.b32 	%r2608, 8;
	st.local.u32 	[%rd6+32], %r2608;
$L__BB1_377:
	ld.local.u32 	%r2609, [%rd7+36];
	setp.ne.s32 	%p521, %r2609, 0;
	@%p521 bra 	$L__BB1_379;
	mov.b32 	%r2610, 9;
	st.local.u32 	[%rd6+36], %r2610;
$L__BB1_379:
	ld.local.u32 	%r2611, [%rd7+40];
	setp.ne.s32 	%p522, %r2611, 0;
	@%p522 bra 	$L__BB1_381;
	mov.b32 	%r2612, 10;
	st.local.u32 	[%rd6+40], %r2612;
$L__BB1_381:
	ld.local.u32 	%r2613, [%rd7+44];
	setp.ne.s32 	%p523, %r2613, 0;
	@%p523 bra 	$L__BB1_383;
	mov.b32 	%r2614, 11;
	st.local.u32 	[%rd6+44], %r2614;
$L__BB1_383:
	ld.local.u32 	%r2615, [%rd7+48];
	setp.ne.s32 	%p524, %r2615, 0;
	@%p524 bra 	$L__BB1_385;
	mov.b32 	%r2616, 12;
	st.local.u32 	[%rd6+48], %r2616;
$L__BB1_385:
	ld.local.u32 	%r2617, [%rd7+52];
	setp.ne.s32 	%p525, %r2617, 0;
	@%p525 bra 	$L__BB1_387;
	mov.b32 	%r2618, 13;
	st.local.u32 	[%rd6+52], %r2618;
$L__BB1_387:
	ld.local.u32 	%r2619, [%rd7+56];
	setp.ne.s32 	%p526, %r2619, 0;
	@%p526 bra 	$L__BB1_389;
	mov.b32 	%r2620, 14;
	st.local.u32 	[%rd6+56], %r2620;
$L__BB1_389:
	ld.local.u32 	%r2621, [%rd7+60];
	setp.ne.s32 	%p527, %r2621, 0;
	@%p527 bra 	$L__BB1_391;
	mov.b32 	%r2622, 15;
	st.local.u32 	[%rd6+60], %r2622;
$L__BB1_391:
	ld.local.u32 	%r2623, [%rd7+64];
	setp.ne.s32 	%p528, %r2623, 0;
	@%p528 bra 	$L__BB1_393;
	mov.b32 	%r2624, 16;
	st.local.u32 	[%rd6+64], %r2624;
$L__BB1_393:
	ld.local.u32 	%r2625, [%rd7+68];
	setp.ne.s32 	%p529, %r2625, 0;
	@%p529 bra 	$L__BB1_395;
	mov.b32 	%r2626, 17;
	st.local.u32 	[%rd6+68], %r2626;
$L__BB1_395:
	ld.local.u32 	%r2627, [%rd7+72];
	setp.ne.s32 	%p530, %r2627, 0;
	@%p530 bra 	$L__BB1_397;
	mov.b32 	%r2628, 18;
	st.local.u32 	[%rd6+72], %r2628;
$L__BB1_397:
	ld.local.u32 	%r2629, [%rd7+76];
	setp.ne.s32 	%p531, %r2629, 0;
	@%p531 bra 	$L__BB1_399;
	mov.b32 	%r2630, 19;
	st.local.u32 	[%rd6+76], %r2630;
$L__BB1_399:
	ld.local.u32 	%r2631, [%rd7+80];
	setp.ne.s32 	%p532, %r2631, 0;
	@%p532 bra 	$L__BB1_401;
	mov.b32 	%r2632, 20;
	st.local.u32 	[%rd6+80], %r2632;
$L__BB1_401:
	ld.local.u32 	%r2633, [%rd7+84];
	setp.ne.s32 	%p533, %r2633, 0;
	@%p533 bra 	$L__BB1_403;
	mov.b32 	%r2634, 21;
	st.local.u32 	[%rd6+84], %r2634;
$L__BB1_403:
	ld.local.u32 	%r2635, [%rd7+88];
	setp.ne.s32 	%p534, %r2635, 0;
	@%p534 bra 	$L__BB1_405;
	mov.b32 	%r2636, 22;
	st.local.u32 	[%rd6+88], %r2636;
$L__BB1_405:
	ld.local.u32 	%r2637, [%rd7+92];
	setp.ne.s32 	%p535, %r2637, 0;
	@%p535 bra 	$L__BB1_407;
	mov.b32 	%r2638, 23;
	st.local.u32 	[%rd6+92], %r2638;
$L__BB1_407:
	ld.local.u32 	%r2639, [%rd7+96];
	setp.ne.s32 	%p536, %r2639, 0;
	@%p536 bra 	$L__BB1_409;
	mov.b32 	%r2640, 24;
	st.local.u32 	[%rd6+96], %r2640;
$L__BB1_409:
	ld.local.u32 	%r2641, [%rd7+100];
	setp.ne.s32 	%p537, %r2641, 0;
	@%p537 bra 	$L__BB1_411;
	mov.b32 	%r2642, 25;
	st.local.u32 	[%rd6+100], %r2642;
$L__BB1_411:
	ld.local.u32 	%r2643, [%rd7+104];
	setp.ne.s32 	%p538, %r2643, 0;
	@%p538 bra 	$L__BB1_413;
	mov.b32 	%r2644, 26;
	st.local.u32 	[%rd6+104], %r2644;
$L__BB1_413:
	ld.local.u32 	%r2645, [%rd7+108];
	setp.ne.s32 	%p539, %r2645, 0;
	@%p539 bra 	$L__BB1_415;
	mov.b32 	%r2646, 27;
	st.local.u32 	[%rd6+108], %r2646;
$L__BB1_415:
	ld.local.u32 	%r2647, [%rd7+112];
	setp.ne.s32 	%p540, %r2647, 0;
	@%p540 bra 	$L__BB1_417;
	mov.b32 	%r2648, 28;
	st.local.u32 	[%rd6+112], %r2648;
$L__BB1_417:
	ld.local.u32 	%r2649, [%rd7+116];
	setp.ne.s32 	%p541, %r2649, 0;
	@%p541 bra 	$L__BB1_419;
	mov.b32 	%r2650, 29;
	st.local.u32 	[%rd6+116], %r2650;
$L__BB1_419:
	ld.local.u32 	%r2651, [%rd7+120];
	setp.ne.s32 	%p542, %r2651, 0;
	@%p542 bra 	$L__BB1_421;
	mov.b32 	%r2652, 30;
	st.local.u32 	[%rd6+120], %r2652;
$L__BB1_421:
	ld.local.u32 	%r2653, [%rd7+124];
	setp.ne.s32 	%p543, %r2653, 0;
	@%p543 bra 	$L__BB1_423;
	mov.b32 	%r2654, 31;
	st.local.u32 	[%rd6+124], %r2654;
$L__BB1_423:
	ld.local.u32 	%r2655, [%rd7+128];
	setp.ne.s32 	%p544, %r2655, 0;
	@%p544 bra 	$L__BB1_425;
	mov.b32 	%r2656, 32;
	st.local.u32 	[%rd6+128], %r2656;
$L__BB1_425:
	ld.local.u32 	%r2657, [%rd7+132];
	setp.ne.s32 	%p545, %r2657, 0;
	@%p545 bra 	$L__BB1_427;
	mov.b32 	%r2658, 33;
	st.local.u32 	[%rd6+132], %r2658;
$L__BB1_427:
	ld.local.u32 	%r2659, [%rd7+136];
	setp.ne.s32 	%p546, %r2659, 0;
	@%p546 bra 	$L__BB1_429;
	mov.b32 	%r2660, 34;
	st.local.u32 	[%rd6+136], %r2660;
$L__BB1_429:
	ld.local.u32 	%r2661, [%rd7+140];
	setp.ne.s32 	%p547, %r2661, 0;
	@%p547 bra 	$L__BB1_431;
	mov.b32 	%r2662, 35;
	st.local.u32 	[%rd6+140], %r2662;
$L__BB1_431:
	ld.local.u32 	%r2663, [%rd7+144];
	setp.ne.s32 	%p548, %r2663, 0;
	@%p548 bra 	$L__BB1_433;
	mov.b32 	%r2664, 36;
	st.local.u32 	[%rd6+144], %r2664;
$L__BB1_433:
	ld.local.u32 	%r2665, [%rd7+148];
	setp.ne.s32 	%p549, %r2665, 0;
	@%p549 bra 	$L__BB1_435;
	mov.b32 	%r2666, 37;
	st.local.u32 	[%rd6+148], %r2666;
$L__BB1_435:
	ld.local.u32 	%r2667, [%rd7+152];
	setp.ne.s32 	%p550, %r2667, 0;
	@%p550 bra 	$L__BB1_437;
	mov.b32 	%r2668, 38;
	st.local.u32 	[%rd6+152], %r2668;
$L__BB1_437:
	ld.local.u32 	%r2669, [%rd7+156];
	setp.ne.s32 	%p551, %r2669, 0;
	@%p551 bra 	$L__BB1_439;
	mov.b32 	%r2670, 39;
	st.local.u32 	[%rd6+156], %r2670;
$L__BB1_439:
	ld.local.u32 	%r2671, [%rd7+160];
	setp.ne.s32 	%p552, %r2671, 0;
	@%p552 bra 	$L__BB1_441;
	mov.b32 	%r2672, 40;
	st.local.u32 	[%rd6+160], %r2672;
$L__BB1_441:
	ld.local.u32 	%r2673, [%rd7+164];
	setp.ne.s32 	%p553, %r2673, 0;
	@%p553 bra 	$L__BB1_443;
	mov.b32 	%r2674, 41;
	st.local.u32 	[%rd6+164], %r2674;
$L__BB1_443:
	setp.lt.s32 	%p554, %r492, 2;
	selp.b32 	%r2676, -1, %r486, %p554;
	setp.lt.s32 	%p555, %r493, 2;
	selp.b32 	%r2677, -1, %r485, %p555;
	setp.lt.s32 	%p556, %r494, 2;
	selp.b32 	%r2678, -1, %r484, %p556;
	setp.lt.s32 	%p557, %r495, 2;
	selp.b32 	%r2679, -1, %r483, %p557;
	setp.lt.s32 	%p558, %r496, 2;
	selp.b32 	%r2680, -1, %r482, %p558;
	setp.lt.s32 	%p559, %r497, 2;
	selp.b32 	%r2681, -1, %r481, %p559;
	setp.lt.s32 	%p560, %r498, 2;
	selp.b32 	%r2682, -1, %r480, %p560;
	setp.lt.s32 	%p561, %r499, 2;
	selp.b32 	%r2683, -1, %r479, %p561;
	setp.lt.s32 	%p562, %r500, 2;
	selp.b32 	%r2684, -1, %r478, %p562;
	setp.lt.s32 	%p563, %r501, 2;
	selp.b32 	%r2685, -1, %r477, %p563;
	setp.lt.s32 	%p564, %r502, 2;
	selp.b32 	%r2686, -1, %r476, %p564;
	setp.lt.s32 	%p565, %r503, 2;
	selp.b32 	%r2687, -1, %r475, %p565;
	setp.lt.s32 	%p566, %r504, 2;
	selp.b32 	%r2688, -1, %r474, %p566;
	setp.lt.s32 	%p567, %r505, 2;
	selp.b32 	%r2689, -1, %r473, %p567;
	setp.lt.s32 	%p568, %r506, 2;
	selp.b32 	%r2690, -1, %r472, %p568;
	setp.lt.s32 	%p569, %r507, 2;
	selp.b32 	%r2691, -1, %r471, %p569;
	setp.lt.s32 	%p570, %r508, 2;
	selp.b32 	%r2692, -1, %r470, %p570;
	setp.lt.s32 	%p571, %r509, 2;
	selp.b32 	%r2693, -1, %r469, %p571;
	setp.lt.s32 	%p572, %r510, 2;
	selp.b32 	%r2694, -1, %r468, %p572;
	setp.lt.s32 	%p573, %r511, 2;
	selp.b32 	%r2695, -1, %r467, %p573;
	setp.lt.s32 	%p574, %r512, 2;
	selp.b32 	%r2696, -1, %r466, %p574;
	setp.lt.s32 	%p575, %r513, 2;
	selp.b32 	%r2697, -1, %r465, %p575;
	setp.lt.s32 	%p576, %r514, 2;
	selp.b32 	%r2698, -1, %r464, %p576;
	setp.lt.s32 	%p577, %r515, 2;
	selp.b32 	%r2699, -1, %r463, %p577;
	setp.lt.s32 	%p578, %r516, 2;
	selp.b32 	%r2700, -1, %r462, %p578;
	setp.lt.s32 	%p579, %r517, 2;
	selp.b32 	%r2701, -1, %r461, %p579;
	setp.lt.s32 	%p580, %r518, 2;
	selp.b32 	%r2702, -1, %r460, %p580;
	setp.lt.s32 	%p581, %r519, 2;
	selp.b32 	%r2703, -1, %r459, %p581;
	setp.lt.s32 	%p582, %r520, 2;
	selp.b32 	%r2704, -1, %r458, %p582;
	setp.lt.s32 	%p583, %r521, 2;
	selp.b32 	%r2705, -1, %r457, %p583;
	setp.lt.s32 	%p584, %r522, 2;
	selp.b32 	%r2706, -1, %r456, %p584;
	setp.lt.s32 	%p585, %r523, 2;
	selp.b32 	%r2707, -1, %r455, %p585;
	setp.lt.s32 	%p586, %r524, 2;
	selp.b32 	%r2708, -1, %r454, %p586;
	setp.lt.s32 	%p587, %r525, 2;
	selp.b32 	%r2709, -1, %r453, %p587;
	setp.lt.s32 	%p588, %r526, 2;
	selp.b32 	%r2710, -1, %r452, %p588;
	setp.lt.s32 	%p589, %r527, 2;
	selp.b32 	%r2711, -1, %r451, %p589;
	setp.lt.s32 	%p590, %r528, 2;
	selp.b32 	%r2712, -1, %r450, %p590;
	setp.lt.s32 	%p591, %r529, 2;
	selp.b32 	%r2713, -1, %r449, %p591;
	setp.lt.s32 	%p592, %r530, 2;
	selp.b32 	%r2714, -1, %r448, %p592;
	setp.lt.s32 	%p593, %r531, 2;
	selp.b32 	%r2715, -1, %r447, %p593;
	{ // callseq 8, 0
	.param .b64 param0;
	st.param.b64 	[param0], 168;
	.param .b64 retval0;
	call.uni (retval0), 
	malloc, 
	(
	param0
	);
	ld.param.b64 	%rd628, [retval0];
	} // callseq 8
	setp.eq.s32 	%p594, %r2715, -1;
	setp.eq.s32 	%p595, %r531, 1;
	selp.b32 	%r2716, %r447, -1, %p595;
	selp.b32 	%r2717, %r2716, %r2715, %p594;
	st.u32 	[%rd628], %r2717;
	setp.eq.s32 	%p596, %r2714, -1;
	setp.eq.s32 	%p597, %r530, 1;
	selp.b32 	%r2718, %r448, -1, %p597;
	selp.b32 	%r2719, %r2718, %r2714, %p596;
	st.u32 	[%rd628+4], %r2719;
	setp.eq.s32 	%p598, %r2713, -1;
	setp.eq.s32 	%p599, %r529, 1;
	selp.b32 	%r2720, %r449, -1, %p599;
	selp.b32 	%r2721, %r2720, %r2713, %p598;
	st.u32 	[%rd628+8], %r2721;
	setp.eq.s32 	%p600, %r2712, -1;
	setp.eq.s32 	%p601, %r528, 1;
	selp.b32 	%r2722, %r450, -1, %p601;
	selp.b32 	%r2723, %r2722, %r2712, %p600;
	st.u32 	[%rd628+12], %r2723;
	setp.eq.s32 	%p602, %r2711, -1;
	setp.eq.s32 	%p603, %r527, 1;
	selp.b32 	%r2724, %r451, -1, %p603;
	selp.b32 	%r2725, %r2724, %r2711, %p602;
	st.u32 	[%rd628+16], %r2725;
	setp.eq.s32 	%p604, %r2710, -1;
	setp.eq.s32 	%p605, %r526, 1;
	selp.b32 	%r2726, %r452, -1, %p605;
	selp.b32 	%r2727, %r2726, %r2710, %p604;
	st.u32 	[%rd628+20], %r2727;
	setp.eq.s32 	%p606, %r2709, -1;
	setp.eq.s32 	%p607, %r525, 1;
	selp.b32 	%r2728, %r453, -1, %p607;
	selp.b32 	%r2729, %r2728, %r2709, %p606;
	st.u32 	[%rd628+24], %r2729;
	setp.eq.s32 	%p608, %r2708, -1;
	setp.eq.s32 	%p609, %r524, 1;
	selp.b32 	%r2730, %r454, -1, %p609;
	selp.b32 	%r2731, %r2730, %r2708, %p608;
	st.u32 	[%rd628+28], %r2731;
	setp.eq.s32 	%p610, %r2707, -1;
	setp.eq.s32 	%p611, %r523, 1;
	selp.b32 	%r2732, %r455, -1, %p611;
	selp.b32 	%r2733, %r2732, %r2707, %p610;
	st.u32 	[%rd628+32], %r2733;
	setp.eq.s32 	%p612, %r2706, -1;
	setp.eq.s32 	%p613, %r522, 1;
	selp.b32 	%r2734, %r456, -1, %p613;
	selp.b32 	%r2735, %r2734, %r2706, %p612;
	st.u32 	[%rd628+36], %r2735;
	setp.eq.s32 	%p614, %r2705, -1;
	setp.eq.s32 	%p615, %r521, 1;
	selp.b32 	%r2736, %r457, -1, %p615;
	selp.b32 	%r2737, %r2736, %r2705, %p614;
	st.u32 	[%rd628+40], %r2737;
	setp.eq.s32 	%p616, %r2704, -1;
	setp.eq.s32 	%p617, %r520, 1;
	selp.b32 	%r2738, %r458, -1, %p617;
	selp.b32 	%r2739, %r2738, %r2704, %p616;
	st.u32 	[%rd628+44], %r2739;
	setp.eq.s32 	%p618, %r2703, -1;
	setp.eq.s32 	%p619, %r519, 1;
	selp.b32 	%r2740, %r459, -1, %p619;
	selp.b32 	%r2741, %r2740, %r2703, %p618;
	st.u32 	[%rd628+48], %r2741;
	setp.eq.s32 	%p620, %r2702, -1;
	setp.eq.s32 	%p621, %r518, 1;
	selp.b32 	%r2742, %r460, -1, %p621;
	selp.b32 	%r2743, %r2742, %r2702, %p620;
	st.u32 	[%rd628+52], %r2743;
	setp.eq.s32 	%p622, %r2701, -1;
	setp.eq.s32 	%p623, %r517, 1;
	selp.b32 	%r2744, %r461, -1, %p623;
	selp.b32 	%r2745, %r2744, %r2701, %p622;
	st.u32 	[%rd628+56], %r2745;
	setp.eq.s32 	%p624, %r2700, -1;
	setp.eq.s32 	%p625, %r516, 1;
	selp.b32 	%r2746, %r462, -1, %p625;
	selp.b32 	%r2747, %r2746, %r2700, %p624;
	st.u32 	[%rd628+60], %r2747;
	setp.eq.s32 	%p626, %r2699, -1;
	setp.eq.s32 	%p627, %r515, 1;
	selp.b32 	%r2748, %r463, -1, %p627;
	selp.b32 	%r2749, %r2748, %r2699, %p626;
	st.u32 	[%rd628+64], %r2749;
	setp.eq.s32 	%p628, %r2698, -1;
	setp.eq.s32 	%p629, %r514, 1;
	selp.b32 	%r2750, %r464, -1, %p629;
	selp.b32 	%r2751, %r2750, %r2698, %p628;
	st.u32 	[%rd628+68], %r2751;
	setp.eq.s32 	%p630, %r2697, -1;
	setp.eq.s32 	%p631, %r513, 1;
	selp.b32 	%r2752, %r465, -1, %p631;
	selp.b32 	%r2753, %r2752, %r2697, %p630;
	st.u32 	[%rd628+72], %r2753;
	setp.eq.s32 	%p632, %r2696, -1;
	setp.eq.s32 	%p633, %r512, 1;
	selp.b32 	%r2754, %r466, -1, %p633;
	selp.b32 	%r2755, %r2754, %r2696, %p632;
	st.u32 	[%rd628+76], %r2755;
	setp.eq.s32 	%p634, %r2695, -1;
	setp.eq.s32 	%p635, %r511, 1;
	selp.b32 	%r2756, %r467, -1, %p635;
	selp.b32 	%r2757, %r2756, %r2695, %p634;
	st.u32 	[%rd628+80], %r2757;
	setp.eq.s32 	%p636, %r2694, -1;
	setp.eq.s32 	%p637, %r510, 1;
	selp.b32 	%r2758, %r468, -1, %p637;
	selp.b32 	%r2759, %r2758, %r2694, %p636;
	st.u32 	[%rd628+84], %r2759;
	setp.eq.s32 	%p638, %r2693, -1;
	setp.eq.s32 	%p639, %r509, 1;
	selp.b32 	%r2760, %r469, -1, %p639;
	selp.b32 	%r2761, %r2760, %r2693, %p638;
	st.u32 	[%rd628+88], %r2761;
	setp.eq.s32 	%p640, %r2692, -1;
	setp.eq.s32 	%p641, %r508, 1;
	selp.b32 	%r2762, %r470, -1, %p641;
	selp.b32 	%r2763, %r2762, %r2692, %p640;
	st.u32 	[%rd628+92], %r2763;
	setp.eq.s32 	%p642, %r2691, -1;
	setp.eq.s32 	%p643, %r507, 1;
	selp.b32 	%r2764, %r471, -1, %p643;
	selp.b32 	%r2765, %r2764, %r2691, %p642;
	st.u32 	[%rd628+96], %r2765;
	setp.eq.s32 	%p644, %r2690, -1;
	setp.eq.s32 	%p645, %r506, 1;
	selp.b32 	%r2766, %r472, -1, %p645;
	selp.b32 	%r2767, %r2766, %r2690, %p644;
	st.u32 	[%rd628+100], %r2767;
	setp.eq.s32 	%p646, %r2689, -1;
	setp.eq.s32 	%p647, %r505, 1;
	selp.b32 	%r2768, %r473, -1, %p647;
	selp.b32 	%r2769, %r2768, %r2689, %p646;
	st.u32 	[%rd628+104], %r2769;
	setp.eq.s32 	%p648, %r2688, -1;
	setp.eq.s32 	%p649, %r504, 1;
	selp.b32 	%r2770, %r474, -1, %p649;
	selp.b32 	%r2771, %r2770, %r2688, %p648;
	st.u32 	[%rd628+108], %r2771;
	setp.eq.s32 	%p650, %r2687, -1;
	setp.eq.s32 	%p651, %r503, 1;
	selp.b32 	%r2772, %r475, -1, %p651;
	selp.b32 	%r2773, %r2772, %r2687, %p650;
	st.u32 	[%rd628+112], %r2773;
	setp.eq.s32 	%p652, %r2686, -1;
	setp.eq.s32 	%p653, %r502, 1;
	selp.b32 	%r2774, %r476, -1, %p653;
	selp.b32 	%r2775, %r2774, %r2686, %p652;
	st.u32 	[%rd628+116], %r2775;
	setp.eq.s32 	%p654, %r2685, -1;
	setp.eq.s32 	%p655, %r501, 1;
	selp.b32 	%r2776, %r477, -1, %p655;
	selp.b32 	%r2777, %r2776, %r2685, %p654;
	st.u32 	[%rd628+120], %r2777;
	setp.eq.s32 	%p656, %r2684, -1;
	setp.eq.s32 	%p657, %r500, 1;
	selp.b32 	%r2778, %r478, -1, %p657;
	selp.b32 	%r2779, %r2778, %r2684, %p656;
	st.u32 	[%rd628+124], %r2779;
	setp.eq.s32 	%p658, %r2683, -1;
	setp.eq.s32 	%p659, %r499, 1;
	selp.b32 	%r2780, %r479, -1, %p659;
	selp.b32 	%r2781, %r2780, %r2683, %p658;
	st.u32 	[%rd628+128], %r2781;
	setp.eq.s32 	%p660, %r2682, -1;
	setp.eq.s32 	%p661, %r498, 1;
	selp.b32 	%r2782, %r480, -1, %p661;
	selp.b32 	%r2783, %r2782, %r2682, %p660;
	st.u32 	[%rd628+132], %r2783;
	setp.eq.s32 	%p662, %r2681, -1;
	setp.eq.s32 	%p663, %r497, 1;
	selp.b32 	%r2784, %r481, -1, %p663;
	selp.b32 	%r2785, %r2784, %r2681, %p662;
	st.u32 	[%rd628+136], %r2785;
	setp.eq.s32 	%p664, %r2680, -1;
	setp.eq.s32 	%p665, %r496, 1;
	selp.b32 	%r2786, %r482, -1, %p665;
	selp.b32 	%r2787, %r2786, %r2680, %p664;
	st.u32 	[%rd628+140], %r2787;
	setp.eq.s32 	%p666, %r2679, -1;
	setp.eq.s32 	%p667, %r495, 1;
	selp.b32 	%r2788, %r483, -1, %p667;
	selp.b32 	%r2789, %r2788, %r2679, %p666;
	st.u32 	[%rd628+144], %r2789;
	setp.eq.s32 	%p668, %r2678, -1;
	setp.eq.s32 	%p669, %r494, 1;
	selp.b32 	%r2790, %r484, -1, %p669;
	selp.b32 	%r2791, %r2790, %r2678, %p668;
	st.u32 	[%rd628+148], %r2791;
	setp.eq.s32 	%p670, %r2677, -1;
	setp.eq.s32 	%p671, %r493, 1;
	selp.b32 	%r2792, %r485, -1, %p671;
	selp.b32 	%r2793, %r2792, %r2677, %p670;
	st.u32 	[%rd628+152], %r2793;
	setp.eq.s32 	%p672, %r2676, -1;
	setp.eq.s32 	%p673, %r492, 1;
	selp.b32 	%r2794, %r486, -1, %p673;
	selp.b32 	%r2795, %r2794, %r2676, %p672;
	st.u32 	[%rd628+156], %r2795;
	setp.eq.s32 	%p674, %r489, -1;
	selp.b32 	%r2796, %r491, %r489, %p674;
	st.u32 	[%rd628+160], %r2796;
	setp.eq.s32 	%p675, %r487, -1;
	selp.b32 	%r2797, %r488, %r487, %p675;
	st.u32 	[%rd628+164], %r2797;
	mov.b32 	%r5148, 0;
	mov.u32 	%r5147, %r5148;
$L__BB1_444:
	mul.wide.s32 	%rd629, %r5148, 4;
	add.s64 	%rd630, %rd6, %rd629;
	ld.local.u32 	%r534, [%rd630];
	setp.ne.s32 	%p676, %r534, -1;
	@%p676 bra 	$L__BB1_448;
	add.s32 	%r5148, %r5148, 1;
	bra.uni 	$L__BB1_451;
$L__BB1_446:
	{ // callseq 7, 0
	.param .b64 param0;
	st.param.b64 	[param0], 168;
	.param .b64 retval0;
	call.uni (retval0), 
	malloc, 
	(
	param0
	);
	ld.param.b64 	%rd1141, [retval0];
	} // callseq 7
	ld.shared.u32 	%r2351, [_ZZ10tlboKernelPiS_iP17curandStateXORWOWE6subPop+336];
	st.u32 	[%rd1141], %r2351;
	ld.shared.u32 	%r2352, [_ZZ10tlboKernelPiS_iP17curandStateXORWOWE6subPop+340];
	st.u32 	[%rd1141+4], %r2352;
	ld.shared.u32 	%r2353, [_ZZ10tlboKernelPiS_iP17curandStateXORWOWE6subPop+344];
	st.u32 	[%rd1141+8], %r2353;
	ld.shared.u32 	%r2354, [_ZZ10tlboKernelPiS_iP17curandStateXORWOWE6subPop+348];
	st.u32 	[%rd1141+12], %r2354;
	ld.shared.u32 	%r2355, [_ZZ10tlboKernelPiS_iP17curandStateXORWOWE6subPop+352];
	st.u32 	[%rd1141+16], %r2355;
	ld.shared.u32 	%r2356, [_ZZ10tlboKernelPiS_iP17curandStateXORWOWE6subPop+356];
	st.u32 	[%rd1141+20], %r2356;
	ld.shared.u32 	%r2357, [_ZZ10tlboKernelPiS_iP17curandStateXORWOWE6subPop+360];
	st.u32 	[%rd1141+24], %r2357;
	ld.shared.u32 	%r2358, [_ZZ10tlboKernelPiS_iP17curandStateXORWOWE6subPop+364];
	st.u32 	[%rd1141+28], %r2358;
	ld.shared.u32 	%r2359, [_ZZ10tlboKernelPiS_iP17curandStateXORWOWE6subPop+368];
	st.u32 	[%rd1141+32], %r2359;
	ld.shared.u32 	%r2360, [_ZZ10tlboKernelPiS_iP17curandStateXORWOWE6subPop+372];
	st.u32 	[%rd1141+36], %r2360;
	ld.shared.u32 	%r2361, [_ZZ10tlboKernelPiS_iP17curandStateXORWOWE6subPop+376];
	st.u32 	[%rd1141+40], %r2361;
	ld.shared.u32 	%r2362, [_ZZ10tlboKernelPiS_iP17curandStateXORWOWE6subPop+380];
	st.u32 	[%rd1141+44], %r2362;
	ld.shared.u32 	%r2363, [_ZZ10tlboKernelPiS_iP17curandStateXORWOWE6subPop+384];
	st.u32 	[%rd1141+48], %r2363;
	ld.shared.u32 	%r2364, [_ZZ10tlboKernelPiS_iP17curandStateXORWOWE6subPop+388];
	st.u32 	[%rd1141+52], %r2364;
	ld.shared.u32 	%r2365, [_ZZ10tlboKernelPiS_iP17curandStateXORWOWE6subPop+392];
	st.u32 	[%rd1141+56], %r2365;
	ld.shared.u32 	%r2366, [_ZZ10tlboKernelPiS_iP17curandStateXORWOWE6subPop+396];
	st.u32 	[%rd1141+60], %r2366;
	ld.shared.u32 	%r2367, [_ZZ10tlboKernelPiS_iP17curandStateXORWOWE6subPop+400];
	st.u32 	[%rd1141+64], %r2367;
	ld.shared.u32 	%r2368, [_ZZ10tlboKernelPiS_iP17curandStateXORWOWE6subPop+404];
	st.u32 	[%rd1141+68], %r2368;
	ld.shared.u32 	%r2369, [_ZZ10tlboKernelPiS_iP17curandStateXORWOWE6subPop+408];
	st.u32 	[%rd1141+72], %r2369;
	ld.shared.u32 	%r2370, [_ZZ10tlboKernelPiS_iP17curandStateXORWOWE6subPop+412];
	st.u32 	[%rd1141+76], %r2370;
	ld.shared.u32 	%r2371, [_ZZ10tlboKernelPiS_iP17curandStateXORWOWE6subPop+416];
	st.u32 	[%rd1141+80], %r2371;
	ld.shared.u32 	%r2372, [_ZZ10tlboKernelPiS_iP17curandStateXORWOWE6subPop+420];
	st.u32 	[%rd1141+84], %r2372;
	ld.shared.u32 	%r2373, [_ZZ10tlboKernelPiS_iP17curandStateXORWOWE6subPop+424];
	st.u32 	[%rd1141+88], %r2373;
	ld.shared.u32 	%r2374, [_ZZ10tlboKernelPiS_iP17curandStateXORWOWE6subPop+428];
	st.u32 	[%rd1141+92], %r2374;
	ld.shared.u32 	%r2375, [_ZZ10tlboKernelPiS_iP17curandStateXORWOWE6subPop+432];
	st.u32 	[%rd1141+96], %r2375;
	ld.shared.u32 	%r2376, [_ZZ10tlboKernelPiS_iP17curandStateXORWOWE6subPop+436];
	st.u32 	[%rd1141+100], %r2376;
	ld.shared.u32 	%r2377, [_ZZ10tlboKernelPiS_iP17curandStateXORWOWE6subPop+440];
	st.u32 	[%rd1141+104], %r2377;
	ld.shared.u32 	%r2378, [_ZZ10tlboKernelPiS_iP17curandStateXORWOWE6subPop+444];
	st.u32 	[%rd1141+108], %r2378;
	ld.shared.u32 	%r2379, [_ZZ10tlboKernelPiS_iP17curandStateXORWOWE6subPop+448];
	st.u32 	[%rd1141+112], %r2379;
	ld.shared.u32 	%r2380, [_ZZ10tlboKernelPiS_iP17curandStateXORWOWE6subPop+452];
	st.u32 	[%rd1141+116], %r2380;
	ld.shared.u32 	%r2381, [_ZZ10tlboKernelPiS_iP17curandStateXORWOWE6subPop+456];
	st.u32 	[%rd1141+120], %r2381;
	ld.shared.u32 	%r2382, [_ZZ10tlboKernelPiS_iP17curandStateXORWOWE6subPop+460];
	st.u32 	[%rd1141+124], %r2382;
	ld.shared.u32 	%r2383, [_ZZ10tlboKernelPiS_iP17curandStateXORWOWE6subPop+464];
	st.u32 	[%rd1141+128], %r2383;
	ld.shared.u32 	%r2384, [_ZZ10tlboKernelPiS_iP17curandStateXORWOWE6subPop+468];
	st.u32 	[%rd1141+132], %r2384;
	ld.shared.u32 	%r2385, [_ZZ10tlboKernelPiS_iP17curandStateXORWOWE6subPop+472];
	st.u32 	[%rd1141+136], %r2385;
	ld.shared.u32 	%r2386, [_ZZ10tlboKernelPiS_iP17curandStateXORWOWE6subPop+476];
	st.u32 	[%rd1141+140], %r2386;
	ld.shared.u32 	%r2387, [_ZZ10tlboKernelPiS_iP17curandStateXORWOWE6subPop+480];
	st.u32 	[%rd1141+144], %r2387;
	ld.shared.u32 	%r2388, [_ZZ10tlboKernelPiS_iP17curandStateXORWOWE6subPop+484];
	st.u32 	[%rd1141+148], %r2388;
	ld.shared.u32 	%r2389, [_ZZ10tlboKernelPiS_iP17curandStateXORWOWE6subPop+488];
	st.u32 	[%rd1141+152], %r2389;
	ld.shared.u32 	%r2390, [_ZZ10tlboKernelPiS_iP17curandStateXORWOWE6subPop+492];
	st.u32 	[%rd1141+156], %r2390;
	ld.shared.u32 	%r2391, [_ZZ10tlboKernelPiS_iP17curandStateXORWOWE6subPop+496];
	st.u32 	[%rd1141+160], %r2391;
	ld.shared.u32 	%r2392, [_ZZ10tlboKernelPiS_iP17curandStateXORWOWE6subPop+500];
	st.u32 	[%rd1141+164], %r2392;
	mul.f32 	%f25, %f1, 0f42C80000;
	cvt.rzi.s32.f32 	%r2393, %f25;
	mul.hi.s32 	%r2394, %r2393, 818089009;
	shr.u32 	%r2395, %r2394, 31;
	shr.s32 	%r2396, %r2394, 3;
	add.s32 	%r2397, %r2396, %r2395;
	mul.lo.s32 	%r2398, %r2397, 42;
	sub.s32 	%r2399, %r2393, %r2398;
	ld.global.v2.u32 	{%r2400, %r2401}, [%rd40+96];
	shr.u32 	%r2402, %r2401, 2;
	xor.b32  	%r2403, %r2402, %r2401;
	ld.global.v2.u32 	{%r5143, %r5142}, [%rd40+104];
	ld.global.v2.u32 	{%r5141, %r5140}, [%rd40+112];
	st.global.v2.u32 	[%rd40+104], {%r5142, %r5141};
	shl.b32 	%r2404, %r5140, 4;
	shl.b32 	%r2405, %r2403, 1;
	xor.b32  	%r2406, %r2405, %r2404;
	xor.b32  	%r2407, %r2406, %r2403;
	xor.b32  	%r5139, %r2407, %r5140;
	st.global.v2.u32 	[%rd40+112], {%r5140, %r5139};
	add.s32 	%r5138, %r2400, 362437;
	st.global.v2.u32 	[%rd40+96], {%r5138, %r5143};
	add.s32 	%r2408, %r5139, %r5138;
	cvt.rn.f32.u32 	%f26, %r2408;
	fma.rn.f32 	%f27, %f26, 0f2F800000, 0f2F000000;
	mul.f32 	%f28, %f27, 0f42C80000;
	cvt.rzi.s32.f32 	%r2409, %f28;
	mul.hi.s32 	%r2410, %r2409, 818089009;
	shr.u32 	%r2411, %r2410, 31;
	shr.s32 	%r2412, %r2410, 3;
	add.s32 	%r2413, %r2412, %r2411;
	mul.lo.s32 	%r2414, %r2413, 42;
	sub.s32 	%r2415, %r2409, %r2414;
	max.s32 	%r5135, %r2399, %r2415;
	min.s32 	%r5136, %r2399, %r2415;
	setp.lt.s32 	%p457, %r5136, %r5135;
	@%p457 bra 	$L__BB1_348;
$L__BB1_447:
	mov.u32 	%r437, %r5141;
	mov.u32 	%r436, %r5140;
	mov.u32 	%r5141, %r5139;
	shr.u32 	%r2416, %r5143, 2;
	xor.b32  	%r2417, %r2416, %r5143;
	shl.b32 	%r2418, %r5141, 4;
	shl.b32 	%r2419, %r2417, 1;
	xor.b32  	%r2420, %r2419, %r2418;
	xor.b32  	%r2421, %r2420, %r2417;
	xor.b32  	%r5140, %r2421, %r5141;
	add.s32 	%r2422, %r5138, %r5140;
	add.s32 	%r2423, %r2422, 362437;
	cvt.rn.f32.u32 	%f29, %r2423;
	fma.rn.f32 	%f30, %f29, 0f2F800000, 0f2F000000;
	mul.f32 	%f31, %f30, 0f42C80000;
	cvt.rzi.s32.f32 	%r2424, %f31;
	mul.hi.s32 	%r2425, %r2424, 818089009;
	shr.u32 	%r2426, %r2425, 31;
	shr.s32 	%r2427, %r2425, 3;
	add.s32 	%r2428, %r2427, %r2426;
	mul.lo.s32 	%r2429, %r2428, 42;
	sub.s32 	%r5136, %r2424, %r2429;
	shr.u32 	%r2430, %r5142, 2;
	xor.b32  	%r2431, %r2430, %r5142;
	shl.b32 	%r2432, %r5140, 4;
	shl.b32 	%r2433, %r2431, 1;
	xor.b32  	%r2434, %r2433, %r2432;
	xor.b32  	%r2435, %r2434, %r2431;
	xor.b32  	%r5139, %r2435, %r5140;
	add.s32 	%r5138, %r5138, 724874;
	add.s32 	%r2436, %r5139, %r5138;
	cvt.rn.f32.u32 	%f32, %r2436;
	fma.rn.f32 	%f33, %f32, 0f2F800000, 0f2F000000;
	mul.f32 	%f34, %f33, 0f42C80000;
	cvt.rzi.s32.f32 	%r2437, %f34;
	mul.hi.s32 	%r2438, %r2437, 818089009;
	shr.u32 	%r2439, %r2438, 31;
	shr.s32 	%r2440, %r2438, 3;
	add.s32 	%r2441, %r2440, %r2439;
	mul.lo.s32 	%r2442, %r2441, 42;
	sub.s32 	%r5135, %r2437, %r2442;
	setp.lt.s32 	%p458, %r5136, %r5135;
	mov.u32 	%r5142, %r436;
	mov.u32 	%r5143, %r437;
	@%p458 bra 	$L__BB1_347;
	bra.uni 	$L__BB1_447;
$L__BB1_448:
	mul.wide.s32 	%rd631, %r5147, 4;
	add.s64 	%rd116, %rd628, %rd631;
	ld.u32 	%r2798, [%rd116];
	setp.ne.s32 	%p677, %r2798, -1;
	@%p677 bra 	$L__BB1_450;
	st.u32 	[%rd116], %r534;
	add.s32 	%r5147, %r5147, 1;
	add.s32 	%r5148, %r5148, 1;
	bra.uni 	$L__BB1_451;
$L__BB1_450:
	add.s32 	%r5147, %r5147, 1;
$L__BB1_451:
	setp.lt.s32 	%p678, %r5148, 42;
	@%p678 bra 	$L__BB1_444;
	ld.param.u64 	%rd1127, [_Z10tlboKernelPiS_iP17curandStateXORWOW_param_3];
	{ // callseq 9, 0
	.param .b64 param0;
	st.param.b64 	[param0], 168;
	.param .b64 retval0;
	call.uni (retval0), 
	malloc, 
	(
	param0
	);
	ld.param.b64 	%rd1140, [retval0];
	} // callseq 9
	cvta.to.global.u64 	%rd118, %rd1127;
	ld.global.v2.u32 	{%r2799, %r2800}, [%rd118+96];
	shr.u32 	%r2801, %r2800, 2;
	xor.b32  	%r2802, %r2801, %r2800;
	ld.global.v2.u32 	{%r2803, %r5154}, [%rd118+104];
	ld.global.v2.u32 	{%r5153, %r5152}, [%rd118+112];
	shl.b32 	%r2804, %r5152, 4;
	shl.b32 	%r2805, %r2802, 1;
	xor.b32  	%r2806, %r2805, %r2804;
	xor.b32  	%r2807, %r2806, %r2802;
	xor.b32  	%r5151, %r2807, %r5152;
	add.s32 	%r2808, %r2799, %r5151;
	add.s32 	%r2809, %r2808, 362437;
	cvt.rn.f32.u32 	%f35, %r2809;
	fma.rn.f32 	%f36, %f35, 0f2F800000, 0f2F000000;
	mul.f32 	%f37, %f36, 0f42C80000;
	cvt.rzi.s32.f32 	%r2810, %f37;
	mul.hi.s32 	%r2811, %r2810, 818089009;
	shr.u32 	%r2812, %r2811, 31;
	shr.s32 	%r2813, %r2811, 3;
	add.s32 	%r2814, %r2813, %r2812;
	mul.lo.s32 	%r2815, %r2814, 42;
	sub.s32 	%r2816, %r2810, %r2815;
	shr.u32 	%r2817, %r2803, 2;
	xor.b32  	%r2818, %r2817, %r2803;
	st.global.v2.u32 	[%rd118+104], {%r5153, %r5152};
	shl.b32 	%r2819, %r5151, 4;
	shl.b32 	%r2820, %r2818, 1;
	xor.b32  	%r2821, %r2820, %r2819;
	xor.b32  	%r2822, %r2821, %r2818;
	xor.b32  	%r5150, %r2822, %r5151;
	st.global.v2.u32 	[%rd118+112], {%r5151, %r5150};
	add.s32 	%r5149, %r2799, 724874;
	st.global.v2.u32 	[%rd118+96], {%r5149, %r5154};
	add.s32 	%r2823, %r5150, %r5149;
	cvt.rn.f32.u32 	%f38, %r2823;
	fma.rn.f32 	%f39, %f38, 0f2F800000, 0f2F000000;
	mul.f32 	%f40, %f39, 0f42C80000;
	cvt.rzi.s32.f32 	%r2824, %f40;
	mul.hi.s32 	%r2825, %r2824, 818089009;
	shr.u32 	%r2826, %r2825, 31;
	shr.s32 	%r2827, %r2825, 3;
	add.s32 	%r2828, %r2827, %r2826;
	mul.lo.s32 	%r2829, %r2828, 42;
	sub.s32 	%r2830, %r2824, %r2829;
	max.s32 	%r5155, %r2816, %r2830;
	min.s32 	%r5156, %r2816, %r2830;
	setp.lt.s32 	%p679, %r5156, %r5155;
	@%p679 bra 	$L__BB1_455;
$L__BB1_453:
	mov.u32 	%r552, %r5152;
	mov.u32 	%r551, %r5151;
	mov.u32 	%r5152, %r5150;
	shr.u32 	%r2831, %r5154, 2;
	xor.b32  	%r2832, %r2831, %r5154;
	shl.b32 	%r2833, %r5152, 4;
	shl.b32 	%r2834, %r2832, 1;
	xor.b32  	%r2835, %r2834, %r2833;
	xor.b32  	%r2836, %r2835, %r2832;
	xor.b32  	%r5151, %r2836, %r5152;
	add.s32 	%r2837, %r5149, %r5151;
	add.s32 	%r2838, %r2837, 362437;
	cvt.rn.f32.u32 	%f41, %r2838;
	fma.rn.f32 	%f42, %f41, 0f2F800000, 0f2F000000;
	mul.f32 	%f43, %f42, 0f42C80000;
	cvt.rzi.s32.f32 	%r2839, %f43;
	mul.hi.s32 	%r2840, %r2839, 818089009;
	shr.u32 	%r2841, %r2840, 31;
	shr.s32 	%r2842, %r2840, 3;
	add.s32 	%r2843, %r2842, %r2841;
	mul.lo.s32 	%r2844, %r2843, 42;
	sub.s32 	%r5156, %r2839, %r2844;
	shr.u32 	%r2845, %r5153, 2;
	xor.b32  	%r2846, %r2845, %r5153;
	shl.b32 	%r2847, %r5151, 4;
	shl.b32 	%r2848, %r2846, 1;
	xor.b32  	%r2849, %r2848, %r2847;
	xor.b32  	%r2850, %r2849, %r2846;
	xor.b32  	%r5150, %r2850, %r5151;
	add.s32 	%r5149, %r5149, 724874;
	add.s32 	%r2851, %r5150, %r5149;
	cvt.rn.f32.u32 	%f44, %r2851;
	fma.rn.f32 	%f45, %f44, 0f2F800000, 0f2F000000;
	mul.f32 	%f46, %f45, 0f42C80000;
	cvt.rzi.s32.f32 	%r2852, %f46;
	mul.hi.s32 	%r2853, %r2852, 818089009;
	shr.u32 	%r2854, %r2853, 31;
	shr.s32 	%r2855, %r2853, 3;
	add.s32 	%r2856, %r2855, %r2854;
	mul.lo.s32 	%r2857, %r2856, 42;
	sub.s32 	%r5155, %r2852, %r2857;
	setp.lt.s32 	%p680, %r5156, %r5155;
	mov.u32 	%r5153, %r551;
	mov.u32 	%r5154, %r552;
	@%p680 bra 	$L__BB1_454;
	bra.uni 	$L__BB1_453;
$L__BB1_454:
	st.global.v2.u32 	[%rd118+104], {%r551, %r5152};
	st.global.v2.u32 	[%rd118+112], {%r5151, %r5150};
	st.global.v2.u32 	[%rd118+96], {%r5149, %r552};
$L__BB1_455:
	ld.u32 	%r5185, [%rd628];
	st.u32 	[%rd1140], %r5185;
	ld.u32 	%r2858, [%rd628+4];
	st.u32 	[%rd1140+4], %r2858;
	ld.u32 	%r2859, [%rd628+8];
	st.u32 	[%rd1140+8], %r2859;
	ld.u32 	%r2860, [%rd628+12];
	st.u32 	[%rd1140+12], %r2860;
	ld.u32 	%r2861, [%rd628+16];
	st.u32 	[%rd1140+16], %r2861;
	ld.u32 	%r2862, [%rd628+20];
	st.u32 	[%rd1140+20], %r2862;
	ld.u32 	%r2863, [%rd628+24];
	st.u32 	[%rd1140+24], %r2863;
	ld.u32 	%r2864, [%rd628+28];
	st.u32 	[%rd1140+28], %r2864;
	ld.u32 	%r2865, [%rd628+32];
	st.u32 	[%rd1140+32], %r2865;
	ld.u32 	%r2866, [%rd628+36];
	st.u32 	[%rd1140+36], %r2866;
	ld.u32 	%r2867, [%rd628+40];
	st.u32 	[%rd1140+40], %r2867;
	ld.u32 	%r2868, [%rd628+44];
	st.u32 	[%rd1140+44], %r2868;
	ld.u32 	%r2869, [%rd628+48];
	st.u32 	[%rd1140+48], %r2869;
	ld.u32 	%r2870, [%rd628+52];
	st.u32 	[%rd1140+52], %r2870;
	ld.u32 	%r2871, [%rd628+56];
	st.u32 	[%rd1140+56], %r2871;
	ld.u32 	%r2872, [%rd628+60];
	st.u32 	[%rd1140+60], %r2872;
	ld.u32 	%r2873, [%rd628+64];
	st.u32 	[%rd1140+64], %r2873;
	ld.u32 	%r2874, [%rd628+68];
	st.u32 	[%rd1140+68], %r2874;
	ld.u32 	%r2875, [%rd628+72];
	st.u32 	[%rd1140+72], %r2875;
	ld.u32 	%r2876, [%rd628+76];
	st.u32 	[%rd1140+76], %r2876;
	ld.u32 	%r2877, [%rd628+80];
	st.u32 	[%rd1140+80], %r2877;
	ld.u32 	%r2878, [%rd628+84];
	st.u32 	[%rd1140+84], %r2878;
	ld.u32 	%r2879, [%rd628+88];
	st.u32 	[%rd1140+88], %r2879;
	ld.u32 	%r2880, [%rd628+92];
	st.u32 	[%rd1140+92], %r2880;
	ld.u32 	%r2881, [%rd628+96];
	st.u32 	[%rd1140+96], %r2881;
	ld.u32 	%r2882, [%rd628+100];
	st.u32 	[%rd1140+100], %r2882;
	ld.u32 	%r2883, [%rd628+104];
	st.u32 	[%rd1140+104], %r2883;
	ld.u32 	%r2884, [%rd628+108];
	st.u32 	[%rd1140+108], %r2884;
	ld.u32 	%r2885, [%rd628+112];
	st.u32 	[%rd1140+112], %r2885;
	ld.u32 	%r2886, [%rd628+116];
	st.u32 	[%rd1140+116], %r2886;
	ld.u32 	%r2887, [%rd628+120];
	st.u32 	[%rd1140+120], %r2887;
	ld.u32 	%r2888, [%rd628+124];
	st.u32 	[%rd1140+124], %r2888;
	ld.u32 	%r2889, [%rd628+128];
	st.u32 	[%rd1140+128], %r2889;
	ld.u32 	%r2890, [%rd628+132];
	st.u32 	[%rd1140+132], %r2890;
	ld.u32 	%r2891, [%rd628+136];
	st.u32 	[%rd1140+136], %r2891;
	ld.u32 	%r2892, [%rd628+140];
	st.u32 	[%rd1140+140], %r2892;
	ld.u32 	%r2893, [%rd628+144];
	st.u32 	[%rd1140+144], %r2893;
	ld.u32 	%r2894, [%rd628+148];
	st.u32 	[%rd1140+148], %r2894;
	ld.u32 	%r2895, [%rd628+152];
	st.u32 	[%rd1140+152], %r2895;
	ld.u32 	%r2896, [%rd628+156];
	st.u32 	[%rd1140+156], %r2896;
	ld.u32 	%r2897, [%rd628+160];
	st.u32 	[%rd1140+160], %r2897;
	ld.u32 	%r2898, [%rd628+164];
	st.u32 	[%rd1140+164], %r2898;
	setp.gt.s32 	%p681, %r5156, %r5155;
	@%p681 bra 	$L__BB1_459;
	mov.u32 	%r5157, %r5155;
	mov.u32 	%r5158, %r5156;
$L__BB1_457:
	mul.wide.s32 	%rd633, %r5157, 4;
	add.s64 	%rd634, %rd628, %rd633;
	ld.u32 	%r2899, [%rd634];
	mul.wide.s32 	%rd635, %r5158, 4;
	add.s64 	%rd636, %rd1140, %rd635;
	st.u32 	[%rd636], %r2899;
	add.s32 	%r565, %r5158, 1;
	add.s32 	%r566, %r5157, -1;
	setp.lt.s32 	%p682, %r5158, %r5155;
	setp.gt.s32 	%p683, %r5157, %r5156;
	and.pred  	%p684, %p682, %p683;
	mov.u32 	%r5157, %r566;
	mov.u32 	%r5158, %r565;
	@%p684 bra 	$L__BB1_457;
	ld.u32 	%r5185, [%rd1140];
$L__BB1_459:
	st.u32 	[%rd1141], %r5185;
	ld.u32 	%r2900, [%rd1140+4];
	st.u32 	[%rd1141+4], %r2900;
	ld.u32 	%r2901, [%rd1140+8];
	st.u32 	[%rd1141+8], %r2901;
	ld.u32 	%r2902, [%rd1140+12];
	st.u32 	[%rd1141+12], %r2902;
	ld.u32 	%r2903, [%rd1140+16];
	st.u32 	[%rd1141+16], %r2903;
	ld.u32 	%r2904, [%rd1140+20];
	st.u32 	[%rd1141+20], %r2904;
	ld.u32 	%r2905, [%rd1140+24];
	st.u32 	[%rd1141+24], %r2905;
	ld.u32 	%r2906, [%rd1140+28];
	st.u32 	[%rd1141+28], %r2906;
	ld.u32 	%r2907, [%rd1140+32];
	st.u32 	[%rd1141+32], %r2907;
	ld.u32 	%r2908, [%rd1140+36];
	st.u32 	[%rd1141+36], %r2908;
	ld.u32 	%r2909, [%rd1140+40];
	st.u32 	[%rd1141+40], %r2909;
	ld.u32 	%r2910, [%rd1140+44];
	st.u32 	[%rd1141+44], %r2910;
	ld.u32 	%r2911, [%rd1140+48];
	st.u32 	[%rd1141+48], %r2911;
	ld.u32 	%r2912, [%rd1140+52];
	st.u32 	[%rd1141+52], %r2912;
	ld.u32 	%r2913, [%rd1140+56];
	st.u32 	[%rd1141+56], %r2913;
	ld.u32 	%r2914, [%rd1140+60];
	st.u32 	[%rd1141+60], %r2914;
	ld.u32 	%r2915, [%rd1140+64];
	st.u32 	[%rd1141+64], %r2915;
	ld.u32 	%r2916, [%rd1140+68];
	st.u32 	[%rd1141+68], %r2916;
	ld.u32 	%r2917, [%rd1140+72];
	st.u32 	[%rd1141+72], %r2917;
	ld.u32 	%r2918, [%rd1140+76];
	st.u32 	[%rd1141+76], %r2918;
	ld.u32 	%r2919, [%rd1140+80];
	st.u32 	[%rd1141+80], %r2919;
	ld.u32 	%r2920, [%rd1140+84];
	st.u32 	[%rd1141+84], %r2920;
	ld.u32 	%r2921, [%rd1140+88];
	st.u32 	[%rd1141+88], %r2921;
	ld.u32 	%r2922, [%rd1140+92];
	st.u32 	[%rd1141+92], %r2922;
	ld.u32 	%r2923, [%rd1140+96];
	st.u32 	[%rd1141+96], %r2923;
	ld.u32 	%r2924, [%rd1140+100];
	st.u32 	[%rd1141+100], %r2924;
	ld.u32 	%r2925, [%rd1140+104];
	st.u32 	[%rd1141+104], %r2925;
	ld.u32 	%r2926, [%rd1140+108];
	st.u32 	[%rd1141+108], %r2926;
	ld.u32 	%r2927, [%rd1140+112];
	st.u32 	[%rd1141+112], %r2927;
	ld.u32 	%r2928, [%rd1140+116];
	st.u32 	[%rd1141+116], %r2928;
	ld.u32 	%r2929, [%rd1140+120];
	st.u32 	[%rd1141+120], %r2929;
	ld.u32 	%r2930, [%rd1140+124];
	st.u32 	[%rd1141+124], %r2930;
	ld.u32 	%r2931, [%rd1140+128];
	st.u32 	[%rd1141+128], %r2931;
	ld.u32 	%r2932, [%rd1140+132];
	st.u32 	[%rd1141+132], %r2932;
	ld.u32 	%r2933, [%rd1140+136];
	st.u32 	[%rd1141+136], %r2933;
	ld.u32 	%r2934, [%rd1140+140];
	st.u32 	[%rd1141+140], %r2934;
	ld.u32 	%r2935, [%rd1140+144];
	st.u32 	[%rd1141+144], %r2935;
	ld.u32 	%r2936, [%rd1140+148];
	st.u32 	[%rd1141+148], %r2936;
	ld.u32 	%r2937, [%rd1140+152];
	st.u32 	[%rd1141+152], %r2937;
	ld.u32 	%r2938, [%rd1140+156];
	st.u32 	[%rd1141+156], %r2938;
	ld.u32 	%r2939, [%rd1140+160];
	st.u32 	[%rd1141+160], %r2939;
	ld.u32 	%r2940, [%rd1140+164];
	st.u32 	[%rd1141+164], %r2940;
	bra.uni 	$L__BB1_573;
$L__BB1_460:
	st.global.v2.u32 	[%rd40+152], {%r587, %r5166};
	st.global.v2.u32 	[%rd40+160], {%r5165, %r5164};
	st.global.v2.u32 	[%rd40+144], {%r5163, %r588};
$L__BB1_461:
	setp.lt.s32 	%p231, %r5160, %r5161;
	@%p231 bra 	$L__BB1_468;
	sub.s32 	%r1853, %r5160, %r5161;
	add.s32 	%r1854, %r1853, 1;
	and.b32  	%r579, %r1854, 3;
	setp.eq.s32 	%p232, %r579, 0;
	mov.u32 	%r5162, %r5161;
	@%p232 bra 	$L__BB1_466;
	shl.b32 	%r1855, %r5161, 2;
	mov.u32 	%r1856, _ZZ10tlboKernelPiS_iP17curandStateXORWOWE13block_teacher;
	add.s32 	%r580, %r1856, %r1855;
	ld.shared.u32 	%r1857, [%r580];
	mul.wide.s32 	%rd382, %r5161, 4;
	add.s64 	%rd120, %rd1141, %rd382;
	st.u32 	[%rd120], %r1857;
	add.s32 	%r5162, %r5161, 1;
	setp.eq.s32 	%p233, %r579, 1;
	@%p233 bra 	$L__BB1_466;
	ld.shared.u32 	%r1858, [%r580+4];
	st.u32 	[%rd120+4], %r1858;
	add.s32 	%r5162, %r5161, 2;
	setp.eq.s32 	%p234, %r579, 2;
	@%p234 bra 	$L__BB1_466;
	ld.shared.u32 	%r1859, [%r580+8];
	st.u32 	[%rd120+8], %r1859;
	add.s32 	%r5162, %r5161, 3;
$L__BB1_466:
	setp.lt.u32 	%p235, %r1853, 3;
	@%p235 bra 	$L__BB1_468;
$L__BB1_467:
	shl.b32 	%r1861, %r5162, 2;
	mov.u32 	%r1862, _ZZ10tlboKernelPiS_iP17curandStateXORWOWE13block_teacher;
	add.s32 	%r1863, %r1862, %r1861;
	ld.shared.u32 	%r1864, [%r1863];
	mul.wide.s32 	%rd383, %r5162, 4;
	add.s64 	%rd384, %rd1141, %rd383;
	st.u32 	[%rd384], %r1864;
	ld.shared.u32 	%r1865, [%r1863+4];
	st.u32 	[%rd384+4], %r1865;
	ld.shared.u32 	%r1866, [%r1863+8];
	st.u32 	[%rd384+8], %r1866;
	add.s32 	%r1867, %r5162, 3;
	ld.shared.u32 	%r1868, [%r1863+12];
	st.u32 	[%rd384+12], %r1868;
	add.s32 	%r5162, %r5162, 4;
	setp.ne.s32 	%p236, %r1867, %r5160;
	@%p236 bra 	$L__BB1_467;
$L__BB1_468:
	mov.b64 	%rd1139, 0;
$L__BB1_469:
	shl.b64 	%rd386, %rd1139, 2;
	add.s64 	%rd387, %rd4, %rd386;
	mov.b32 	%r1869, -1;
	st.local.u32 	[%rd387], %r1869;
	add.s64 	%rd122, %rd1139, 1;
	setp.lt.u64 	%p237, %rd1139, 41;
	mov.u64 	%rd1139, %rd122;
	@%p237 bra 	$L__BB1_469;
	mov.b32 	%r1870, 0;
	st.local.v2.u32 	[%rd5], {%r1870, %r1870};
	st.local.v2.u32 	[%rd5+8], {%r1870, %r1870};
	st.local.v2.u32 	[%rd5+16], {%r1870, %r1870};
	st.local.v2.u32 	[%rd5+24], {%r1870, %r1870};
	st.local.v2.u32 	[%rd5+32], {%r1870, %r1870};
	st.local.v2.u32 	[%rd5+40], {%r1870, %r1870};
	st.local.v2.u32 	[%rd5+48], {%r1870, %r1870};
	st.local.v2.u32 	[%rd5+56], {%r1870, %r1870};
	st.local.v2.u32 	[%rd5+64], {%r1870, %r1870};
	st.local.v2.u32 	[%rd5+72], {%r1870, %r1870};
	st.local.v2.u32 	[%rd5+80], {%r1870, %r1870};
	st.local.v2.u32 	[%rd5+88], {%r1870, %r1870};
	st.local.v2.u32 	[%rd5+96], {%r1870, %r1870};
	st.local.v2.u32 	[%rd5+104], {%r1870, %r1870};
	st.local.v2.u32 	[%rd5+112], {%r1870, %r1870};
	st.local.v2.u32 	[%rd5+120], {%r1870, %r1870};
	st.local.v2.u32 	[%rd5+128], {%r1870, %r1870};
	st.local.v2.u32 	[%rd5+136], {%r1870, %r1870};
	st.local.v2.u32 	[%rd5+144], {%r1870, %r1870};
	st.local.v2.u32 	[%rd5+152], {%r1870, %r1870};
	st.local.v2.u32 	[%rd5+160], {%r1870, %r1870};
	ld.u32 	%r598, [%rd1141];
	mul.wide.s32 	%rd388, %r598, 4;
	add.s64 	%rd389, %rd5, %rd388;
	ld.local.u32 	%r1871, [%rd389];
	add.s32 	%r1872, %r1871, 1;
	st.local.u32 	[%rd389], %r1872;
	ld.u32 	%r599, [%rd1141+4];
	mul.wide.s32 	%rd390, %r599, 4;
	add.s64 	%rd391, %rd5, %rd390;
	ld.local.u32 	%r1873, [%rd391];
	add.s32 	%r1874, %r1873, 1;
	st.local.u32 	[%rd391], %r1874;
	ld.u32 	%r600, [%rd1141+8];
	mul.wide.s32 	%rd392, %r600, 4;
	add.s64 	%rd393, %rd5, %rd392;
	ld.local.u32 	%r1875, [%rd393];
	add.s32 	%r1876, %r1875, 1;
	st.local.u32 	[%rd393], %r1876;
	ld.u32 	%r601, [%rd1141+12];
	mul.wide.s32 	%rd394, %r601, 4;
	add.s64 	%rd395, %rd5, %rd394;
	ld.local.u32 	%r1877, [%rd395];
	add.s32 	%r1878, %r1877, 1;
	st.local.u32 	[%rd395], %r1878;
	ld.u32 	%r602, [%rd1141+16];
	mul.wide.s32 	%rd396, %r602, 4;
	add.s64 	%rd397, %rd5, %rd396;
	ld.local.u32 	%r1879, [%rd397];
	add.s32 	%r1880, %r1879, 1;
	st.local.u32 	[%rd397], %r1880;
	ld.u32 	%r603, [%rd1141+20];
	mul.wide.s32 	%rd398, %r603, 4;
	add.s64 	%rd399, %rd5, %rd398;
	ld.local.u32 	%r1881, [%rd399];
	add.s32 	%r1882, %r1881, 1;
	st.local.u32 	[%rd399], %r1882;
	ld.u32 	%r604, [%rd1141+24];
	mul.wide.s32 	%rd400, %r604, 4;
	add.s64 	%rd123, %rd5, %rd400;
	ld.local.u32 	%r1883, [%rd123];
	add.s32 	%r1884, %r1883, 1;
	st.local.u32 	[%rd123], %r1884;
	ld.u32 	%r605, [%rd1141+28];
	mul.wide.s32 	%rd401, %r605, 4;
	add.s64 	%rd124, %rd5, %rd401;
	ld.local.u32 	%r1885, [%rd124];
	add.s32 	%r1886, %r1885, 1;
	st.local.u32 	[%rd124], %r1886;
	ld.u32 	%r606, [%rd1141+32];
	mul.wide.s32 	%rd402, %r606, 4;
	add.s64 	%rd403, %rd5, %rd402;
	ld.local.u32 	%r1887, [%rd403];
	add.s32 	%r1888, %r1887, 1;
	st.local.u32 	[%rd403], %r1888;
	ld.u32 	%r607, [%rd1141+36];
	mul.wide.s32 	%rd404, %r607, 4;
	add.s64 	%rd405, %rd5, %rd404;
	ld.local.u32 	%r1889, [%rd405];
	add.s32 	%r1890, %r1889, 1;
	st.local.u32 	[%rd405], %r1890;
	ld.u32 	%r608, [%rd1141+40];
	mul.wide.s32 	%rd406, %r608, 4;
	add.s64 	%rd407, %rd5, %rd406;
	ld.local.u32 	%r1891, [%rd407];
	add.s32 	%r1892, %r1891, 1;
	st.local.u32 	[%rd407], %r1892;
	ld.u32 	%r609, [%rd1141+44];
	mul.wide.s32 	%rd408, %r609, 4;
	add.s64 	%rd409, %rd5, %rd408;
	ld.local.u32 	%r1893, [%rd409];
	add.s32 	%r1894, %r1893, 1;
	st.local.u32 	[%rd409], %r1894;
	ld.u32 	%r610, [%rd1141+48];
	mul.wide.s32 	%rd410, %r610, 4;
	add.s64 	%rd411, %rd5, %rd410;
	ld.local.u32 	%r1895, [%rd411];
	add.s32 	%r1896, %r1895, 1;
	st.local.u32 	[%rd411], %r1896;
	ld.u32 	%r611, [%rd1141+52];
	mul.wide.s32 	%rd412, %r611, 4;
	add.s64 	%rd413, %rd5, %rd412;
	ld.local.u32 	%r1897, [%rd413];
	add.s32 	%r1898, %r1897, 1;
	st.local.u32 	[%rd413], %r1898;
	ld.u32 	%r612, [%rd1141+56];
	mul.wide.s32 	%rd414, %r612, 4;
	add.s64 	%rd125, %rd5, %rd414;
	ld.local.u32 	%r1899, [%rd125];
	add.s32 	%r1900, %r1899, 1;
	st.local.u32 	[%rd125], %r1900;
	ld.u32 	%r613, [%rd1141+60];
	mul.wide.s32 	%rd415, %r613, 4;
	add.s64 	%rd416, %rd5, %rd415;
	ld.local.u32 	%r1901, [%rd416];
	add.s32 	%r1902, %r1901, 1;
	st.local.u32 	[%rd416], %r1902;
	ld.u32 	%r614, [%rd1141+64];
	mul.wide.s32 	%rd417, %r614, 4;
	add.s64 	%rd418, %rd5, %rd417;
	ld.local.u32 	%r1903, [%rd418];
	add.s32 	%r1904, %r1903, 1;
	st.local.u32 	[%rd418], %r1904;
	ld.u32 	%r615, [%rd1141+68];
	mul.wide.s32 	%rd419, %r615, 4;
	add.s64 	%rd420, %rd5, %rd419;
	ld.local.u32 	%r1905, [%rd420];
	add.s32 	%r1906, %r1905, 1;
	st.local.u32 	[%rd420], %r1906;
	ld.u32 	%r616, [%rd1141+72];
	mul.wide.s32 	%rd421, %r616, 4;
	add.s64 	%rd126, %rd5, %rd421;
	ld.local.u32 	%r1907, [%rd126];
	add.s32 	%r1908, %r1907, 1;
	st.local.u32 	[%rd126], %r1908;
	ld.u32 	%r617, [%rd1141+76];
	mul.wide.s32 	%rd422, %r617, 4;
	add.s64 	%rd423, %rd5, %rd422;
	ld.local.u32 	%r1909, [%rd423];
	add.s32 	%r1910, %r1909, 1;
	st.local.u32 	[%rd423], %r1910;
	ld.u32 	%r618, [%rd1141+80];
	mul.wide.s32 	%rd424, %r618, 4;
	add.s64 	%rd425, %rd5, %rd424;
	ld.local.u32 	%r1911, [%rd425];
	add.s32 	%r1912, %r1911, 1;
	st.local.u32 	[%rd425], %r1912;
	ld.u32 	%r619, [%rd1141+84];
	mul.wide.s32 	%rd426, %r619, 4;
	add.s64 	%rd427, %rd5, %rd426;
	ld.local.u32 	%r1913, [%rd427];
	add.s32 	%r1914, %r1913, 1;
	st.local.u32 	[%rd427], %r1914;
	ld.u32 	%r620, [%rd1141+88];
	mul.wide.s32 	%rd428, %r620, 4;
	add.s64 	%rd127, %rd5, %rd428;
	ld.local.u32 	%r1915, [%rd127];
	add.s32 	%r1916, %r1915, 1;
	st.local.u32 	[%rd127], %r1916;
	ld.u32 	%r621, [%rd1141+92];
	mul.wide.s32 	%rd429, %r621, 4;
	add.s64 	%rd128, %rd5, %rd429;
	ld.local.u32 	%r1917, [%rd128];
	add.s32 	%r1918, %r1917, 1;
	st.local.u32 	[%rd128], %r1918;
	ld.u32 	%r622, [%rd1141+96];
	mul.wide.s32 	%rd430, %r622, 4;
	add.s64 	%rd431, %rd5, %rd430;
	ld.local.u32 	%r1919, [%rd431];
	add.s32 	%r1920, %r1919, 1;
	st.local.u32 	[%rd431], %r1920;
	ld.u32 	%r623, [%rd1141+100];
	mul.wide.s32 	%rd432, %r623, 4;
	add.s64 	%rd433, %rd5, %rd432;
	ld.local.u32 	%r1921, [%rd433];
	add.s32 	%r1922, %r1921, 1;
	st.local.u32 	[%rd433], %r1922;
	ld.u32 	%r624, [%rd1141+104];
	mul.wide.s32 	%rd434, %r624, 4;
	add.s64 	%rd435, %rd5, %rd434;
	ld.local.u32 	%r1923, [%rd435];
	add.s32 	%r1924, %r1923, 1;
	st.local.u32 	[%rd435], %r1924;
	ld.u32 	%r625, [%rd1141+108];
	mul.wide.s32 	%rd436, %r625, 4;
	add.s64 	%rd437, %rd5, %rd436;
	ld.local.u32 	%r1925, [%rd437];
	add.s32 	%r1926, %r1925, 1;
	st.local.u32 	[%rd437], %r1926;
	ld.u32 	%r626, [%rd1141+112];
	mul.wide.s32 	%rd438, %r626, 4;
	add.s64 	%rd439, %rd5, %rd438;
	ld.local.u32 	%r1927, [%rd439];
	add.s32 	%r1928, %r1927, 1;
	st.local.u32 	[%rd439], %r1928;
	ld.u32 	%r627, [%rd1141+116];
	mul.wide.s32 	%rd440, %r627, 4;
	add.s64 	%rd129, %rd5, %rd440;
	ld.local.u32 	%r1929, [%rd129];
	add.s32 	%r1930, %r1929, 1;
	st.local.u32 	[%rd129], %r1930;
	ld.u32 	%r628, [%rd1141+120];
	mul.wide.s32 	%rd441, %r628, 4;
	add.s64 	%rd130, %rd5, %rd441;
	ld.local.u32 	%r1931, [%rd130];
	add.s32 	%r1932, %r1931, 1;
	st.local.u32 	[%rd130], %r1932;
	ld.u32 	%r629, [%rd1141+124];
	mul.wide.s32 	%rd442, %r629, 4;
	add.s64 	%rd131, %rd5, %rd442;
	ld.local.u32 	%r1933, [%rd131];
	add.s32 	%r1934, %r1933, 1;
	st.local.u32 	[%rd131], %r1934;
	ld.u32 	%r630, [%rd1141+128];
	mul.wide.s32 	%rd443, %r630, 4;
	add.s64 	%rd132, %rd5, %rd443;
	ld.local.u32 	%r1935, [%rd132];
	add.s32 	%r1936, %r1935, 1;
	st.local.u32 	[%rd132], %r1936;
	ld.u32 	%r631, [%rd1141+132];
	mul.wide.s32 	%rd444, %r631, 4;
	add.s64 	%rd133, %rd5, %rd444;
	ld.local.u32 	%r1937, [%rd133];
	add.s32 	%r1938, %r1937, 1;
	st.local.u32 	[%rd133], %r1938;
	ld.u32 	%r632, [%rd1141+136];
	mul.wide.s32 	%rd445, %r632, 4;
	add.s64 	%rd134, %rd5, %rd445;
	ld.local.u32 	%r1939, [%rd134];
	add.s32 	%r1940, %r1939, 1;
	st.local.u32 	[%rd134], %r1940;
	ld.u32 	%r633, [%rd1141+140];
	mul.wide.s32 	%rd446, %r633, 4;
	add.s64 	%rd135, %rd5, %rd446;
	ld.local.u32 	%r1941, [%rd135];
	add.s32 	%r1942, %r1941, 1;
	st.local.u32 	[%rd135], %r1942;
	ld.u32 	%r634, [%rd1141+144];
	mul.wide.s32 	%rd447, %r634, 4;
	add.s64 	%rd136, %rd5, %rd447;
	ld.local.u32 	%r1943, [%rd136];
	add.s32 	%r1944, %r1943, 1;
	st.local.u32 	[%rd136], %r1944;
	ld.u32 	%r635, [%rd1141+148];
	mul.wide.s32 	%rd448, %r635, 4;
	add.s64 	%rd137, %rd5, %rd448;
	ld.local.u32 	%r1945, [%rd137];
	add.s32 	%r1946, %r1945, 1;
	st.local.u32 	[%rd137], %r1946;
	ld.u32 	%r636, [%rd1141+152];
	mul.wide.s32 	%rd449, %r636, 4;
	add.s64 	%rd138, %rd5, %rd449;
	ld.local.u32 	%r1947, [%rd138];
	add.s32 	%r1948, %r1947, 1;
	st.local.u32 	[%rd138], %r1948;
	ld.u32 	%r637, [%rd1141+156];
	mul.wide.s32 	%rd450, %r637, 4;
	add.s64 	%rd139, %rd5, %rd450;
	ld.local.u32 	%r1949, [%rd139];
	add.s32 	%r1950, %r1949, 1;
	st.local.u32 	[%rd139], %r1950;
	ld.u32 	%r1951, [%rd1141+160];
	mul.wide.s32 	%rd451, %r1951, 4;
	add.s64 	%rd140, %rd5, %rd451;
	ld.local.u32 	%r1952, [%rd140];
	add.s32 	%r1953, %r1952, 1;
	st.local.u32 	[%rd140], %r1953;
	ld.u32 	%r1954, [%rd1141+164];
	mul.wide.s32 	%rd452, %r1954, 4;
	add.s64 	%rd453, %rd5, %rd452;
	ld.local.u32 	%r1955, [%rd453];
	add.s32 	%r1956, %r1955, 1;
	setp.gt.s32 	%p238, %r1955, 0;
	selp.b32 	%r1957, -1, %r1956, %p238;
	selp.b32 	%r638, %r1954, -1, %p238;
	setp.eq.s32 	%p239, %r1957, 1;
	selp.b32 	%r1958, -1, %r1957, %p239;
	selp.b32 	%r639, %r1954, -1, %p239;
	st.local.u32 	[%rd453], %r1958;
	ld.local.u32 	%r1959, [%rd140];
	setp.gt.s32 	%p240, %r1959, 1;
	selp.b32 	%r1960, -1, %r1959, %p240;
	selp.b32 	%r640, %r1951, -1, %p240;
	setp.eq.s32 	%p241, %r1960, 1;
	selp.b32 	%r641, -1, %r1960, %p241;
	selp.b32 	%r642, %r1951, -1, %p241;
	or.pred  	%p242, %p240, %p241;
	not.pred 	%p243, %p242;
	@%p243 bra 	$L__BB1_472;
	st.local.u32 	[%rd140], %r641;
$L__BB1_472:
	ld.local.u32 	%r643, [%rd139];
	setp.lt.s32 	%p244, %r643, 1;
	selp.b32 	%r1961, %r643, -1, %p244;
	st.local.u32 	[%rd139], %r1961;
	ld.local.u32 	%r644, [%rd138];
	setp.lt.s32 	%p245, %r644, 1;
	selp.b32 	%r1962, %r644, -1, %p245;
	st.local.u32 	[%rd138], %r1962;
	ld.local.u32 	%r645, [%rd137];
	setp.lt.s32 	%p246, %r645, 1;
	selp.b32 	%r1963, %r645, -1, %p246;
	st.local.u32 	[%rd137], %r1963;
	ld.local.u32 	%r646, [%rd136];
	setp.lt.s32 	%p247, %r646, 1;
	selp.b32 	%r1964, %r646, -1, %p247;
	st.local.u32 	[%rd136], %r1964;
	ld.local.u32 	%r647, [%rd135];
	setp.lt.s32 	%p248, %r647, 1;
	selp.b32 	%r1965, %r647, -1, %p248;
	st.local.u32 	[%rd135], %r1965;
	ld.local.u32 	%r648, [%rd134];
	setp.lt.s32 	%p249, %r648, 1;
	selp.b32 	%r1966, %r648, -1, %p249;
	st.local.u32 	[%rd134], %r1966;
	ld.local.u32 	%r649, [%rd133];
	setp.lt.s32 	%p250, %r649, 1;
	selp.b32 	%r1967, %r649, -1, %p250;
	st.local.u32 	[%rd133], %r1967;
	ld.local.u32 	%r650, [%rd132];
	setp.lt.s32 	%p251, %r650, 1;
	selp.b32 	%r1968, %r650, -1, %p251;
	st.local.u32 	[%rd132], %r1968;
	ld.local.u32 	%r651, [%rd131];
	setp.lt.s32 	%p252, %r651, 1;
	selp.b32 	%r1969, %r651, -1, %p252;
	st.local.u32 	[%rd131], %r1969;
	ld.local.u32 	%r652, [%rd130];
	setp.lt.s32 	%p253, %r652, 1;
	selp.b32 	%r1970, %r652, -1, %p253;
	st.local.u32 	[%rd130], %r1970;
	ld.local.u32 	%r653, [%rd129];
	setp.lt.s32 	%p254, %r653, 1;
	selp.b32 	%r1971, %r653, -1, %p254;
	st.local.u32 	[%rd129], %r1971;
	ld.local.u32 	%r654, [%rd439];
	setp.lt.s32 	%p255, %r654, 1;
	selp.b32 	%r1972, %r654, -1, %p255;
	st.local.u32 	[%rd439], %r1972;
	ld.local.u32 	%r655, [%rd437];
	setp.lt.s32 	%p256, %r655, 1;
	selp.b32 	%r1973, %r655, -1, %p256;
	st.local.u32 	[%rd437], %r1973;
	ld.local.u32 	%r656, [%rd435];
	setp.lt.s32 	%p257, %r656, 1;
	selp.b32 	%r1974, %r656, -1, %p257;
	st.local.u32 	[%rd435], %r1974;
	ld.local.u32 	%r657, [%rd433];
	setp.lt.s32 	%p258, %r657, 1;
	selp.b32 	%r1975, %r657, -1, %p258;
	st.local.u32 	[%rd433], %r1975;
	ld.local.u32 	%r658, [%rd431];
	setp.lt.s32 	%p259, %r658, 1;
	selp.b32 	%r1976, %r658, -1, %p259;
	st.local.u32 	[%rd431], %r1976;
	ld.local.u32 	%r659, [%rd128];
	setp.lt.s32 	%p260, %r659, 1;
	selp.b32 	%r1977, %r659, -1, %p260;
	st.local.u32 	[%rd128], %r1977;
	ld.local.u32 	%r660, [%rd127];
	setp.lt.s32 	%p261, %r660, 1;
	selp.b32 	%r1978, %r660, -1, %p261;
	st.local.u32 	[%rd127], %r1978;
	ld.local.u32 	%r661, [%rd427];
	setp.lt.s32 	%p262, %r661, 1;
	selp.b32 	%r1979, %r661, -1, %p262;
	st.local.u32 	[%rd427], %r1979;
	mul.wide.s32 	%rd466, %r618, 4;
	add.s64 	%rd467, %rd5, %rd466;
	ld.local.u32 	%r662, [%rd467];
	setp.lt.s32 	%p263, %r662, 1;
	selp.b32 	%r1980, %r662, -1, %p263;
	st.local.u32 	[%rd467], %r1980;
	mul.wide.s32 	%rd468, %r617, 4;
	add.s64 	%rd469, %rd5, %rd468;
	ld.local.u32 	%r663, [%rd469];
	setp.lt.s32 	%p264, %r663, 1;
	selp.b32 	%r1981, %r663, -1, %p264;
	st.local.u32 	[%rd469], %r1981;
	ld.local.u32 	%r664, [%rd126];
	setp.lt.s32 	%p265, %r664, 1;
	selp.b32 	%r1982, %r664, -1, %p265;
	st.local.u32 	[%rd126], %r1982;
	mul.wide.s32 	%rd470, %r615, 4;
	add.s64 	%rd471, %rd5, %rd470;
	ld.local.u32 	%r665, [%rd471];
	setp.lt.s32 	%p266, %r665, 1;
	selp.b32 	%r1983, %r665, -1, %p266;
	st.local.u32 	[%rd471], %r1983;
	mul.wide.s32 	%rd472, %r614, 4;
	add.s64 	%rd473, %rd5, %rd472;
	ld.local.u32 	%r666, [%rd473];
	setp.lt.s32 	%p267, %r666, 1;
	selp.b32 	%r1984, %r666, -1, %p267;
	st.local.u32 	[%rd473], %r1984;
	mul.wide.s32 	%rd474, %r613, 4;
	add.s64 	%rd475, %rd5, %rd474;
	ld.local.u32 	%r667, [%rd475];
	setp.lt.s32 	%p268, %r667, 1;
	selp.b32 	%r1985, %r667, -1, %p268;
	st.local.u32 	[%rd475], %r1985;
	ld.local.u32 	%r668, [%rd125];
	setp.lt.s32 	%p269, %r668, 1;
	selp.b32 	%r1986, %r668, -1, %p269;
	st.local.u32 	[%rd125], %r1986;
	mul.wide.s32 	%rd476, %r611, 4;
	add.s64 	%rd477, %rd5, %rd476;
	ld.local.u32 	%r669, [%rd477];
	setp.lt.s32 	%p270, %r669, 1;
	selp.b32 	%r1987, %r669, -1, %p270;
	st.local.u32 	[%rd477], %r1987;
	mul.wide.s32 	%rd478, %r610, 4;
	add.s64 	%rd479, %rd5, %rd478;
	ld.local.u32 	%r670, [%rd479];
	setp.lt.s32 	%p271, %r670, 1;
	selp.b32 	%r1988, %r670, -1, %p271;
	st.local.u32 	[%rd479], %r1988;
	mul.wide.s32 	%rd480, %r609, 4;
	add.s64 	%rd481, %rd5, %rd480;
	ld.local.u32 	%r671, [%rd481];
	setp.lt.s32 	%p272, %r671, 1;
	selp.b32 	%r1989, %r671, -1, %p272;
	st.local.u32 	[%rd481], %r1989;
	mul.wide.s32 	%rd482, %r608, 4;
	add.s64 	%rd483, %rd5, %rd482;
	ld.local.u32 	%r672, [%rd483];
	setp.lt.s32 	%p273, %r672, 1;
	selp.b32 	%r1990, %r672, -1, %p273;
	st.local.u32 	[%rd483], %r1990;
	mul.wide.s32 	%rd484, %r607, 4;
	add.s64 	%rd485, %rd5, %rd484;
	ld.local.u32 	%r673, [%rd485];
	setp.lt.s32 	%p274, %r673, 1;
	selp.b32 	%r1991, %r673, -1, %p274;
	st.local.u32 	[%rd485], %r1991;
	mul.wide.s32 	%rd486, %r606, 4;
	add.s64 	%rd487, %rd5, %rd486;
	ld.local.u32 	%r674, [%rd487];
	setp.lt.s32 	%p275, %r674, 1;
	selp.b32 	%r1992, %r674, -1, %p275;
	st.local.u32 	[%rd487], %r1992;
	ld.local.u32 	%r675, [%rd124];
	setp.lt.s32 	%p276, %r675, 1;
	selp.b32 	%r1993, %r675, -1, %p276;
	st.local.u32 	[%rd124], %r1993;
	ld.local.u32 	%r676, [%rd123];
	setp.lt.s32 	%p277, %r676, 1;
	selp.b32 	%r1994, %r676, -1, %p277;
	st.local.u32 	[%rd123], %r1994;
	mul.wide.s32 	%rd488, %r603, 4;
	add.s64 	%rd489, %rd5, %rd488;
	ld.local.u32 	%r677, [%rd489];
	setp.lt.s32 	%p278, %r677, 1;
	selp.b32 	%r1995, %r677, -1, %p278;
	st.local.u32 	[%rd489], %r1995;
	mul.wide.s32 	%rd490, %r602, 4;
	add.s64 	%rd491, %rd5, %rd490;
	ld.local.u32 	%r678, [%rd491];
	setp.lt.s32 	%p279, %r678, 1;
	selp.b32 	%r1996, %r678, -1, %p279;
	st.local.u32 	[%rd491], %r1996;
	mul.wide.s32 	%rd492, %r601, 4;
	add.s64 	%rd493, %rd5, %rd492;
	ld.local.u32 	%r679, [%rd493];
	setp.lt.s32 	%p280, %r679, 1;
	selp.b32 	%r1997, %r679, -1, %p280;
	st.local.u32 	[%rd493], %r1997;
	mul.wide.s32 	%rd494, %r600, 4;
	add.s64 	%rd495, %rd5, %rd494;
	ld.local.u32 	%r680, [%rd495];
	setp.lt.s32 	%p281, %r680, 1;
	selp.b32 	%r1998, %r680, -1, %p281;
	st.local.u32 	[%rd495], %r1998;
	mul.wide.s32 	%rd496, %r599, 4;
	add.s64 	%rd497, %rd5, %rd496;
	ld.local.u32 	%r681, [%rd497];
	setp.lt.s32 	%p282, %r681, 1;
	selp.b32 	%r1999, %r681, -1, %p282;
	st.local.u32 	[%rd497], %r1999;
	mul.wide.s32 	%rd498, %r598, 4;
	add.s64 	%rd499, %rd5, %rd498;
	ld.local.u32 	%r682, [%rd499];
	setp.lt.s32 	%p283, %r682, 1;
	selp.b32 	%r2000, %r682, -1, %p283;
	st.local.u32 	[%rd499], %r2000;
	ld.local.u32 	%r2001, [%rd5];
	setp.ne.s32 	%p284, %r2001, 0;
	@%p284 bra 	$L__BB1_474;
	mov.b32 	%r2002, 0;
	st.local.u32 	[%rd4], %r2002;
$L__BB1_474:
	ld.local.u32 	%r2003, [%rd5+4];
	setp.ne.s32 	%p285, %r2003, 0;
	@%p285 bra 	$L__BB1_476;
	mov.b32 	%r2004, 1;
	st.local.u32 	[%rd4+4], %r2004;
$L__BB1_476:
	ld.local.u32 	%r2005, [%rd5+8];
	setp.ne.s32 	%p286, %r2005, 0;
	@%p286 bra 	$L__BB1_478;
	mov.b32 	%r2006, 2;
	st.local.u32 	[%rd4+8], %r2006;
$L__BB1_478:
	ld.local.u32 	%r2007, [%rd5+12];
	setp.ne.s32 	%p287, %r2007, 0;
	@%p287 bra 	$L__BB1_480;
	mov.b32 	%r2008, 3;
	st.local.u32 	[%rd4+12], %r2008;
$L__BB1_480:
	ld.local.u32 	%r2009, [%rd5+16];
	setp.ne.s32 	%p288, %r2009, 0;
	@%p288 bra 	$L__BB1_482;
	mov.b32 	%r2010, 4;
	st.local.u32 	[%rd4+16], %r2010;
$L__BB1_482:
	ld.local.u32 	%r2011, [%rd5+20];
	setp.ne.s32 	%p289, %r2011, 0;
	@%p289 bra 	$L__BB1_484;
	mov.b32 	%r2012, 5;
	st.local.u32 	[%rd4+20], %r2012;
$L__BB1_484:
	ld.local.u32 	%r2013, [%rd5+24];
	setp.ne.s32 	%p290, %r2013, 0;
	@%p290 bra 	$L__BB1_486;
	mov.b32 	%r2014, 6;
	st.local.u32 	[%rd4+24], %r2014;
$L__BB1_486:
	ld.local.u32 	%r2015, [%rd5+28];
	setp.ne.s32 	%p291, %r2015, 0;
	@%p291 bra 	$L__BB1_488;
	mov.b32 	%r2016, 7;
	st.local.u32 	[%rd4+28], %r2016;
$L__BB1_488:
	ld.local.u32 	%r2017, [%rd5+32];
	setp.ne.s32 	%p292, %r2017, 0;
	@%p292 bra 	$L__BB1_490;
	mov.b32 	%r2018, 8;
	st.local.u32 	[%rd4+32], %r2018;
$L__BB1_490:
	ld.local.u32 	%r2019, [%rd5+36];
	setp.ne.s32 	%p293, %r2019, 0;
	@%p293 bra 	$L__BB1_492;
	mov.b32 	%r2020, 9;
	st.local.u32 	[%rd4+36], %r2020;
$L__BB1_492:
	ld.local.u32 	%r2021, [%rd5+40];
	setp.ne.s32 	%p294, %r2021, 0;
	@%p294 bra 	$L__BB1_494;
	mov.b32 	%r2022, 10;
	st.local.u32 	[%rd4+40], %r2022;
$L__BB1_494:
	ld.local.u32 	%r2023, [%rd5+44];
	setp.ne.s32 	%p295, %r2023, 0;
	@%p295 bra 	$L__BB1_496;
	mov.b32 	%r2024, 11;
	st.local.u32 	[%rd4+44], %r2024;
$L__BB1_496:
	ld.local.u32 	%r2025, [%rd5+48];
	setp.ne.s32 	%p296, %r2025, 0;
	@%p296 bra 	$L__BB1_498;
	mov.b32 	%r2026, 12;
	st.local.u32 	[%rd4+48], %r2026;
$L__BB1_498:
	ld.local.u32 	%r2027, [%rd5+52];
	setp.ne.s32 	%p297, %r2027, 0;
	@%p297 bra 	$L__BB1_500;
	mov.b32 	%r2028, 13;
	st.local.u32 	[%rd4+52], %r2028;
$L__BB1_500:
	ld.local.u32 	%r2029, [%rd5+56];
	setp.ne.s32 	%p298, %r2029, 0;
	@%p298 bra 	$L__BB1_502;
	mov.b32 	%r2030, 14;
	st.local.u32 	[%rd4+56], %r2030;
$L__BB1_502:
	ld.local.u32 	%r2031, [%rd5+60];
	setp.ne.s32 	%p299, %r2031, 0;
	@%p299 bra 	$L__BB1_504;
	mov.b32 	%r2032, 15;
	st.local.u32 	[%rd4+60], %r2032;
$L__BB1_504:
	ld.local.u32 	%r2033, [%rd5+64];
	setp.ne.s32 	%p300, %r2033, 0;
	@%p300 bra 	$L__BB1_506;
	mov.b32 	%r2034, 16;
	st.local.u32 	[%rd4+64], %r2034;
$L__BB1_506:
	ld.local.u32 	%r2035, [%rd5+68];
	setp.ne.s32 	%p301, %r2035, 0;
	@%p301 bra 	$L__BB1_508;
	mov.b32 	%r2036, 17;
	st.local.u32 	[%rd4+68], %r2036;
$L__BB1_508:
	ld.local.u32 	%r2037, [%rd5+72];
	setp.ne.s32 	%p302, %r2037, 0;
	@%p302 bra 	$L__BB1_510;
	mov.b32 	%r2038, 18;
	st.local.u32 	[%rd4+72], %r2038;
$L__BB1_510:
	ld.local.u32 	%r2039, [%rd5+76];
	setp.ne.s32 	%p303, %r2039, 0;
	@%p303 bra 	$L__BB1_512;
	mov.b32 	%r2040, 19;
	st.local.u32 	[%rd4+76], %r2040;
$L__BB1_512:
	ld.local.u32 	%r2041, [%rd5+80];
	setp.ne.s32 	%p304, %r2041, 0;
	@%p304 bra 	$L__BB1_514;
	mov.b32 	%r2042, 20;
	st.local.u32 	[%rd4+80], %r2042;
$L__BB1_514:
	ld.local.u32 	%r2043, [%rd5+84];
	setp.ne.s32 	%p305, %r2043, 0;
	@%p305 bra 	$L__BB1_516;
	mov.b32 	%r2044, 21;
	st.local.u32 	[%rd4+84], %r2044;
$L__BB1_516:
	ld.local.u32 	%r2045, [%rd5+88];
	setp.ne.s32 	%p306, %r2045, 0;
	@%p306 bra 	$L__BB1_518;
	mov.b32 	%r2046, 22;
	st.local.u32 	[%rd4+88], %r2046;
$L__BB1_518:
	ld.local.u32 	%r2047, [%rd5+92];
	setp.ne.s32 	%p307, %r2047, 0;
	@%p307 bra 	$L__BB1_520;
	mov.b32 	%r2048, 23;
	st.local.u32 	[%rd4+92], %r2048;
$L__BB1_520:
	ld.local.u32 	%r2049, [%rd5+96];
	setp.ne.s32 	%p308, %r2049, 0;
	@%p308 bra 	$L__BB1_522;
	mov.b32 	%r2050, 24;
	st.local.u32 	[%rd4+96], %r2050;
$L__BB1_522:
	ld.local.u32 	%r2051, [%rd5+100];
	setp.ne.s32 	%p309, %r2051, 0;
	@%p309 bra 	$L__BB1_524;
	mov.b32 	%r2052, 25;
	st.local.u32 	[%rd4+100], %r2052;
$L__BB1_524:
	ld.local.u32 	%r2053, [%rd5+104];
	setp.ne.s32 	%p310, %r2053, 0;
	@%p310 bra 	$L__BB1_526;
	mov.b32 	%r2054, 26;
	st.local.u32 	[%rd4+104], %r2054;
$L__BB1_526:
	ld.local.u32 	%r2055, [%rd5+108];
	setp.ne.s32 	%p311, %r2055, 0;
	@%p311 bra 	$L__BB1_528;
	mov.b32 	%r2056, 27;
	st.local.u32 	[%rd4+108], %r2056;
$L__BB1_528:
	ld.local.u32 	%r2057, [%rd5+112];
	setp.ne.s32 	%p312, %r2057, 0;
	@%p312 bra 	$L__BB1_530;
	mov.b32 	%r2058, 28;
	st.local.u32 	[%rd4+112], %r2058;
$L__BB1_530:
	ld.local.u32 	%r2059, [%rd5+116];
	setp.ne.s32 	%p313, %r2059, 0;
	@%p313 bra 	$L__BB1_532;
	mov.b32 	%r2060, 29;
	st.local.u32 	[%rd4+116], %r2060;
$L__BB1_532:
	ld.local.u32 	%r2061, [%rd5+120];
	setp.ne.s32 	%p314, %r2061, 0;
	@%p314 bra 	$L__BB1_534;
	mov.b32 	%r2062, 30;
	st.local.u32 	[%rd4+120], %r2062;
$L__BB1_534:
	ld.local.u32 	%r2063, [%rd5+124];
	setp.ne.s32 	%p315, %r2063, 0;
	@%p315 bra 	$L__BB1_536;
	mov.b32 	%r2064, 31;
	st.local.u32 	[%rd4+124], %r2064;
$L__BB1_536:
	ld.local.u32 	%r2065, [%rd5+128];
	setp.ne.s32 	%p316, %r2065, 0;
	@%p316 bra 	$L__BB1_538;
	mov.b32 	%r2066, 32;
	st.local.u32 	[%rd4+128], %r2066;
$L__BB1_538:
	ld.local.u32 	%r2067, [%rd5+132];
	setp.ne.s32 	%p317, %r2067, 0;
	@%p317 bra 	$L__BB1_540;
	mov.b32 	%r2068, 33;
	st.local.u32 	[%rd4+132], %r2068;
$L__BB1_540:
	ld.local.u32 	%r2069, [%rd5+136];
	setp.ne.s32 	%p318, %r2069, 0;
	@%p318 bra 	$L__BB1_542;
	mov.b32 	%r2070, 34;
	st.local.u32 	[%rd4+136], %r2070;
$L__BB1_542:
	ld.local.u32 	%r2071, [%rd5+140];
	setp.ne.s32 	%p319, %r2071, 0;
	@%p319 bra 	$L__BB1_544;
	mov.b32 	%r2072, 35;
	st.local.u32 	[%rd4+140], %r2072;
$L__BB1_544:
	ld.local.u32 	%r2073, [%rd5+144];
	setp.ne.s32 	%p320, %r2073, 0;
	@%p320 bra 	$L__BB1_546;
	mov.b32 	%r2074, 36;
	st.local.u32 	[%rd4+144], %r2074;
$L__BB1_546:
	ld.local.u32 	%r2075, [%rd5+148];
	setp.ne.s32 	%p321, %r2075, 0;
	@%p321 bra 	$L__BB1_548;
	mov.b32 	%r2076, 37;
	st.local.u32 	[%rd4+148], %r2076;
$L__BB1_548:
	ld.local.u32 	%r2077, [%rd5+152];
	setp.ne.s32 	%p322, %r2077, 0;
	@%p322 bra 	$L__BB1_550;
	mov.b32 	%r2078, 38;
	st.local.u32 	[%rd4+152], %r2078;
$L__BB1_550:
	ld.local.u32 	%r2079, [%rd5+156];
	setp.ne.s32 	%p323, %r2079, 0;
	@%p323 bra 	$L__BB1_552;
	mov.b32 	%r2080, 39;
	st.local.u32 	[%rd4+156], %r2080;
$L__BB1_552:
	ld.local.u32 	%r2081, [%rd5+160];
	setp.ne.s32 	%p324, %r2081, 0;
	@%p324 bra 	$L__BB1_554;
	mov.b32 	%r2082, 40;
	st.local.u32 	[%rd4+160], %r2082;
$L__BB1_554:
	ld.local.u32 	%r2083, [%rd5+164];
	setp.ne.s32 	%p325, %r2083, 0;
	@%p325 bra 	$L__BB1_556;
	mov.b32 	%r2084, 41;
	st.local.u32 	[%rd4+164], %r2084;
$L__BB1_556:
	setp.lt.s32 	%p326, %r643, 2;
	selp.b32 	%r2086, -1, %r637, %p326;
	setp.lt.s32 	%p327, %r644, 2;
	selp.b32 	%r2087, -1, %r636, %p327;
	setp.lt.s32 	%p328, %r645, 2;
	selp.b32 	%r2088, -1, %r635, %p328;
	setp.lt.s32 	%p329, %r646, 2;
	selp.b32 	%r2089, -1, %r634, %p329;
	setp.lt.s32 	%p330, %r647, 2;
	selp.b32 	%r2090, -1, %r633, %p330;
	setp.lt.s32 	%p331, %r648, 2;
	selp.b32 	%r2091, -1, %r632, %p331;
	setp.lt.s32 	%p332, %r649, 2;
	selp.b32 	%r2092, -1, %r631, %p332;
	setp.lt.s32 	%p333, %r650, 2;
	selp.b32 	%r2093, -1, %r630, %p333;
	setp.lt.s32 	%p334, %r651, 2;
	selp.b32 	%r2094, -1, %r629, %p334;
	setp.lt.s32 	%p335, %r652, 2;
	selp.b32 	%r2095, -1, %r628, %p335;
	setp.lt.s32 	%p336, %r653, 2;
	selp.b32 	%r2096, -1, %r627, %p336;
	setp.lt.s32 	%p337, %r654, 2;
	selp.b32 	%r2097, -1, %r626, %p337;
	setp.lt.s32 	%p338, %r655, 2;
	selp.b32 	%r2098, -1, %r625, %p338;
	setp.lt.s32 	%p339, %r656, 2;
	selp.b32 	%r2099, -1, %r624, %p339;
	setp.lt.s32 	%p340, %r657, 2;
	selp.b32 	%r2100, -1, %r623, %p340;
	setp.lt.s32 	%p341, %r658, 2;
	selp.b32 	%r2101, -1, %r622, %p341;
	setp.lt.s32 	%p342, %r659, 2;
	selp.b32 	%r2102, -1, %r621, %p342;
	setp.lt.s32 	%p343, %r660, 2;
	selp.b32 	%r2103, -1, %r620, %p343;
	setp.lt.s32 	%p344, %r661, 2;
	selp.b32 	%r2104, -1, %r619, %p344;
	setp.lt.s32 	%p345, %r662, 2;
	selp.b32 	%r2105, -1, %r618, %p345;
	setp.lt.s32 	%p346, %r663, 2;
	selp.b32 	%r2106, -1, %r617, %p346;
	setp.lt.s32 	%p347, %r664, 2;
	selp.b32 	%r2107, -1, %r616, %p347;
	setp.lt.s32 	%p348, %r665, 2;
	selp.b32 	%r2108, -1, %r615, %p348;
	setp.lt.s32 	%p349, %r666, 2;
	selp.b32 	%r2109, -1, %r614, %p349;
	setp.lt.s32 	%p350, %r667, 2;
	selp.b32 	%r2110, -1, %r613, %p350;
	setp.lt.s32 	%p351, %r668, 2;
	selp.b32 	%r2111, -1, %r612, %p351;
	setp.lt.s32 	%p352, %r669, 2;
	selp.b32 	%r2112, -1, %r611, %p352;
	setp.lt.s32 	%p353, %r670, 2;
	selp.b32 	%r2113, -1, %r610, %p353;
	setp.lt.s32 	%p354, %r671, 2;
	selp.b32 	%r2114, -1, %r609, %p354;
	setp.lt.s32 	%p355, %r672, 2;
	selp.b32 	%r2115, -1, %r608, %p355;
	setp.lt.s32 	%p356, %r673, 2;
	selp.b32 	%r2116, -1, %r607, %p356;
	setp.lt.s32 	%p357, %r674, 2;
	selp.b32 	%r2117, -1, %r606, %p357;
	setp.lt.s32 	%p358, %r675, 2;
	selp.b32 	%r2118, -1, %r605, %p358;
	setp.lt.s32 	%p359, %r676, 2;
	selp.b32 	%r2119, -1, %r604, %p359;
	setp.lt.s32 	%p360, %r677, 2;
	selp.b32 	%r2120, -1, %r603, %p360;
	setp.lt.s32 	%p361, %r678, 2;
	selp.b32 	%r2121, -1, %r602, %p361;
	setp.lt.s32 	%p362, %r679, 2;
	selp.b32 	%r2122, -1, %r601, %p362;
	setp.lt.s32 	%p363, %r680, 2;
	selp.b32 	%r2123, -1, %r600, %p363;
	setp.lt.s32 	%p364, %r681, 2;
	selp.b32 	%r2124, -1, %r599, %p364;
	setp.lt.s32 	%p365, %r682, 2;
	selp.b32 	%r2125, -1, %r598, %p365;
	{ // callseq 5, 0
	.param .b64 param0;
	st.param.b64 	[param0], 168;
	.param .b64 retval0;
	call.uni (retval0), 
	malloc, 
	(
	param0
	);
	ld.param.b64 	%rd500, [retval0];
	} // callseq 5
	setp.eq.s32 	%p366, %r2125, -1;
	setp.eq.s32 	%p367, %r682, 1;
	selp.b32 	%r2126, %r598, -1, %p367;
	selp.b32 	%r2127, %r2126, %r2125, %p366;
	st.u32 	[%rd500], %r2127;
	setp.eq.s32 	%p368, %r2124, -1;
	setp.eq.s32 	%p369, %r681, 1;
	selp.b32 	%r2128, %r599, -1, %p369;
	selp.b32 	%r2129, %r2128, %r2124, %p368;
	st.u32 	[%rd500+4], %r2129;
	setp.eq.s32 	%p370, %r2123, -1;
	setp.eq.s32 	%p371, %r680, 1;
	selp.b32 	%r2130, %r600, -1, %p371;
	selp.b32 	%r2131, %r2130, %r2123, %p370;
	st.u32 	[%rd500+8], %r2131;
	setp.eq.s32 	%p372, %r2122, -1;
	setp.eq.s32 	%p373, %r679, 1;
	selp.b32 	%r2132, %r601, -1, %p373;
	selp.b32 	%r2133, %r2132, %r2122, %p372;
	st.u32 	[%rd500+12], %r2133;
	setp.eq.s32 	%p374, %r2121, -1;
	setp.eq.s32 	%p375, %r678, 1;
	selp.b32 	%r2134, %r602, -1, %p375;
	selp.b32 	%r2135, %r2134, %r2121, %p374;
	st.u32 	[%rd500+16], %r2135;
	setp.eq.s32 	%p376, %r2120, -1;
	setp.eq.s32 	%p377, %r677, 1;
	selp.b32 	%r2136, %r603, -1, %p377;
	selp.b32 	%r2137, %r2136, %r2120, %p376;
	st.u32 	[%rd500+20], %r2137;
	setp.eq.s32 	%p378, %r2119, -1;
	setp.eq.s32 	%p379, %r676, 1;
	selp.b32 	%r2138, %r604, -1, %p379;
	selp.b32 	%r2139, %r2138, %r2119, %p378;
	st.u32 	[%rd500+24], %r2139;
	setp.eq.s32 	%p380, %r2118, -1;
	setp.eq.s32 	%p381, %r675, 1;
	selp.b32 	%r2140, %r605, -1, %p381;
	selp.b32 	%r2141, %r2140, %r2118, %p380;
	st.u32 	[%rd500+28], %r2141;
	setp.eq.s32 	%p382, %r2117, -1;
	setp.eq.s32 	%p383, %r674, 1;
	selp.b32 	%r2142, %r606, -1, %p383;
	selp.b32 	%r2143, %r2142, %r2117, %p382;
	st.u32 	[%rd500+32], %r2143;
	setp.eq.s32 	%p384, %r2116, -1;
	setp.eq.s32 	%p385, %r673, 1;
	selp.b32 	%r2144, %r607, -1, %p385;
	selp.b32 	%r2145, %r2144, %r2116, %p384;
	st.u32 	[%rd500+36], %r2145;
	setp.eq.s32 	%p386, %r2115, -1;
	setp.eq.s32 	%p387, %r672, 1;
	selp.b32 	%r2146, %r608, -1, %p387;
	selp.b32 	%r2147, %r2146, %r2115, %p386;
	st.u32 	[%rd500+40], %r2147;
	setp.eq.s32 	%p388, %r2114, -1;
	setp.eq.s32 	%p389, %r671, 1;
	selp.b32 	%r2148, %r609, -1, %p389;
	selp.b32 	%r2149, %r2148, %r2114, %p388;
	st.u32 	[%rd500+44], %r2149;
	setp.eq.s32 	%p390, %r2113, -1;
	setp.eq.s32 	%p391, %r670, 1;
	selp.b32 	%r2150, %r610, -1, %p391;
	selp.b32 	%r2151, %r2150, %r2113, %p390;
	st.u32 	[%rd500+48], %r2151;
	setp.eq.s32 	%p392, %r2112, -1;
	setp.eq.s32 	%p393, %r669, 1;
	selp.b32 	%r2152, %r611, -1, %p393;
	selp.b32 	%r2153, %r2152, %r2112, %p392;
	st.u32 	[%rd500+52], %r2153;
	setp.eq.s32 	%p394, %r2111, -1;
	setp.eq.s32 	%p395, %r668, 1;
	selp.b32 	%r2154, %r612, -1, %p395;
	selp.b32 	%r2155, %r2154, %r2111, %p394;
	st.u32 	[%rd500+56], %r2155;
	setp.eq.s32 	%p396, %r2110, -1;
	setp.eq.s32 	%p397, %r667, 1;
	selp.b32 	%r2156, %r613, -1, %p397;
	selp.b32 	%r2157, %r2156, %r2110, %p396;
	st.u32 	[%rd500+60], %r2157;
	setp.eq.s32 	%p398, %r2109, -1;
	setp.eq.s32 	%p399, %r666, 1;
	selp.b32 	%r2158, %r614, -1, %p399;
	selp.b32 	%r2159, %r2158, %r2109, %p398;
	st.u32 	[%rd500+64], %r2159;
	setp.eq.s32 	%p400, %r2108, -1;
	setp.eq.s32 	%p401, %r665, 1;
	selp.b32 	%r2160, %r615, -1, %p401;
	selp.b32 	%r2161, %r2160, %r2108, %p400;
	st.u32 	[%rd500+68], %r2161;
	setp.eq.s32 	%p402, %r2107, -1;
	setp.eq.s32 	%p403, %r664, 1;
	selp.b32 	%r2162, %r616, -1, %p403;
	selp.b32 	%r2163, %r2162, %r2107, %p402;
	st.u32 	[%rd500+72], %r2163;
	setp.eq.s32 	%p404, %r2106, -1;
	setp.eq.s32 	%p405, %r663, 1;
	selp.b32 	%r2164, %r617, -1, %p405;
	selp.b32 	%r2165, %r2164, %r2106, %p404;
	st.u32 	[%rd500+76], %r2165;
	setp.eq.s32 	%p406, %r2105, -1;
	setp.eq.s32 	%p407, %r662, 1;
	selp.b32 	%r2166, %r618, -1, %p407;
	selp.b32 	%r2167, %r2166, %r2105, %p406;
	st.u32 	[%rd500+80], %r2167;
	setp.eq.s32 	%p408, %r2104, -1;
	setp.eq.s32 	%p409, %r661, 1;
	selp.b32 	%r2168, %r619, -1, %p409;
	selp.b32 	%r2169, %r2168, %r2104, %p408;
	st.u32 	[%rd500+84], %r2169;
	setp.eq.s32 	%p410, %r2103, -1;
	setp.eq.s32 	%p411, %r660, 1;
	selp.b32 	%r2170, %r620, -1, %p411;
	selp.b32 	%r2171, %r2170, %r2103, %p410;
	st.u32 	[%rd500+88], %r2171;
	setp.eq.s32 	%p412, %r2102, -1;
	setp.eq.s32 	%p413, %r659, 1;
	selp.b32 	%r2172, %r621, -1, %p413;
	selp.b32 	%r2173, %r2172, %r2102, %p412;
	st.u32 	[%rd500+92], %r2173;
	setp.eq.s32 	%p414, %r2101, -1;
	setp.eq.s32 	%p415, %r658, 1;
	selp.b32 	%r2174, %r622, -1, %p415;
	selp.b32 	%r2175, %r2174, %r2101, %p414;
	st.u32 	[%rd500+96], %r2175;
	setp.eq.s32 	%p416, %r2100, -1;
	setp.eq.s32 	%p417, %r657, 1;
	selp.b32 	%r2176, %r623, -1, %p417;
	selp.b32 	%r2177, %r2176, %r2100, %p416;
	st.u32 	[%rd500+100], %r2177;
	setp.eq.s32 	%p418, %r2099, -1;
	setp.eq.s32 	%p419, %r656, 1;
	selp.b32 	%r2178, %r624, -1, %p419;
	selp.b32 	%r2179, %r2178, %r2099, %p418;
	st.u32 	[%rd500+104], %r2179;
	setp.eq.s32 	%p420, %r2098, -1;
	setp.eq.s32 	%p421, %r655, 1;
	selp.b32 	%r2180, %r625, -1, %p421;
	selp.b32 	%r2181, %r2180, %r2098, %p420;
	st.u32 	[%rd500+108], %r2181;
	setp.eq.s32 	%p422, %r2097, -1;
	setp.eq.s32 	%p423, %r654, 1;
	selp.b32 	%r2182, %r626, -1, %p423;
	selp.b32 	%r2183, %r2182, %r2097, %p422;
	st.u32 	[%rd500+112], %r2183;
	setp.eq.s32 	%p424, %r2096, -1;
	setp.eq.s32 	%p425, %r653, 1;
	selp.b32 	%r2184, %r627, -1, %p425;
	selp.b32 	%r2185, %r2184, %r2096, %p424;
	st.u32 	[%rd500+116], %r2185;
	setp.eq.s32 	%p426, %r2095, -1;
	setp.eq.s32 	%p427, %r652, 1;
	selp.b32 	%r2186, %r628, -1, %p427;
	selp.b32 	%r2187, %r2186, %r2095, %p426;
	st.u32 	[%rd500+120], %r2187;
	setp.eq.s32 	%p428, %r2094, -1;
	setp.eq.s32 	%p429, %r651, 1;
	selp.b32 	%r2188, %r629, -1, %p429;
	selp.b32 	%r2189, %r2188, %r2094, %p428;
	st.u32 	[%rd500+124], %r2189;
	setp.eq.s32 	%p430, %r2093, -1;
	setp.eq.s32 	%p431, %r650, 1;
	selp.b32 	%r2190, %r630, -1, %p431;
	selp.b32 	%r2191, %r2190, %r2093, %p430;
	st.u32 	[%rd500+128], %r2191;
	setp.eq.s32 	%p432, %r2092, -1;
	setp.eq.s32 	%p433, %r649, 1;
	selp.b32 	%r2192, %r631, -1, %p433;
	selp.b32 	%r2193, %r2192, %r2092, %p432;
	st.u32 	[%rd500+132], %r2193;
	setp.eq.s32 	%p434, %r2091, -1;
	setp.eq.s32 	%p435, %r648, 1;
	selp.b32 	%r2194, %r632, -1, %p435;
	selp.b32 	%r2195, %r2194, %r2091, %p434;
	st.u32 	[%rd500+136], %r2195;
	setp.eq.s32 	%p436, %r2090, -1;
	setp.eq.s32 	%p437, %r647, 1;
	selp.b32 	%r2196, %r633, -1, %p437;
	selp.b32 	%r2197, %r2196, %r2090, %p436;
	st.u32 	[%rd500+140], %r2197;
	setp.eq.s32 	%p438, %r2089, -1;
	setp.eq.s32 	%p439, %r646, 1;
	selp.b32 	%r2198, %r634, -1, %p439;
	selp.b32 	%r2199, %r2198, %r2089, %p438;
	st.u32 	[%rd500+144], %r2199;
	setp.eq.s32 	%p440, %r2088, -1;
	setp.eq.s32 	%p441, %r645, 1;
	selp.b32 	%r2200, %r635, -1, %p441;
	selp.b32 	%r2201, %r2200, %r2088, %p440;
	st.u32 	[%rd500+148], %r2201;
	setp.eq.s32 	%p442, %r2087, -1;
	setp.eq.s32 	%p443, %r644, 1;
	selp.b32 	%r2202, %r636, -1, %p443;
	selp.b32 	%r2203, %r2202, %r2087, %p442;
	st.u32 	[%rd500+152], %r2203;
	setp.eq.s32 	%p444, %r2086, -1;
	setp.eq.s32 	%p445, %r643, 1;
	selp.b32 	%r2204, %r637, -1, %p445;
	selp.b32 	%r2205, %r2204, %r2086, %p444;
	st.u32 	[%rd500+156], %r2205;
	setp.eq.s32 	%p446, %r640, -1;
	selp.b32 	%r2206, %r642, %r640, %p446;
	st.u32 	[%rd500+160], %r2206;
	setp.eq.s32 	%p447, %r638, -1;
	selp.b32 	%r2207, %r639, %r638, %p447;
	st.u32 	[%rd500+164], %r2207;
	mov.b32 	%r5173, 0;
	mov.u32 	%r5172, %r5173;
$L__BB1_557:
	mul.wide.s32 	%rd501, %r5173, 4;
	add.s64 	%rd502, %rd4, %rd501;
	ld.local.u32 	%r685, [%rd502];
	setp.ne.s32 	%p448, %r685, -1;
	@%p448 bra 	$L__BB1_561;
	add.s32 	%r5173, %r5173, 1;
	bra.uni 	$L__BB1_564;
$L__BB1_559:
	{ // callseq 4, 0
	.param .b64 param0;
	st.param.b64 	[param0], 168;
	.param .b64 retval0;
	call.uni (retval0), 
	malloc, 
	(
	param0
	);
	ld.param.b64 	%rd1141, [retval0];
	} // callseq 4
	ld.shared.u32 	%r1761, [_ZZ10tlboKernelPiS_iP17curandStateXORWOWE4mean];
	st.u32 	[%rd1141], %r1761;
	ld.shared.u32 	%r1762, [_ZZ10tlboKernelPiS_iP17curandStateXORWOWE4mean+4];
	st.u32 	[%rd1141+4], %r1762;
	ld.shared.u32 	%r1763, [_ZZ10tlboKernelPiS_iP17curandStateXORWOWE4mean+8];
	st.u32 	[%rd1141+8], %r1763;
	ld.shared.u32 	%r1764, [_ZZ10tlboKernelPiS_iP17curandStateXORWOWE4mean+12];
	st.u32 	[%rd1141+12], %r1764;
	ld.shared.u32 	%r1765, [_ZZ10tlboKernelPiS_iP17curandStateXORWOWE4mean+16];
	st.u32 	[%rd1141+16], %r1765;
	ld.shared.u32 	%r1766, [_ZZ10tlboKernelPiS_iP17curandStateXORWOWE4mean+20];
	st.u32 	[%rd1141+20], %r1766;
	ld.shared.u32 	%r1767, [_ZZ10tlboKernelPiS_iP17curandStateXORWOWE4mean+24];
	st.u32 	[%rd1141+24], %r1767;
	ld.shared.u32 	%r1768, [_ZZ10tlboKernelPiS_iP17curandStateXORWOWE4mean+28];
	st.u32 	[%rd1141+28], %r1768;
	ld.shared.u32 	%r1769, [_ZZ10tlboKernelPiS_iP17curandStateXORWOWE4mean+32];
	st.u32 	[%rd1141+32], %r1769;
	ld.shared.u32 	%r1770, [_ZZ10tlboKernelPiS_iP17curandStateXORWOWE4mean+36];
	st.u32 	[%rd1141+36], %r1770;
	ld.shared.u32 	%r1771, [_ZZ10tlboKernelPiS_iP17curandStateXORWOWE4mean+40];
	st.u32 	[%rd1141+40], %r1771;
	ld.shared.u32 	%r1772, [_ZZ10tlboKernelPiS_iP17curandStateXORWOWE4mean+44];
	st.u32 	[%rd1141+44], %r1772;
	ld.shared.u32 	%r1773, [_ZZ10tlboKernelPiS_iP17curandStateXORWOWE4mean+48];
	st.u32 	[%rd1141+48], %r1773;
	ld.shared.u32 	%r1774, [_ZZ10tlboKernelPiS_iP17curandStateXORWOWE4mean+52];
	st.u32 	[%rd1141+52], %r1774;
	ld.shared.u32 	%r1775, [_ZZ10tlboKernelPiS_iP17curandStateXORWOWE4mean+56];
	st.u32 	[%rd1141+56], %r1775;
	ld.shared.u32 	%r1776, [_ZZ10tlboKernelPiS_iP17curandStateXORWOWE4mean+60];
	st.u32 	[%rd1141+60], %r1776;
	ld.shared.u32 	%r1777, [_ZZ10tlboKernelPiS_iP17curandStateXORWOWE4mean+64];
	st.u32 	[%rd1141+64], %r1777;
	ld.shared.u32 	%r1778, [_ZZ10tlboKernelPiS_iP17curandStateXORWOWE4mean+68];
	st.u32 	[%rd1141+68], %r1778;
	ld.shared.u32 	%r1779, [_ZZ10tlboKernelPiS_iP17curandStateXORWOWE4mean+72];
	st.u32 	[%rd1141+72], %r1779;
	ld.shared.u32 	%r1780, [_ZZ10tlboKernelPiS_iP17curandStateXORWOWE4mean+76];
	st.u32 	[%rd1141+76], %r1780;
	ld.shared.u32 	%r1781, [_ZZ10tlboKernelPiS_iP17curandStateXORWOWE4mean+80];
	st.u32 	[%rd1141+80], %r1781;
	ld.shared.u32 	%r1782, [_ZZ10tlboKernelPiS_iP17curandStateXORWOWE4mean+84];
	st.u32 	[%rd1141+84], %r1782;
	ld.shared.u32 	%r1783, [_ZZ10tlboKernelPiS_iP17curandStateXORWOWE4mean+88];
	st.u32 	[%rd1141+88], %r1783;
	ld.shared.u32 	%r1784, [_ZZ10tlboKernelPiS_iP17curandStateXORWOWE4mean+92];
	st.u32 	[%rd1141+92], %r1784;
	ld.shared.u32 	%r1785, [_ZZ10tlboKernelPiS_iP17curandStateXORWOWE4mean+96];
	st.u32 	[%rd1141+96], %r1785;
	ld.shared.u32 	%r1786, [_ZZ10tlboKernelPiS_iP17curandStateXORWOWE4mean+100];
	st.u32 	[%rd1141+100], %r1786;
	ld.shared.u32 	%r1787, [_ZZ10tlboKernelPiS_iP17curandStateXORWOWE4mean+104];
	st.u32 	[%rd1141+104], %r1787;
	ld.shared.u32 	%r1788, [_ZZ10tlboKernelPiS_iP17curandStateXORWOWE4mean+108];
	st.u32 	[%rd1141+108], %r1788;
	ld.shared.u32 	%r1789, [_ZZ10tlboKernelPiS_iP17curandStateXORWOWE4mean+112];
	st.u32 	[%rd1141+112], %r1789;
	ld.shared.u32 	%r1790, [_ZZ10tlboKernelPiS_iP17curandStateXORWOWE4mean+116];
	st.u32 	[%rd1141+116], %r1790;
	ld.shared.u32 	%r1791, [_ZZ10tlboKernelPiS_iP17curandStateXORWOWE4mean+120];
	st.u32 	[%rd1141+120], %r1791;
	ld.shared.u32 	%r1792, [_ZZ10tlboKernelPiS_iP17curandStateXORWOWE4mean+124];
	st.u32 	[%rd1141+124], %r1792;
	ld.shared.u32 	%r1793, [_ZZ10tlboKernelPiS_iP17curandStateXORWOWE4mean+128];
	st.u32 	[%rd1141+128], %r1793;
	ld.shared.u32 	%r1794, [_ZZ10tlboKernelPiS_iP17curandStateXORWOWE4mean+132];
	st.u32 	[%rd1141+132], %r1794;
	ld.shared.u32 	%r1795, [_ZZ10tlboKernelPiS_iP17curandStateXORWOWE4mean+136];
	st.u32 	[%rd1141+136], %r1795;
	ld.shared.u32 	%r1796, [_ZZ10tlboKernelPiS_iP17curandStateXORWOWE4mean+140];
	st.u32 	[%rd1141+140], %r1796;
	ld.shared.u32 	%r1797, [_ZZ10tlboKernelPiS_iP17curandStateXORWOWE4mean+144];
	st.u32 	[%rd1141+144], %r1797;
	ld.shared.u32 	%r1798, [_ZZ10tlboKernelPiS_iP17curandStateXORWOWE4mean+148];
	st.u32 	[%rd1141+148], %r1798;
	ld.shared.u32 	%r1799, [_ZZ10tlboKernelPiS_iP17curandStateXORWOWE4mean+152];
	st.u32 	[%rd1141+152], %r1799;
	ld.shared.u32 	%r1800, [_ZZ10tlboKernelPiS_iP17curandStateXORWOWE4mean+156];
	st.u32 	[%rd1141+156], %r1800;
	ld.shared.u32 	%r1801, [_ZZ10tlboKernelPiS_iP17curandStateXORWOWE4mean+160];
	st.u32 	[%rd1141+160], %r1801;
	ld.shared.u32 	%r1802, [_ZZ10tlboKernelPiS_iP17curandStateXORWOWE4mean+164];
	st.u32 	[%rd1141+164], %r1802;
	mul.f32 	%f3, %f1, 0f42C80000;
	cvt.rzi.s32.f32 	%r1803, %f3;
	mul.hi.s32 	%r1804, %r1803, 818089009;
	shr.u32 	%r1805, %r1804, 31;
	shr.s32 	%r1806, %r1804, 3;
	add.s32 	%r1807, %r1806, %r1805;
	mul.lo.s32 	%r1808, %r1807, 42;
	sub.s32 	%r1809, %r1803, %r1808;
	ld.global.v2.u32 	{%r1810, %r1811}, [%rd40+144];
	shr.u32 	%r1812, %r1811, 2;
	xor.b32  	%r1813, %r1812, %r1811;
	ld.global.v2.u32 	{%r5168, %r5167}, [%rd40+152];
	ld.global.v2.u32 	{%r5166, %r5165}, [%rd40+160];
	st.global.v2.u32 	[%rd40+152], {%r5167, %r5166};
	shl.b32 	%r1814, %r5165, 4;
	shl.b32 	%r1815, %r1813, 1;
	xor.b32  	%r1816, %r1815, %r1814;
	xor.b32  	%r1817, %r1816, %r1813;
	xor.b32  	%r5164, %r1817, %r5165;
	st.global.v2.u32 	[%rd40+160], {%r5165, %r5164};
	add.s32 	%r5163, %r1810, 362437;
	st.global.v2.u32 	[%rd40+144], {%r5163, %r5168};
	add.s32 	%r1818, %r5164, %r5163;
	cvt.rn.f32.u32 	%f4, %r1818;
	fma.rn.f32 	%f5, %f4, 0f2F800000, 0f2F000000;
	mul.f32 	%f6, %f5, 0f42C80000;
	cvt.rzi.s32.f32 	%r1819, %f6;
	mul.hi.s32 	%r1820, %r1819, 818089009;
	shr.u32 	%r1821, %r1820, 31;
	shr.s32 	%r1822, %r1820, 3;
	add.s32 	%r1823, %r1822, %r1821;
	mul.lo.s32 	%r1824, %r1823, 42;
	sub.s32 	%r1825, %r1819, %r1824;
	max.s32 	%r5160, %r1809, %r1825;
	min.s32 	%r5161, %r1809, %r1825;
	setp.lt.s32 	%p229, %r5161, %r5160;
	@%p229 bra 	$L__BB1_461;
$L__BB1_560:
	mov.u32 	%r588, %r5166;
	mov.u32 	%r587, %r5165;
	mov.u32 	%r5166, %r5164;
	shr.u32 	%r1826, %r5168, 2;
	xor.b32  	%r1827, %r1826, %r5168;
	shl.b32 	%r1828, %r5166, 4;
	shl.b32 	%r1829, %r1827, 1;
	xor.b32  	%r1830, %r1829, %r1828;
	xor.b32  	%r1831, %r1830, %r1827;
	xor.b32  	%r5165, %r1831, %r5166;
	add.s32 	%r1832, %r5163, %r5165;
	add.s32 	%r1833, %r1832, 362437;
	cvt.rn.f32.u32 	%f7, %r1833;
	fma.rn.f32 	%f8, %f7, 0f2F800000, 0f2F000000;
	mul.f32 	%f9, %f8, 0f42C80000;
	cvt.rzi.s32.f32 	%r1834, %f9;
	mul.hi.s32 	%r1835, %r1834, 818089009;
	shr.u32 	%r1836, %r1835, 31;
	shr.s32 	%r1837, %r1835, 3;
	add.s32 	%r1838, %r1837, %r1836;
	mul.lo.s32 	%r1839, %r1838, 42;
	sub.s32 	%r5161, %r1834, %r1839;
	shr.u32 	%r1840, %r5167, 2;
	xor.b32  	%r1841, %r1840, %r5167;
	shl.b32 	%r1842, %r5165, 4;
	shl.b32 	%r1843, %r1841, 1;
	xor.b32  	%r1844, %r1843, %r1842;
	xor.b32  	%r1845, %r1844, %r1841;
	xor.b32  	%r5164, %r1845, %r5165;
	add.s32 	%r5163, %r5163, 724874;
	add.s32 	%r1846, %r5164, %r5163;
	cvt.rn.f32.u32 	%f10, %r1846;
	fma.rn.f32 	%f11, %f10, 0f2F800000, 0f2F000000;
	mul.f32 	%f12, %f11, 0f42C80000;
	cvt.rzi.s32.f32 	%r1847, %f12;
	mul.hi.s32 	%r1848, %r1847, 818089009;
	shr.u32 	%r1849, %r1848, 31;
	shr.s32 	%r1850, %r1848, 3;
	add.s32 	%r1851, %r1850, %r1849;
	mul.lo.s32 	%r1852, %r1851, 42;
	sub.s32 	%r5160, %r1847, %r1852;
	setp.lt.s32 	%p230, %r5161, %r5160;
	mov.u32 	%r5167, %r587;
	mov.u32 	%r5168, %r588;
	@%p230 bra 	$L__BB1_460;
	bra.uni 	$L__BB1_560;
$L__BB1_561:
	mul.wide.s32 	%rd503, %r5172, 4;
	add.s64 	%rd142, %rd500, %rd503;
	ld.u32 	%r2208, [%rd142];
	setp.ne.s32 	%p449, %r2208, -1;
	@%p449 bra 	$L__BB1_563;
	st.u32 	[%rd142], %r685;
	add.s32 	%r5172, %r5172, 1;
	add.s32 	%r5173, %r5173, 1;
	bra.uni 	$L__BB1_564;
$L__BB1_563:
	add.s32 	%r5172, %r5172, 1;
$L__BB1_564:
	setp.lt.s32 	%p450, %r5173, 42;
	@%p450 bra 	$L__BB1_557;
	ld.param.u64 	%rd1126, [_Z10tlboKernelPiS_iP17curandStateXORWOW_param_3];
	{ // callseq 6, 0
	.param .b64 param0;
	st.param.b64 	[param0], 168;
	.param .b64 retval0;
	call.uni (retval0), 
	malloc, 
	(
	param0
	);
	ld.param.b64 	%rd1140, [retval0];
	} // callseq 6
	cvta.to.global.u64 	%rd144, %rd1126;
	ld.global.v2.u32 	{%r2209, %r2210}, [%rd144+144];
	shr.u32 	%r2211, %r2210, 2;
	xor.b32  	%r2212, %r2211, %r2210;
	ld.global.v2.u32 	{%r2213, %r5179}, [%rd144+152];
	ld.global.v2.u32 	{%r5178, %r5177}, [%rd144+160];
	shl.b32 	%r2214, %r5177, 4;
	shl.b32 	%r2215, %r2212, 1;
	xor.b32  	%r2216, %r2215, %r2214;
	xor.b32  	%r2217, %r2216, %r2212;
	xor.b32  	%r5176, %r2217, %r5177;
	add.s32 	%r2218, %r2209, %r5176;
	add.s32 	%r2219, %r2218, 362437;
	cvt.rn.f32.u32 	%f13, %r2219;
	fma.rn.f32 	%f14, %f13, 0f2F800000, 0f2F000000;
	mul.f32 	%f15, %f14, 0f42C80000;
	cvt.rzi.s32.f32 	%r2220, %f15;
	mul.hi.s32 	%r2221, %r2220, 818089009;
	shr.u32 	%r2222, %r2221, 31;
	shr.s32 	%r2223, %r2221, 3;
	add.s32 	%r2224, %r2223, %r2222;
	mul.lo.s32 	%r2225, %r2224, 42;
	sub.s32 	%r2226, %r2220, %r2225;
	shr.u32 	%r2227, %r2213, 2;
	xor.b32  	%r2228, %r2227, %r2213;
	st.global.v2.u32 	[%rd144+152], {%r5178, %r5177};
	shl.b32 	%r2229, %r5176, 4;
	shl.b32 	%r2230, %r2228, 1;
	xor.b32  	%r2231, %r2230, %r2229;
	xor.b32  	%r2232, %r2231, %r2228;
	xor.b32  	%r5175, %r2232, %r5176;
	st.global.v2.u32 	[%rd144+160], {%r5176, %r5175};
	add.s32 	%r5174, %r2209, 724874;
	st.global.v2.u32 	[%rd144+144], {%r5174, %r5179};
	add.s32 	%r2233, %r5175, %r5174;
	cvt.rn.f32.u32 	%f16, %r2233;
	fma.rn.f32 	%f17, %f16, 0f2F800000, 0f2F000000;
	mul.f32 	%f18, %f17, 0f42C80000;
	cvt.rzi.s32.f32 	%r2234, %f18;
	mul.hi.s32 	%r2235, %r2234, 818089009;
	shr.u32 	%r2236, %r2235, 31;
	shr.s32 	%r2237, %r2235, 3;
	add.s32 	%r2238, %r2237, %r2236;
	mul.lo.s32 	%r2239, %r2238, 42;
	sub.s32 	%r2240, %r2234, %r2239;
	max.s32 	%r5180, %r2226, %r2240;
	min.s32 	%r5181, %r2226, %r2240;
	setp.lt.s32 	%p451, %r5181, %r5180;
	@%p451 bra 	$L__BB1_568;
$L__BB1_566:
	mov.u32 	%r703, %r5177;
	mov.u32 	%r702, %r5176;
	mov.u32 	%r5177, %r5175;
	shr.u32 	%r2241, %r5179, 2;
	xor.b32  	%r2242, %r2241, %r5179;
	shl.b32 	%r2243, %r5177, 4;
	shl.b32 	%r2244, %r2242, 1;
	xor.b32  	%r2245, %r2244, %r2243;
	xor.b32  	%r2246, %r2245, %r2242;
	xor.b32  	%r5176, %r2246, %r5177;
	add.s32 	%r2247, %r5174, %r5176;
	add.s32 	%r2248, %r2247, 362437;
	cvt.rn.f32.u32 	%f19, %r2248;
	fma.rn.f32 	%f20, %f19, 0f2F800000, 0f2F000000;
	mul.f32 	%f21, %f20, 0f42C80000;
	cvt.rzi.s32.f32 	%r2249, %f21;
	mul.hi.s32 	%r2250, %r2249, 818089009;
	shr.u32 	%r2251, %r2250, 31;
	shr.s32 	%r2252, %r2250, 3;
	add.s32 	%r2253, %r2252, %r2251;
	mul.lo.s32 	%r2254, %r2253, 42;
	sub.s32 	%r5181, %r2249, %r2254;
	shr.u32 	%r2255, %r5178, 2;
	xor.b32  	%r2256, %r2255, %r5178;
	shl.b32 	%r2257, %r5176, 4;
	shl.b32 	%r2258, %r2256, 1;
	xor.b32  	%r2259, %r2258, %r2257;
	xor.b32  	%r2260, %r2259, %r2256;
	xor.b32  	%r5175, %r2260, %r5176;
	add.s32 	%r5174, %r5174, 724874;
	add.s32 	%r2261, %r5175, %r5174;
	cvt.rn.f32.u32 	%f22, %r2261;
	fma.rn.f32 	%f23, %f22, 0f2F800000, 0f2F000000;
	mul.f32 	%f24, %f23, 0f42C80000;
	cvt.rzi.s32.f32 	%r2262, %f24;
	mul.hi.s32 	%r2263, %r2262, 818089009;
	shr.u32 	%r2264, %r2263, 31;
	shr.s32 	%r2265, %r2263, 3;
	add.s32 	%r2266, %r2265, %r2264;
	mul.lo.s32 	%r2267, %r2266, 42;
	sub.s32 	%r5180, %r2262, %r2267;
	setp.lt.s32 	%p452, %r5181, %r5180;
	mov.u32 	%r5178, %r702;
	mov.u32 	%r5179, %r703;
	@%p452 bra 	$L__BB1_567;
	bra.uni 	$L__BB1_566;
$L__BB1_567:
	st.global.v2.u32 	[%rd144+152], {%r702, %r5177};
	st.global.v2.u32 	[%rd144+160], {%r5176, %r5175};
	st.global.v2.u32 	[%rd144+144], {%r5174, %r703};
$L__BB1_568:
	ld.u32 	%r5185, [%rd500];
	st.u32 	[%rd1140], %r5185;
	ld.u32 	%r2268, [%rd500+4];
	st.u32 	[%rd1140+4], %r2268;
	ld.u32 	%r2269, [%rd500+8];
	st.u32 	[%rd1140+8], %r2269;
	ld.u32 	%r2270, [%rd500+12];
	st.u32 	[%rd1140+12], %r2270;
	ld.u32 	%r2271, [%rd500+16];
	st.u32 	[%rd1140+16], %r2271;
	ld.u32 	%r2272, [%rd500+20];
	st.u32 	[%rd1140+20], %r2272;
	ld.u32 	%r2273, [%rd500+24];
	st.u32 	[%rd1140+24], %r2273;
	ld.u32 	%r2274, [%rd500+28];
	st.u32 	[%rd1140+28], %r2274;
	ld.u32 	%r2275, [%rd500+32];
	st.u32 	[%rd1140+32], %r2275;
	ld.u32 	%r2276, [%rd500+36];
	st.u32 	[%rd1140+36], %r2276;
	ld.u32 	%r2277, [%rd500+40];
	st.u32 	[%rd1140+40], %r2277;
	ld.u32 	%r2278, [%rd500+44];
	st.u32 	[%rd1140+44], %r2278;
	ld.u32 	%r2279, [%rd500+48];
	st.u32 	[%rd1140+48], %r2279;
	ld.u32 	%r2280, [%rd500+52];
	st.u32 	[%rd1140+52], %r2280;
	ld.u32 	%r2281, [%rd500+56];
	st.u32 	[%rd1140+56], %r2281;
	ld.u32 	%r2282, [%rd500+60];
	st.u32 	[%rd1140+60], %r2282;
	ld.u32 	%r2283, [%rd500+64];
	st.u32 	[%rd1140+64], %r2283;
	ld.u32 	%r2284, [%rd500+68];
	st.u32 	[%rd1140+68], %r2284;
	ld.u32 	%r2285, [%rd500+72];
	st.u32 	[%rd1140+72], %r2285;
	ld.u32 	%r2286, [%rd500+76];
	st.u32 	[%rd1140+76], %r2286;
	ld.u32 	%r2287, [%rd500+80];
	st.u32 	[%rd1140+80], %r2287;
	ld.u32 	%r2288, [%rd500+84];
	st.u32 	[%rd1140+84], %r2288;
	ld.u32 	%r2289, [%rd500+88];
	st.u32 	[%rd1140+88], %r2289;
	ld.u32 	%r2290, [%rd500+92];
	st.u32 	[%rd1140+92], %r2290;
	ld.u32 	%r2291, [%rd500+96];
	st.u32 	[%rd1140+96], %r2291;
	ld.u32 	%r2292, [%rd500+100];
	st.u32 	[%rd1140+100], %r2292;
	ld.u32 	%r2293, [%rd500+104];
	st.u32 	[%rd1140+104], %r2293;
	ld.u32 	%r2294, [%rd500+108];
	st.u32 	[%rd1140+108], %r2294;
	ld.u32 	%r2295, [%rd500+112];
	st.u32 	[%rd1140+112], %r2295;
	ld.u32 	%r2296, [%rd500+116];
	st.u32 	[%rd1140+116], %r2296;
	ld.u32 	%r2297, [%rd500+120];
	st.u32 	[%rd1140+120], %r2297;
	ld.u32 	%r2298, [%rd500+124];
	st.u32 	[%rd1140+124], %r2298;
	ld.u32 	%r2299, [%rd500+128];
	st.u32 	[%rd1140+128], %r2299;
	ld.u32 	%r2300, [%rd500+132];
	st.u32 	[%rd1140+132], %r2300;
	ld.u32 	%r2301, [%rd500+136];
	st.u32 	[%rd1140+136], %r2301;
	ld.u32 	%r2302, [%rd500+140];
	st.u32 	[%rd1140+140], %r2302;
	ld.u32 	%r2303, [%rd500+144];
	st.u32 	[%rd1140+144], %r2303;
	ld.u32 	%r2304, [%rd500+148];
	st.u32 	[%rd1140+148], %r2304;
	ld.u32 	%r2305, [%rd500+152];
	st.u32 	[%rd1140+152], %r2305;
	ld.u32 	%r2306, [%rd500+156];
	st.u32 	[%rd1140+156], %r2306;
	ld.u32 	%r2307, [%rd500+160];
	st.u32 	[%rd1140+160], %r2307;
	ld.u32 	%r2308, [%rd500+164];
	st.u32 	[%rd1140+164], %r2308;
	setp.gt.s32 	%p453, %r5181, %r5180;
	@%p453 bra 	$L__BB1_572;
	mov.u32 	%r5182, %r5180;
	mov.u32 	%r5183, %r5181;
$L__BB1_570:
	mul.wide.s32 	%rd505, %r5182, 4;
	add.s64 	%rd506, %rd500, %rd505;
	ld.u32 	%r2309, [%rd506];
	mul.wide.s32 	%rd507, %r5183, 4;
	add.s64 	%rd508, %rd1140, %rd507;
	st.u32 	[%rd508], %r2309;
	add.s32 	%r716, %r5183, 1;
	add.s32 	%r717, %r5182, -1;
	setp.lt.s32 	%p454, %r5183, %r5180;
	setp.gt.s32 	%p455, %r5182, %r5181;
	and.pred  	%p456, %p454, %p455;
	mov.u32 	%r5182, %r717;
	mov.u32 	%r5183, %r716;
	@%p456 bra 	$L__BB1_570;
	ld.u32 	%r5185, [%rd1140];
$L__BB1_572:
	st.u32 	[%rd1141], %r5185;
	ld.u32 	%r2310, [%rd1140+4];
	st.u32 	[%rd1141+4], %r2310;
	ld.u32 	%r2311, [%rd1140+8];
	st.u32 	[%rd1141+8], %r2311;
	ld.u32 	%r2312, [%rd1140+12];
	st.u32 	[%rd1141+12], %r2312;
	ld.u32 	%r2313, [%rd1140+16];
	st.u32 	[%rd1141+16], %r2313;
	ld.u32 	%r2314, [%rd1140+20];
	st.u32 	[%rd1141+20], %r2314;
	ld.u32 	%r2315, [%rd1140+24];
	st.u32 	[%rd1141+24], %r2315;
	ld.u32 	%r2316, [%rd1140+28];
	st.u32 	[%rd1141+28], %r2316;
	ld.u32 	%r2317, [%rd1140+32];
	st.u32 	[%rd1141+32], %r2317;
	ld.u32 	%r2318, [%rd1140+36];
	st.u32 	[%rd1141+36], %r2318;
	ld.u32 	%r2319, [%rd1140+40];
	st.u32 	[%rd1141+40], %r2319;
	ld.u32 	%r2320, [%rd1140+44];
	st.u32 	[%rd1141+44], %r2320;
	ld.u32 	%r2321, [%rd1140+48];
	st.u32 	[%rd1141+48], %r2321;
	ld.u32 	%r2322, [%rd1140+52];
	st.u32 	[%rd1141+52], %r2322;
	ld.u32 	%r2323, [%rd1140+56];
	st.u32 	[%rd1141+56], %r2323;
	ld.u32 	%r2324, [%rd1140+60];
	st.u32 	[%rd1141+60], %r2324;
	ld.u32 	%r2325, [%rd1140+64];
	st.u32 	[%rd1141+64], %r2325;
	ld.u32 	%r2326, [%rd1140+68];
	st.u32 	[%rd1141+68], %r2326;
	ld.u32 	%r2327, [%rd1140+72];
	st.u32 	[%rd1141+72], %r2327;
	ld.u32 	%r2328, [%rd1140+76];
	st.u32 	[%rd1141+76], %r2328;
	ld.u32 	%r2329, [%rd1140+80];
	st.u32 	[%rd1141+80], %r2329;
	ld.u32 	%r2330, [%rd1140+84];
	st.u32 	[%rd1141+84], %r2330;
	ld.u32 	%r2331, [%rd1140+88];
	st.u32 	[%rd1141+88], %r2331;
	ld.u32 	%r2332, [%rd1140+92];
	st.u32 	[%rd1141+92], %r2332;
	ld.u32 	%r2333, [%rd1140+96];
	st.u32 	[%rd1141+96], %r2333;
	ld.u32 	%r2334, [%rd1140+100];
	st.u32 	[%rd1141+100], %r2334;
	ld.u32 	%r2335, [%rd1140+104];
	st.u32 	[%rd1141+104], %r2335;
	ld.u32 	%r2336, [%rd1140+108];
	st.u32 	[%rd1141+108], %r2336;
	ld.u32 	%r2337, [%rd1140+112];
	st.u32 	[%rd1141+112], %r2337;
	ld.u32 	%r2338, [%rd1140+116];
	st.u32 	[%rd1141+116], %r2338;
	ld.u32 	%r2339, [%rd1140+120];
	st.u32 	[%rd1141+120], %r2339;
	ld.u32 	%r2340, [%rd1140+124];
	st.u32 	[%rd1141+124], %r2340;
	ld.u32 	%r2341, [%rd1140+128];
	st.u32 	[%rd1141+128], %r2341;
	ld.u32 	%r2342, [%rd1140+132];
	st.u32 	[%rd1141+132], %r2342;
	ld.u32 	%r2343, [%rd1140+136];
	st.u32 	[%rd1141+136], %r2343;
	ld.u32 	%r2344, [%rd1140+140];
	st.u32 	[%rd1141+140], %r2344;
	ld.u32 	%r2345, [%rd1140+144];
	st.u32 	[%rd1141+144], %r2345;
	ld.u32 	%r2346, [%rd1140+148];
	st.u32 	[%rd1141+148], %r2346;
	ld.u32 	%r2347, [%rd1140+152];
	st.u32 	[%rd1141+152], %r2347;
	ld.u32 	%r2348, [%rd1140+156];
	st.u32 	[%rd1141+156], %r2348;
	ld.u32 	%r2349, [%rd1140+160];
	st.u32 	[%rd1141+160], %r2349;
	ld.u32 	%r2350, [%rd1140+164];
	st.u32 	[%rd1141+164], %r2350;
$L__BB1_573:
	mov.b32 	%r5187, 0;
	mov.u32 	%r5186, %r5185;
	mov.u32 	%r5188, %r5187;
$L__BB1_574:
	ld.param.u64 	%rd1123, [_Z10tlboKernelPiS_iP17curandStateXORWOW_param_1];
	mul.wide.u32 	%rd909, %r5187, 4;
	add.s64 	%rd147, %rd1141, %rd909;
	ld.u32 	%r724, [%rd147+4];
	mad.lo.s32 	%r4117, %r5186, 42, %r724;
	cvta.to.global.u64 	%rd148, %rd1123;
	mul.wide.s32 	%rd910, %r4117, 4;
	add.s64 	%rd911, %rd148, %rd910;
	ld.global.u32 	%r4118, [%rd911];
	add.s32 	%r725, %r4118, %r5188;
	setp.eq.s32 	%p1141, %r5187, 40;
	@%p1141 bra 	$L__BB1_576;
	ld.u32 	%r4119, [%rd147+8];
	mad.lo.s32 	%r4120, %r724, 42, %r4119;
	mul.wide.s32 	%rd912, %r4120, 4;
	add.s64 	%rd913, %rd148, %rd912;
	ld.global.u32 	%r4121, [%rd913];
	add.s32 	%r4122, %r4121, %r725;
	ld.u32 	%r4123, [%rd147+12];
	mad.lo.s32 	%r4124, %r4119, 42, %r4123;
	mul.wide.s32 	%rd914, %r4124, 4;
	add.s64 	%rd915, %rd148, %rd914;
	ld.global.u32 	%r4125, [%rd915];
	add.s32 	%r4126, %r4125, %r4122;
	add.s32 	%r5187, %r5187, 4;
	ld.u32 	%r5186, [%rd147+16];
	mad.lo.s32 	%r4127, %r4123, 42, %r5186;
	mul.wide.s32 	%rd916, %r4127, 4;
	add.s64 	%rd917, %rd148, %rd916;
	ld.global.u32 	%r4128, [%rd917];
	add.s32 	%r5188, %r4128, %r4126;
	bra.uni 	$L__BB1_574;
$L__BB1_576:
	mov.u32 	%r729, %tid.x;
	mov.u32 	%r4129, _ZZ10tlboKernelPiS_iP17curandStateXORWOWE6subPop;
	mad.lo.s32 	%r730, %r729, 168, %r4129;
	ld.u32 	%r4130, [%rd1141+164];
	mad.lo.s32 	%r4131, %r4130, 42, %r5185;
	mul.wide.s32 	%rd918, %r4131, 4;
	add.s64 	%rd919, %rd148, %rd918;
	ld.global.u32 	%r4132, [%rd919];
	add.s32 	%r731, %r4132, %r725;
	shl.b32 	%r4133, %r729, 2;
	mov.u32 	%r4134, _ZZ10tlboKernelPiS_iP17curandStateXORWOWE7fitness;
	add.s32 	%r732, %r4134, %r4133;
	ld.shared.u32 	%r4135, [%r732];
	setp.le.s32 	%p1142, %r4135, %r731;
	@%p1142 bra 	$L__BB1_578;
	st.shared.u32 	[%r732], %r731;
	ld.u32 	%r4136, [%rd1141];
	st.shared.u32 	[%r730], %r4136;
	ld.u32 	%r4137, [%rd1141+4];
	st.shared.u32 	[%r730+4], %r4137;
	ld.u32 	%r4138, [%rd1141+8];
	st.shared.u32 	[%r730+8], %r4138;
	ld.u32 	%r4139, [%rd1141+12];
	st.shared.u32 	[%r730+12], %r4139;
	ld.u32 	%r4140, [%rd1141+16];
	st.shared.u32 	[%r730+16], %r4140;
	ld.u32 	%r4141, [%rd1141+20];
	st.shared.u32 	[%r730+20], %r4141;
	ld.u32 	%r4142, [%rd1141+24];
	st.shared.u32 	[%r730+24], %r4142;
	ld.u32 	%r4143, [%rd1141+28];
	st.shared.u32 	[%r730+28], %r4143;
	ld.u32 	%r4144, [%rd1141+32];
	st.shared.u32 	[%r730+32], %r4144;
	ld.u32 	%r4145, [%rd1141+36];
	st.shared.u32 	[%r730+36], %r4145;
	ld.u32 	%r4146, [%rd1141+40];
	st.shared.u32 	[%r730+40], %r4146;
	ld.u32 	%r4147, [%rd1141+44];
	st.shared.u32 	[%r730+44], %r4147;
	ld.u32 	%r4148, [%rd1141+48];
	st.shared.u32 	[%r730+48], %r4148;
	ld.u32 	%r4149, [%rd1141+52];
	st.shared.u32 	[%r730+52], %r4149;
	ld.u32 	%r4150, [%rd1141+56];
	st.shared.u32 	[%r730+56], %r4150;
	ld.u32 	%r4151, [%rd1141+60];
	st.shared.u32 	[%r730+60], %r4151;
	ld.u32 	%r4152, [%rd1141+64];
	st.shared.u32 	[%r730+64], %r4152;
	ld.u32 	%r4153, [%rd1141+68];
	st.shared.u32 	[%r730+68], %r4153;
	ld.u32 	%r4154, [%rd1141+72];
	st.shared.u32 	[%r730+72], %r4154;
	ld.u32 	%r4155, [%rd1141+76];
	st.shared.u32 	[%r730+76], %r4155;
	ld.u32 	%r4156, [%rd1141+80];
	st.shared.u32 	[%r730+80], %r4156;
	ld.u32 	%r4157, [%rd1141+84];
	st.shared.u32 	[%r730+84], %r4157;
	ld.u32 	%r4158, [%rd1141+88];
	st.shared.u32 	[%r730+88], %r4158;
	ld.u32 	%r4159, [%rd1141+92];
	st.shared.u32 	[%r730+92], %r4159;
	ld.u32 	%r4160, [%rd1141+96];
	st.shared.u32 	[%r730+96], %r4160;
	ld.u32 	%r4161, [%rd1141+100];
	st.shared.u32 	[%r730+100], %r4161;
	ld.u32 	%r4162, [%rd1141+104];
	st.shared.u32 	[%r730+104], %r4162;
	ld.u32 	%r4163, [%rd1141+108];
	st.shared.u32 	[%r730+108], %r4163;
	ld.u32 	%r4164, [%rd1141+112];
	st.shared.u32 	[%r730+112], %r4164;
	ld.u32 	%r4165, [%rd1141+116];
	st.shared.u32 	[%r730+116], %r4165;
	ld.u32 	%r4166, [%rd1141+120];
	st.shared.u32 	[%r730+120], %r4166;
	ld.u32 	%r4167, [%rd1141+124];
	st.shared.u32 	[%r730+124], %r4167;
	ld.u32 	%r4168, [%rd1141+128];
	st.shared.u32 	[%r730+128], %r4168;
	ld.u32 	%r4169, [%rd1141+132];
	st.shared.u32 	[%r730+132], %r4169;
	ld.u32 	%r4170, [%rd1141+136];
	st.shared.u32 	[%r730+136], %r4170;
	ld.u32 	%r4171, [%rd1141+140];
	st.shared.u32 	[%r730+140], %r4171;
	ld.u32 	%r4172, [%rd1141+144];
	st.shared.u32 	[%r730+144], %r4172;
	ld.u32 	%r4173, [%rd1141+148];
	st.shared.u32 	[%r730+148], %r4173;
	ld.u32 	%r4174, [%rd1141+152];
	st.shared.u32 	[%r730+152], %r4174;
	ld.u32 	%r4175, [%rd1141+156];
	st.shared.u32 	[%r730+156], %r4175;
	ld.u32 	%r4176, [%rd1141+160];
	st.shared.u32 	[%r730+160], %r4176;
	ld.u32 	%r4177, [%rd1141+164];
	st.shared.u32 	[%r730+164], %r4177;
$L__BB1_578:
	ld.param.u64 	%rd1130, [_Z10tlboKernelPiS_iP17curandStateXORWOW_param_3];
	cvta.to.global.u64 	%rd920, %rd1130;
	mul.wide.u32 	%rd921, %r729, 48;
	add.s64 	%rd149, %rd920, %rd921;
	ld.global.v2.u32 	{%r5189, %r5194}, [%rd149];
	ld.global.v2.u32 	{%r5193, %r5192}, [%rd149+8];
	ld.global.v2.u32 	{%r5191, %r5190}, [%rd149+16];
$L__BB1_579:
	mov.u32 	%r743, %r5193;
	mov.u32 	%r5193, %r5192;
	mov.u32 	%r5192, %r5191;
	mov.u32 	%r5191, %r5190;
	shr.u32 	%r4178, %r5194, 2;
	xor.b32  	%r4179, %r4178, %r5194;
	shl.b32 	%r4180, %r5191, 4;
	shl.b32 	%r4181, %r4179, 1;
	xor.b32  	%r4182, %r4181, %r4180;
	xor.b32  	%r4183, %r4182, %r4179;
	xor.b32  	%r5190, %r4183, %r5191;
	add.s32 	%r5189, %r5189, 362437;
	add.s32 	%r4184, %r5190, %r5189;
	cvt.rn.f32.u32 	%f91, %r4184;
	fma.rn.f32 	%f92, %f91, 0f2F800000, 0f2F000000;
	mul.f32 	%f93, %f92, 0f42C80000;
	cvt.rzi.s32.f32 	%r4185, %f93;
	shr.s32 	%r4186, %r4185, 31;
	shr.u32 	%r4187, %r4186, 30;
	add.s32 	%r4188, %r4185, %r4187;
	and.b32  	%r4189, %r4188, -4;
	sub.s32 	%r747, %r4185, %r4189;
	setp.eq.s32 	%p1143, %r747, %r729;
	mov.u32 	%r5194, %r743;
	@%p1143 bra 	$L__BB1_579;
	st.global.v2.u32 	[%rd149+8], {%r5193, %r5192};
	st.global.v2.u32 	[%rd149+16], {%r5191, %r5190};
	st.global.v2.u32 	[%rd149], {%r5189, %r743};
	ld.shared.u32 	%r4190, [%r730];
	st.u32 	[%rd1141], %r4190;
	ld.shared.u32 	%r4191, [%r730+4];
	st.u32 	[%rd1141+4], %r4191;
	ld.shared.u32 	%r4192, [%r730+8];
	st.u32 	[%rd1141+8], %r4192;
	ld.shared.u32 	%r4193, [%r730+12];
	st.u32 	[%rd1141+12], %r4193;
	ld.shared.u32 	%r4194, [%r730+16];
	st.u32 	[%rd1141+16], %r4194;
	ld.shared.u32 	%r4195, [%r730+20];
	st.u32 	[%rd1141+20], %r4195;
	ld.shared.u32 	%r4196, [%r730+24];
	st.u32 	[%rd1141+24], %r4196;
	ld.shared.u32 	%r4197, [%r730+28];
	st.u32 	[%rd1141+28], %r4197;
	ld.shared.u32 	%r4198, [%r730+32];
	st.u32 	[%rd1141+32], %r4198;
	ld.shared.u32 	%r4199, [%r730+36];
	st.u32 	[%rd1141+36], %r4199;
	ld.shared.u32 	%r4200, [%r730+40];
	st.u32 	[%rd1141+40], %r4200;
	ld.shared.u32 	%r4201, [%r730+44];
	st.u32 	[%rd1141+44], %r4201;
	ld.shared.u32 	%r4202, [%r730+48];
	st.u32 	[%rd1141+48], %r4202;
	ld.shared.u32 	%r4203, [%r730+52];
	st.u32 	[%rd1141+52], %r4203;
	ld.shared.u32 	%r4204, [%r730+56];
	st.u32 	[%rd1141+56], %r4204;
	ld.shared.u32 	%r4205, [%r730+60];
	st.u32 	[%rd1141+60], %r4205;
	ld.shared.u32 	%r4206, [%r730+64];
	st.u32 	[%rd1141+64], %r4206;
	ld.shared.u32 	%r4207, [%r730+68];
	st.u32 	[%rd1141+68], %r4207;
	ld.shared.u32 	%r4208, [%r730+72];
	st.u32 	[%rd1141+72], %r4208;
	ld.shared.u32 	%r4209, [%r730+76];
	st.u32 	[%rd1141+76], %r4209;
	ld.shared.u32 	%r4210, [%r730+80];
	st.u32 	[%rd1141+80], %r4210;
	ld.shared.u32 	%r4211, [%r730+84];
	st.u32 	[%rd1141+84], %r4211;
	ld.shared.u32 	%r4212, [%r730+88];
	st.u32 	[%rd1141+88], %r4212;
	ld.shared.u32 	%r4213, [%r730+92];
	st.u32 	[%rd1141+92], %r4213;
	ld.shared.u32 	%r4214, [%r730+96];
	st.u32 	[%rd1141+96], %r4214;
	ld.shared.u32 	%r4215, [%r730+100];
	st.u32 	[%rd1141+100], %r4215;
	ld.shared.u32 	%r4216, [%r730+104];
	st.u32 	[%rd1141+104], %r4216;
	ld.shared.u32 	%r4217, [%r730+108];
	st.u32 	[%rd1141+108], %r4217;
	ld.shared.u32 	%r4218, [%r730+112];
	st.u32 	[%rd1141+112], %r4218;
	ld.shared.u32 	%r4219, [%r730+116];
	st.u32 	[%rd1141+116], %r4219;
	ld.shared.u32 	%r4220, [%r730+120];
	st.u32 	[%rd1141+120], %r4220;
	ld.shared.u32 	%r4221, [%r730+124];
	st.u32 	[%rd1141+124], %r4221;
	ld.shared.u32 	%r4222, [%r730+128];
	st.u32 	[%rd1141+128], %r4222;
	ld.shared.u32 	%r4223, [%r730+132];
	st.u32 	[%rd1141+132], %r4223;
	ld.shared.u32 	%r4224, [%r730+136];
	st.u32 	[%rd1141+136], %r4224;
	ld.shared.u32 	%r4225, [%r730+140];
	st.u32 	[%rd1141+140], %r4225;
	ld.shared.u32 	%r4226, [%r730+144];
	st.u32 	[%rd1141+144], %r4226;
	ld.shared.u32 	%r4227, [%r730+148];
	st.u32 	[%rd1141+148], %r4227;
	ld.shared.u32 	%r4228, [%r730+152];
	st.u32 	[%rd1141+152], %r4228;
	ld.shared.u32 	%r4229, [%r730+156];
	st.u32 	[%rd1141+156], %r4229;
	ld.shared.u32 	%r4230, [%r730+160];
	st.u32 	[%rd1141+160], %r4230;
	ld.shared.u32 	%r4231, [%r730+164];
	st.u32 	[%rd1141+164], %r4231;
	ld.global.v2.u32 	{%r4232, %r4233}, [%rd149];
	shr.u32 	%r4234, %r4233, 2;
	xor.b32  	%r4235, %r4234, %r4233;
	ld.global.v2.u32 	{%r4236, %r5203}, [%rd149+8];
	ld.global.v2.u32 	{%r5202, %r5201}, [%rd149+16];
	shl.b32 	%r4237, %r5201, 4;
	shl.b32 	%r4238, %r4235, 1;
	xor.b32  	%r4239, %r4238, %r4237;
	xor.b32  	%r4240, %r4239, %r4235;
	xor.b32  	%r5200, %r4240, %r5201;
	add.s32 	%r4241, %r4232, %r5200;
	add.s32 	%r4242, %r4241, 362437;
	cvt.rn.f32.u32 	%f94, %r4242;
	fma.rn.f32 	%f95, %f94, 0f2F800000, 0f2F000000;
	mul.f32 	%f96, %f95, 0f42C80000;
	cvt.rzi.s32.f32 	%r4243, %f96;
	mul.hi.s32 	%r4244, %r4243, 818089009;
	shr.u32 	%r4245, %r4244, 31;
	shr.s32 	%r4246, %r4244, 3;
	add.s32 	%r4247, %r4246, %r4245;
	mul.lo.s32 	%r4248, %r4247, 42;
	sub.s32 	%r4249, %r4243, %r4248;
	shr.u32 	%r4250, %r4236, 2;
	xor.b32  	%r4251, %r4250, %r4236;
	st.global.v2.u32 	[%rd149+8], {%r5202, %r5201};
	shl.b32 	%r4252, %r5200, 4;
	shl.b32 	%r4253, %r4251, 1;
	xor.b32  	%r4254, %r4253, %r4252;
	xor.b32  	%r4255, %r4254, %r4251;
	xor.b32  	%r5199, %r4255, %r5200;
	st.global.v2.u32 	[%rd149+16], {%r5200, %r5199};
	add.s32 	%r5198, %r4232, 724874;
	st.global.v2.u32 	[%rd149], {%r5198, %r5203};
	add.s32 	%r4256, %r5199, %r5198;
	cvt.rn.f32.u32 	%f97, %r4256;
	fma.rn.f32 	%f98, %f97, 0f2F800000, 0f2F000000;
	mul.f32 	%f99, %f98, 0f42C80000;
	cvt.rzi.s32.f32 	%r4257, %f99;
	mul.hi.s32 	%r4258, %r4257, 818089009;
	shr.u32 	%r4259, %r4258, 31;
	shr.s32 	%r4260, %r4258, 3;
	add.s32 	%r4261, %r4260, %r4259;
	mul.lo.s32 	%r4262, %r4261, 42;
	sub.s32 	%r4263, %r4257, %r4262;
	max.s32 	%r5195, %r4249, %r4263;
	min.s32 	%r5196, %r4249, %r4263;
	setp.lt.s32 	%p1144, %r5196, %r5195;
	@%p1144 bra 	$L__BB1_583;
$L__BB1_581:
	mov.u32 	%r768, %r5201;
	mov.u32 	%r767, %r5200;
	mov.u32 	%r5201, %r5199;
	shr.u32 	%r4264, %r5203, 2;
	xor.b32  	%r4265, %r4264, %r5203;
	shl.b32 	%r4266, %r5201, 4;
	shl.b32 	%r4267, %r4265, 1;
	xor.b32  	%r4268, %r4267, %r4266;
	xor.b32  	%r4269, %r4268, %r4265;
	xor.b32  	%r5200, %r4269, %r5201;
	add.s32 	%r4270, %r5198, %r5200;
	add.s32 	%r4271, %r4270, 362437;
	cvt.rn.f32.u32 	%f100, %r4271;
	fma.rn.f32 	%f101, %f100, 0f2F800000, 0f2F000000;
	mul.f32 	%f102, %f101, 0f42C80000;
	cvt.rzi.s32.f32 	%r4272, %f102;
	mul.hi.s32 	%r4273, %r4272, 818089009;
	shr.u32 	%r4274, %r4273, 31;
	shr.s32 	%r4275, %r4273, 3;
	add.s32 	%r4276, %r4275, %r4274;
	mul.lo.s32 	%r4277, %r4276, 42;
	sub.s32 	%r5196, %r4272, %r4277;
	shr.u32 	%r4278, %r5202, 2;
	xor.b32  	%r4279, %r4278, %r5202;
	shl.b32 	%r4280, %r5200, 4;
	shl.b32 	%r4281, %r4279, 1;
	xor.b32  	%r4282, %r4281, %r4280;
	xor.b32  	%r4283, %r4282, %r4279;
	xor.b32  	%r5199, %r4283, %r5200;
	add.s32 	%r5198, %r5198, 724874;
	add.s32 	%r4284, %r5199, %r5198;
	cvt.rn.f32.u32 	%f103, %r4284;
	fma.rn.f32 	%f104, %f103, 0f2F800000, 0f2F000000;
	mul.f32 	%f105, %f104, 0f42C80000;
	cvt.rzi.s32.f32 	%r4285, %f105;
	mul.hi.s32 	%r4286, %r4285, 818089009;
	shr.u32 	%r4287, %r4286, 31;
	shr.s32 	%r4288, %r4286, 3;
	add.s32 	%r4289, %r4288, %r4287;
	mul.lo.s32 	%r4290, %r4289, 42;
	sub.s32 	%r5195, %r4285, %r4290;
	setp.lt.s32 	%p1145, %r5196, %r5195;
	mov.u32 	%r5202, %r767;
	mov.u32 	%r5203, %r768;
	@%p1145 bra 	$L__BB1_582;
	bra.uni 	$L__BB1_581;
$L__BB1_582:
	st.global.v2.u32 	[%rd149+8], {%r767, %r5201};
	st.global.v2.u32 	[%rd149+16], {%r5200, %r5199};
	st.global.v2.u32 	[%rd149], {%r5198, %r768};
$L__BB1_583:
	setp.lt.s32 	%p1146, %r5195, %r5196;
	@%p1146 bra 	$L__BB1_590;
	mad.lo.s32 	%r758, %r747, 168, %r4129;
	sub.s32 	%r4292, %r5195, %r5196;
	add.s32 	%r4293, %r4292, 1;
	and.b32  	%r759, %r4293, 3;
	setp.eq.s32 	%p1147, %r759, 0;
	mov.u32 	%r5197, %r5196;
	@%p1147 bra 	$L__BB1_588;
	shl.b32 	%r4294, %r5196, 2;
	add.s32 	%r760, %r758, %r4294;
	ld.shared.u32 	%r4295, [%r760];
	mul.wide.s32 	%rd922, %r5196, 4;
	add.s64 	%rd150, %rd1141, %rd922;
	st.u32 	[%rd150], %r4295;
	add.s32 	%r5197, %r5196, 1;
	setp.eq.s32 	%p1148, %r759, 1;
	@%p1148 bra 	$L__BB1_588;
	ld.shared.u32 	%r4296, [%r760+4];
	st.u32 	[%rd150+4], %r4296;
	add.s32 	%r5197, %r5196, 2;
	setp.eq.s32 	%p1149, %r759, 2;
	@%p1149 bra 	$L__BB1_588;
	ld.shared.u32 	%r4297, [%r760+8];
	st.u32 	[%rd150+8], %r4297;
	add.s32 	%r5197, %r5196, 3;
$L__BB1_588:
	setp.lt.u32 	%p1150, %r4292, 3;
	@%p1150 bra 	$L__BB1_590;
$L__BB1_589:
	shl.b32 	%r4299, %r5197, 2;
	add.s32 	%r4300, %r758, %r4299;
	ld.shared.u32 	%r4301, [%r4300];
	mul.wide.s32 	%rd923, %r5197, 4;
	add.s64 	%rd924, %rd1141, %rd923;
	st.u32 	[%rd924], %r4301;
	ld.shared.u32 	%r4302, [%r4300+4];
	st.u32 	[%rd924+4], %r4302;
	ld.shared.u32 	%r4303, [%r4300+8];
	st.u32 	[%rd924+8], %r4303;
	add.s32 	%r4304, %r5197, 3;
	ld.shared.u32 	%r4305, [%r4300+12];
	st.u32 	[%rd924+12], %r4305;
	add.s32 	%r5197, %r5197, 4;
	setp.ne.s32 	%p1151, %r4304, %r5195;
	@%p1151 bra 	$L__BB1_589;
$L__BB1_590:
	mov.b64 	%rd1142, 0;
$L__BB1_591:
	shl.b64 	%rd926, %rd1142, 2;
	add.s64 	%rd927, %rd2, %rd926;
	mov.b32 	%r4306, -1;
	st.local.u32 	[%rd927], %r4306;
	add.s64 	%rd152, %rd1142, 1;
	setp.lt.u64 	%p1152, %rd1142, 41;
	mov.u64 	%rd1142, %rd152;
	@%p1152 bra 	$L__BB1_591;
	mov.b32 	%r4307, 0;
	st.local.v2.u32 	[%rd3], {%r4307, %r4307};
	st.local.v2.u32 	[%rd3+8], {%r4307, %r4307};
	st.local.v2.u32 	[%rd3+16], {%r4307, %r4307};
	st.local.v2.u32 	[%rd3+24], {%r4307, %r4307};
	st.local.v2.u32 	[%rd3+32], {%r4307, %r4307};
	st.local.v2.u32 	[%rd3+40], {%r4307, %r4307};
	st.local.v2.u32 	[%rd3+48], {%r4307, %r4307};
	st.local.v2.u32 	[%rd3+56], {%r4307, %r4307};
	st.local.v2.u32 	[%rd3+64], {%r4307, %r4307};
	st.local.v2.u32 	[%rd3+72], {%r4307, %r4307};
	st.local.v2.u32 	[%rd3+80], {%r4307, %r4307};
	st.local.v2.u32 	[%rd3+88], {%r4307, %r4307};
	st.local.v2.u32 	[%rd3+96], {%r4307, %r4307};
	st.local.v2.u32 	[%rd3+104], {%r4307, %r4307};
	st.local.v2.u32 	[%rd3+112], {%r4307, %r4307};
	st.local.v2.u32 	[%rd3+120], {%r4307, %r4307};
	st.local.v2.u32 	[%rd3+128], {%r4307, %r4307};
	st.local.v2.u32 	[%rd3+136], {%r4307, %r4307};
	st.local.v2.u32 	[%rd3+144], {%r4307, %r4307};
	st.local.v2.u32 	[%rd3+152], {%r4307, %r4307};
	st.local.v2.u32 	[%rd3+160], {%r4307, %r4307};
	ld.u32 	%r778, [%rd1141];
	mul.wide.s32 	%rd928, %r778, 4;
	add.s64 	%rd153, %rd3, %rd928;
	ld.local.u32 	%r4308, [%rd153];
	add.s32 	%r4309, %r4308, 1;
	st.local.u32 	[%rd153], %r4309;
	ld.u32 	%r779, [%rd1141+4];
	mul.wide.s32 	%rd929, %r779, 4;
	add.s64 	%rd154, %rd3, %rd929;
	ld.local.u32 	%r4310, [%rd154];
	add.s32 	%r4311, %r4310, 1;
	st.local.u32 	[%rd154], %r4311;
	ld.u32 	%r780, [%rd1141+8];
	mul.wide.s32 	%rd930, %r780, 4;
	add.s64 	%rd931, %rd3, %rd930;
	ld.local.u32 	%r4312, [%rd931];
	add.s32 	%r4313, %r4312, 1;
	st.local.u32 	[%rd931], %r4313;
	ld.u32 	%r781, [%rd1141+12];
	mul.wide.s32 	%rd932, %r781, 4;
	add.s64 	%rd155, %rd3, %rd932;
	ld.local.u32 	%r4314, [%rd155];
	add.s32 	%r4315, %r4314, 1;
	st.local.u32 	[%rd155], %r4315;
	ld.u32 	%r782, [%rd1141+16];
	mul.wide.s32 	%rd933, %r782, 4;
	add.s64 	%rd934, %rd3, %rd933;
	ld.local.u32 	%r4316, [%rd934];
	add.s32 	%r4317, %r4316, 1;
	st.local.u32 	[%rd934], %r4317;
	ld.u32 	%r783, [%rd1141+20];
	mul.wide.s32 	%rd935, %r783, 4;
	add.s64 	%rd156, %rd3, %rd935;
	ld.local.u32 	%r4318, [%rd156];
	add.s32 	%r4319, %r4318, 1;
	st.local.u32 	[%rd156], %r4319;
	ld.u32 	%r784, [%rd1141+24];
	mul.wide.s32 	%rd936, %r784, 4;
	add.s64 	%rd937, %rd3, %rd936;
	ld.local.u32 	%r4320, [%rd937];
	add.s32 	%r4321, %r4320, 1;
	st.local.u32 	[%rd937], %r4321;
	ld.u32 	%r785, [%rd1141+28];
	mul.wide.s32 	%rd938, %r785, 4;
	add.s64 	%rd939, %rd3, %rd938;
	ld.local.u32 	%r4322, [%rd939];
	add.s32 	%r4323, %r4322, 1;
	st.local.u32 	[%rd939], %r4323;
	ld.u32 	%r786, [%rd1141+32];
	mul.wide.s32 	%rd940, %r786, 4;
	add.s64 	%rd157, %rd3, %rd940;
	ld.local.u32 	%r4324, [%rd157];
	add.s32 	%r4325, %r4324, 1;
	st.local.u32 	[%rd157], %r4325;
	ld.u32 	%r787, [%rd1141+36];
	mul.wide.s32 	%rd941, %r787, 4;
	add.s64 	%rd942, %rd3, %rd941;
	ld.local.u32 	%r4326, [%rd942];
	add.s32 	%r4327, %r4326, 1;
	st.local.u32 	[%rd942], %r4327;
	ld.u32 	%r788, [%rd1141+40];
	mul.wide.s32 	%rd943, %r788, 4;
	add.s64 	%rd158, %rd3, %rd943;
	ld.local.u32 	%r4328, [%rd158];
	add.s32 	%r4329, %r4328, 1;
	st.local.u32 	[%rd158], %r4329;
	ld.u32 	%r789, [%rd1141+44];
	mul.wide.s32 	%rd944, %r789, 4;
	add.s64 	%rd159, %rd3, %rd944;
	ld.local.u32 	%r4330, [%rd159];
	add.s32 	%r4331, %r4330, 1;
	st.local.u32 	[%rd159], %r4331;
	ld.u32 	%r790, [%rd1141+48];
	mul.wide.s32 	%rd945, %r790, 4;
	add.s64 	%rd160, %rd3, %rd945;
	ld.local.u32 	%r4332, [%rd160];
	add.s32 	%r4333, %r4332, 1;
	st.local.u32 	[%rd160], %r4333;
	ld.u32 	%r791, [%rd1141+52];
	mul.wide.s32 	%rd946, %r791, 4;
	add.s64 	%rd161, %rd3, %rd946;
	ld.local.u32 	%r4334, [%rd161];
	add.s32 	%r4335, %r4334, 1;
	st.local.u32 	[%rd161], %r4335;
	ld.u32 	%r792, [%rd1141+56];
	mul.wide.s32 	%rd947, %r792, 4;
	add.s64 	%rd948, %rd3, %rd947;
	ld.local.u32 	%r4336, [%rd948];
	add.s32 	%r4337, %r4336, 1;
	st.local.u32 	[%rd948], %r4337;
	ld.u32 	%r793, [%rd1141+60];
	mul.wide.s32 	%rd949, %r793, 4;
	add.s64 	%rd950, %rd3, %rd949;
	ld.local.u32 	%r4338, [%rd950];
	add.s32 	%r4339, %r4338, 1;
	st.local.u32 	[%rd950], %r4339;
	ld.u32 	%r794, [%rd1141+64];
	mul.wide.s32 	%rd951, %r794, 4;
	add.s64 	%rd162, %rd3, %rd951;
	ld.local.u32 	%r4340, [%rd162];
	add.s32 	%r4341, %r4340, 1;
	st.local.u32 	[%rd162], %r4341;
	ld.u32 	%r795, [%rd1141+68];
	mul.wide.s32 	%rd952, %r795, 4;
	add.s64 	%rd953, %rd3, %rd952;
	ld.local.u32 	%r4342, [%rd953];
	add.s32 	%r4343, %r4342, 1;
	st.local.u32 	[%rd953], %r4343;
	ld.u32 	%r796, [%rd1141+72];
	mul.wide.s32 	%rd954, %r796, 4;
	add.s64 	%rd955, %rd3, %rd954;
	ld.local.u32 	%r4344, [%rd955];
	add.s32 	%r4345, %r4344, 1;
	st.local.u32 	[%rd955], %r4345;
	ld.u32 	%r797, [%rd1141+76];
	mul.wide.s32 	%rd956, %r797, 4;
	add.s64 	%rd957, %rd3, %rd956;
	ld.local.u32 	%r4346, [%rd957];
	add.s32 	%r4347, %r4346, 1;
	st.local.u32 	[%rd957], %r4347;
	ld.u32 	%r798, [%rd1141+80];
	mul.wide.s32 	%rd958, %r798, 4;
	add.s64 	%rd163, %rd3, %rd958;
	ld.local.u32 	%r4348, [%rd163];
	add.s32 	%r4349, %r4348, 1;
	st.local.u32 	[%rd163], %r4349;
	ld.u32 	%r799, [%rd1141+84];
	mul.wide.s32 	%rd959, %r799, 4;
	add.s64 	%rd164, %rd3, %rd959;
	ld.local.u32 	%r4350, [%rd164];
	add.s32 	%r4351, %r4350, 1;
	st.local.u32 	[%rd164], %r4351;
	ld.u32 	%r800, [%rd1141+88];
	mul.wide.s32 	%rd960, %r800, 4;
	add.s64 	%rd165, %rd3, %rd960;
	ld.local.u32 	%r4352, [%rd165];
	add.s32 	%r4353, %r4352, 1;
	st.local.u32 	[%rd165], %r4353;
	ld.u32 	%r801, [%rd1141+92];
	mul.wide.s32 	%rd961, %r801, 4;
	add.s64 	%rd962, %rd3, %rd961;
	ld.local.u32 	%r4354, [%rd962];
	add.s32 	%r4355, %r4354, 1;
	st.local.u32 	[%rd962], %r4355;
	ld.u32 	%r802, [%rd1141+96];
	mul.wide.s32 	%rd963, %r802, 4;
	add.s64 	%rd964, %rd3, %rd963;
	ld.local.u32 	%r4356, [%rd964];
	add.s32 	%r4357, %r4356, 1;
	st.local.u32 	[%rd964], %r4357;
	ld.u32 	%r803, [%rd1141+100];
	mul.wide.s32 	%rd965, %r803, 4;
	add.s64 	%rd966, %rd3, %rd965;
	ld.local.u32 	%r4358, [%rd966];
	add.s32 	%r4359, %r4358, 1;
	st.local.u32 	[%rd966], %r4359;
	ld.u32 	%r804, [%rd1141+104];
	mul.wide.s32 	%rd967, %r804, 4;
	add.s64 	%rd166, %rd3, %rd967;
	ld.local.u32 	%r4360, [%rd166];
	add.s32 	%r4361, %r4360, 1;
	st.local.u32 	[%rd166], %r4361;
	ld.u32 	%r805, [%rd1141+108];
	mul.wide.s32 	%rd968, %r805, 4;
	add.s64 	%rd969, %rd3, %rd968;
	ld.local.u32 	%r4362, [%rd969];
	add.s32 	%r4363, %r4362, 1;
	st.local.u32 	[%rd969], %r4363;
	ld.u32 	%r806, [%rd1141+112];
	mul.wide.s32 	%rd970, %r806, 4;
	add.s64 	%rd971, %rd3, %rd970;
	ld.local.u32 	%r4364, [%rd971];
	add.s32 	%r4365, %r4364, 1;
	st.local.u32 	[%rd971], %r4365;
	ld.u32 	%r807, [%rd1141+116];
	mul.wide.s32 	%rd972, %r807, 4;
	add.s64 	%rd167, %rd3, %rd972;
	ld.local.u32 	%r4366, [%rd167];
	add.s32 	%r4367, %r4366, 1;
	st.local.u32 	[%rd167], %r4367;
	ld.u32 	%r808, [%rd1141+120];
	mul.wide.s32 	%rd973, %r808, 4;
	add.s64 	%rd974, %rd3, %rd973;
	ld.local.u32 	%r4368, [%rd974];
	add.s32 	%r4369, %r4368, 1;
	st.local.u32 	[%rd974], %r4369;
	ld.u32 	%r809, [%rd1141+124];
	mul.wide.s32 	%rd975, %r809, 4;
	add.s64 	%rd976, %rd3, %rd975;
	ld.local.u32 	%r4370, [%rd976];
	add.s32 	%r4371, %r4370, 1;
	st.local.u32 	[%rd976], %r4371;
	ld.u32 	%r810, [%rd1141+128];
	mul.wide.s32 	%rd977, %r810, 4;
	add.s64 	%rd978, %rd3, %rd977;
	ld.local.u32 	%r4372, [%rd978];
	add.s32 	%r4373, %r4372, 1;
	st.local.u32 	[%rd978], %r4373;
	ld.u32 	%r811, [%rd1141+132];
	mul.wide.s32 	%rd979, %r811, 4;
	add.s64 	%rd980, %rd3, %rd979;
	ld.local.u32 	%r4374, [%rd980];
	add.s32 	%r4375, %r4374, 1;
	st.local.u32 	[%rd980], %r4375;
	ld.u32 	%r812, [%rd1141+136];
	mul.wide.s32 	%rd981, %r812, 4;
	add.s64 	%rd982, %rd3, %rd981;
	ld.local.u32 	%r4376, [%rd982];
	add.s32 	%r4377, %r4376, 1;
	st.local.u32 	[%rd982], %r4377;
	ld.u32 	%r813, [%rd1141+140];
	mul.wide.s32 	%rd983, %r813, 4;
	add.s64 	%rd984, %rd3, %rd983;
	ld.local.u32 	%r4378, [%rd984];
	add.s32 	%r4379, %r4378, 1;
	st.local.u32 	[%rd984], %r4379;
	ld.u32 	%r814, [%rd1141+144];
	mul.wide.s32 	%rd985, %r814, 4;
	add.s64 	%rd168, %rd3, %rd985;
	ld.local.u32 	%r4380, [%rd168];
	add.s32 	%r4381, %r4380, 1;
	st.local.u32 	[%rd168], %r4381;
	ld.u32 	%r815, [%rd1141+148];
	mul.wide.s32 	%rd986, %r815, 4;
	add.s64 	%rd987, %rd3, %rd986;
	ld.local.u32 	%r4382, [%rd987];
	add.s32 	%r4383, %r4382, 1;
	st.local.u32 	[%rd987], %r4383;
	ld.u32 	%r816, [%rd1141+152];
	mul.wide.s32 	%rd988, %r816, 4;
	add.s64 	%rd989, %rd3, %rd988;
	ld.local.u32 	%r4384, [%rd989];
	add.s32 	%r4385, %r4384, 1;
	st.local.u32 	[%rd989], %r4385;
	ld.u32 	%r817, [%rd1141+156];
	mul.wide.s32 	%rd990, %r817, 4;
	add.s64 	%rd991, %rd3, %rd990;
	ld.local.u32 	%r4386, [%rd991];
	add.s32 	%r4387, %r4386, 1;
	st.local.u32 	[%rd991], %r4387;
	ld.u32 	%r4388, [%rd1141+160];
	mul.wide.s32 	%rd992, %r4388, 4;
	add.s64 	%rd169, %rd3, %rd992;
	ld.local.u32 	%r4389, [%rd169];
	add.s32 	%r4390, %r4389, 1;
	st.local.u32 	[%rd169], %r4390;
	ld.u32 	%r4391, [%rd1141+164];
	mul.wide.s32 	%rd993, %r4391, 4;
	add.s64 	%rd994, %rd3, %rd993;
	ld.local.u32 	%r4392, [%rd994];
	add.s32 	%r4393, %r4392, 1;
	setp.gt.s32 	%p1153, %r4392, 0;
	selp.b32 	%r4394, -1, %r4393, %p1153;
	selp.b32 	%r818, %r4391, -1, %p1153;
	setp.eq.s32 	%p1154, %r4394, 1;
	selp.b32 	%r4395, -1, %r4394, %p1154;
	selp.b32 	%r819, %r4391, -1, %p1154;
	st.local.u32 	[%rd994], %r4395;
	ld.local.u32 	%r4396, [%rd169];
	setp.gt.s32 	%p1155, %r4396, 1;
	selp.b32 	%r4397, -1, %r4396, %p1155;
	selp.b32 	%r820, %r4388, -1, %p1155;
	setp.eq.s32 	%p1156, %r4397, 1;
	selp.b32 	%r821, -1, %r4397, %p1156;
	selp.b32 	%r822, %r4388, -1, %p1156;
	or.pred  	%p1157, %p1155, %p1156;
	not.pred 	%p1158, %p1157;
	@%p1158 bra 	$L__BB1_594;
	st.local.u32 	[%rd169], %r821;
$L__BB1_594:
	ld.local.u32 	%r823, [%rd991];
	setp.lt.s32 	%p1159, %r823, 1;
	selp.b32 	%r4398, %r823, -1, %p1159;
	st.local.u32 	[%rd991], %r4398;
	ld.local.u32 	%r824, [%rd989];
	setp.lt.s32 	%p1160, %r824, 1;
	selp.b32 	%r4399, %r824, -1, %p1160;
	st.local.u32 	[%rd989], %r4399;
	ld.local.u32 	%r825, [%rd987];
	setp.lt.s32 	%p1161, %r825, 1;
	selp.b32 	%r4400, %r825, -1, %p1161;
	st.local.u32 	[%rd987], %r4400;
	ld.local.u32 	%r826, [%rd168];
	setp.lt.s32 	%p1162, %r826, 1;
	selp.b32 	%r4401, %r826, -1, %p1162;
	st.local.u32 	[%rd168], %r4401;
	mul.wide.s32 	%rd1001, %r813, 4;
	add.s64 	%rd1002, %rd3, %rd1001;
	ld.local.u32 	%r827, [%rd1002];
	setp.lt.s32 	%p1163, %r827, 1;
	selp.b32 	%r4402, %r827, -1, %p1163;
	st.local.u32 	[%rd1002], %r4402;
	mul.wide.s32 	%rd1003, %r812, 4;
	add.s64 	%rd1004, %rd3, %rd1003;
	ld.local.u32 	%r828, [%rd1004];
	setp.lt.s32 	%p1164, %r828, 1;
	selp.b32 	%r4403, %r828, -1, %p1164;
	st.local.u32 	[%rd1004], %r4403;
	mul.wide.s32 	%rd1005, %r811, 4;
	add.s64 	%rd1006, %rd3, %rd1005;
	ld.local.u32 	%r829, [%rd1006];
	setp.lt.s32 	%p1165, %r829, 1;
	selp.b32 	%r4404, %r829, -1, %p1165;
	st.local.u32 	[%rd1006], %r4404;
	mul.wide.s32 	%rd1007, %r810, 4;
	add.s64 	%rd1008, %rd3, %rd1007;
	ld.local.u32 	%r830, [%rd1008];
	setp.lt.s32 	%p1166, %r830, 1;
	selp.b32 	%r4405, %r830, -1, %p1166;
	st.local.u32 	[%rd1008], %r4405;
	mul.wide.s32 	%rd1009, %r809, 4;
	add.s64 	%rd1010, %rd3, %rd1009;
	ld.local.u32 	%r831, [%rd1010];
	setp.lt.s32 	%p1167, %r831, 1;
	selp.b32 	%r4406, %r831, -1, %p1167;
	st.local.u32 	[%rd1010], %r4406;
	mul.wide.s32 	%rd1011, %r808, 4;
	add.s64 	%rd1012, %rd3, %rd1011;
	ld.local.u32 	%r832, [%rd1012];
	setp.lt.s32 	%p1168, %r832, 1;
	selp.b32 	%r4407, %r832, -1, %p1168;
	st.local.u32 	[%rd1012], %r4407;
	ld.local.u32 	%r833, [%rd167];
	setp.lt.s32 	%p1169, %r833, 1;
	selp.b32 	%r4408, %r833, -1, %p1169;
	st.local.u32 	[%rd167], %r4408;
	mul.wide.s32 	%rd1013, %r806, 4;
	add.s64 	%rd1014, %rd3, %rd1013;
	ld.local.u32 	%r834, [%rd1014];
	setp.lt.s32 	%p1170, %r834, 1;
	selp.b32 	%r4409, %r834, -1, %p1170;
	st.local.u32 	[%rd1014], %r4409;
	mul.wide.s32 	%rd1015, %r805, 4;
	add.s64 	%rd1016, %rd3, %rd1015;
	ld.local.u32 	%r835, [%rd1016];
	setp.lt.s32 	%p1171, %r835, 1;
	selp.b32 	%r4410, %r835, -1, %p1171;
	st.local.u32 	[%rd1016], %r4410;
	ld.local.u32 	%r836, [%rd166];
	setp.lt.s32 	%p1172, %r836, 1;
	selp.b32 	%r4411, %r836, -1, %p1172;
	st.local.u32 	[%rd166], %r4411;
	mul.wide.s32 	%rd1017, %r803, 4;
	add.s64 	%rd1018, %rd3, %rd1017;
	ld.local.u32 	%r837, [%rd1018];
	setp.lt.s32 	%p1173, %r837, 1;
	selp.b32 	%r4412, %r837, -1, %p1173;
	st.local.u32 	[%rd1018], %r4412;
	mul.wide.s32 	%rd1019, %r802, 4;
	add.s64 	%rd1020, %rd3, %rd1019;
	ld.local.u32 	%r838, [%rd1020];
	setp.lt.s32 	%p1174, %r838, 1;
	selp.b32 	%r4413, %r838, -1, %p1174;
	st.local.u32 	[%rd1020], %r4413;
	mul.wide.s32 	%rd1021, %r801, 4;
	add.s64 	%rd1022, %rd3, %rd1021;
	ld.local.u32 	%r839, [%rd1022];
	setp.lt.s32 	%p1175, %r839, 1;
	selp.b32 	%r4414, %r839, -1, %p1175;
	st.local.u32 	[%rd1022], %r4414;
	ld.local.u32 	%r840, [%rd165];
	setp.lt.s32 	%p1176, %r840, 1;
	selp.b32 	%r4415, %r840, -1, %p1176;
	st.local.u32 	[%rd165], %r4415;
	ld.local.u32 	%r841, [%rd164];
	setp.lt.s32 	%p1177, %r841, 1;
	selp.b32 	%r4416, %r841, -1, %p1177;
	st.local.u32 	[%rd164], %r4416;
	ld.local.u32 	%r842, [%rd163];
	setp.lt.s32 	%p1178, %r842, 1;
	selp.b32 	%r4417, %r842, -1, %p1178;
	st.local.u32 	[%rd163], %r4417;
	mul.wide.s32 	%rd1023, %r797, 4;
	add.s64 	%rd1024, %rd3, %rd1023;
	ld.local.u32 	%r843, [%rd1024];
	setp.lt.s32 	%p1179, %r843, 1;
	selp.b32 	%r4418, %r843, -1, %p1179;
	st.local.u32 	[%rd1024], %r4418;
	mul.wide.s32 	%rd1025, %r796, 4;
	add.s64 	%rd1026, %rd3, %rd1025;
	ld.local.u32 	%r844, [%rd1026];
	setp.lt.s32 	%p1180, %r844, 1;
	selp.b32 	%r4419, %r844, -1, %p1180;
	st.local.u32 	[%rd1026], %r4419;
	mul.wide.s32 	%rd1027, %r795, 4;
	add.s64 	%rd1028, %rd3, %rd1027;
	ld.local.u32 	%r845, [%rd1028];
	setp.lt.s32 	%p1181, %r845, 1;
	selp.b32 	%r4420, %r845, -1, %p1181;
	st.local.u32 	[%rd1028], %r4420;
	ld.local.u32 	%r846, [%rd162];
	setp.lt.s32 	%p1182, %r846, 1;
	selp.b32 	%r4421, %r846, -1, %p1182;
	st.local.u32 	[%rd162], %r4421;
	mul.wide.s32 	%rd1029, %r793, 4;
	add.s64 	%rd1030, %rd3, %rd1029;
	ld.local.u32 	%r847, [%rd1030];
	setp.lt.s32 	%p1183, %r847, 1;
	selp.b32 	%r4422, %r847, -1, %p1183;
	st.local.u32 	[%rd1030], %r4422;
	mul.wide.s32 	%rd1031, %r792, 4;
	add.s64 	%rd1032, %rd3, %rd1031;
	ld.local.u32 	%r848, [%rd1032];
	setp.lt.s32 	%p1184, %r848, 1;
	selp.b32 	%r4423, %r848, -1, %p1184;
	st.local.u32 	[%rd1032], %r4423;
	ld.local.u32 	%r849, [%rd161];
	setp.lt.s32 	%p1185, %r849, 1;
	selp.b32 	%r4424, %r849, -1, %p1185;
	st.local.u32 	[%rd161], %r4424;
	ld.local.u32 	%r850, [%rd160];
	setp.lt.s32 	%p1186, %r850, 1;
	selp.b32 	%r4425, %r850, -1, %p1186;
	st.local.u32 	[%rd160], %r4425;
	ld.local.u32 	%r851, [%rd159];
	setp.lt.s32 	%p1187, %r851, 1;
	selp.b32 	%r4426, %r851, -1, %p1187;
	st.local.u32 	[%rd159], %r4426;
	ld.local.u32 	%r852, [%rd158];
	setp.lt.s32 	%p1188, %r852, 1;
	selp.b32 	%r4427, %r852, -1, %p1188;
	st.local.u32 	[%rd158], %r4427;
	mul.wide.s32 	%rd1033, %r787, 4;
	add.s64 	%rd1034, %rd3, %rd1033;
	ld.local.u32 	%r853, [%rd1034];
	setp.lt.s32 	%p1189, %r853, 1;
	selp.b32 	%r4428, %r853, -1, %p1189;
	st.local.u32 	[%rd1034], %r4428;
	ld.local.u32 	%r854, [%rd157];
	setp.lt.s32 	%p1190, %r854, 1;
	selp.b32 	%r4429, %r854, -1, %p1190;
	st.local.u32 	[%rd157], %r4429;
	mul.wide.s32 	%rd1035, %r785, 4;
	add.s64 	%rd1036, %rd3, %rd1035;
	ld.local.u32 	%r855, [%rd1036];
	setp.lt.s32 	%p1191, %r855, 1;
	selp.b32 	%r4430, %r855, -1, %p1191;
	st.local.u32 	[%rd1036], %r4430;
	mul.wide.s32 	%rd1037, %r784, 4;
	add.s64 	%rd1038, %rd3, %rd1037;
	ld.local.u32 	%r856, [%rd1038];
	setp.lt.s32 	%p1192, %r856, 1;
	selp.b32 	%r4431, %r856, -1, %p1192;
	st.local.u32 	[%rd1038], %r4431;
	ld.local.u32 	%r857, [%rd156];
	setp.lt.s32 	%p1193, %r857, 1;
	selp.b32 	%r4432, %r857, -1, %p1193;
	st.local.u32 	[%rd156], %r4432;
	mul.wide.s32 	%rd1039, %r782, 4;
	add.s64 	%rd1040, %rd3, %rd1039;
	ld.local.u32 	%r858, [%rd1040];
	setp.lt.s32 	%p1194, %r858, 1;
	selp.b32 	%r4433, %r858, -1, %p1194;
	st.local.u32 	[%rd1040], %r4433;
	ld.local.u32 	%r859, [%rd155];
	setp.lt.s32 	%p1195, %r859, 1;
	selp.b32 	%r4434, %r859, -1, %p1195;
	st.local.u32 	[%rd155], %r4434;
	mul.wide.s32 	%rd1041, %r780, 4;
	add.s64 	%rd1042, %rd3, %rd1041;
	ld.local.u32 	%r860, [%rd1042];
	setp.lt.s32 	%p1196, %r860, 1;
	selp.b32 	%r4435, %r860, -1, %p1196;
	st.local.u32 	[%rd1042], %r4435;
	ld.local.u32 	%r861, [%rd154];
	setp.lt.s32 	%p1197, %r861, 1;
	selp.b32 	%r4436, %r861, -1, %p1197;
	st.local.u32 	[%rd154], %r4436;
	ld.local.u32 	%r862, [%rd153];
	setp.lt.s32 	%p1198, %r862, 1;
	selp.b32 	%r4437, %r862, -1, %p1198;
	st.local.u32 	[%rd153], %r4437;
	ld.local.u32 	%r4438, [%rd3];
	setp.ne.s32 	%p1199, %r4438, 0;
	@%p1199 bra 	$L__BB1_596;
	mov.b32 	%r4439, 0;
	st.local.u32 	[%rd2], %r4439;
$L__BB1_596:
	ld.local.u32 	%r4440, [%rd3+4];
	setp.ne.s32 	%p1200, %r4440, 0;
	@%p1200 bra 	$L__BB1_598;
	mov.b32 	%r4441, 1;
	st.local.u32 	[%rd2+4], %r4441;
$L__BB1_598:
	ld.local.u32 	%r4442, [%rd3+8];
	setp.ne.s32 	%p1201, %r4442, 0;
	@%p1201 bra 	$L__BB1_600;
	mov.b32 	%r4443, 2;
	st.local.u32 	[%rd2+8], %r4443;
$L__BB1_600:
	ld.local.u32 	%r4444, [%rd3+12];
	setp.ne.s32 	%p1202, %r4444, 0;
	@%p1202 bra 	$L__BB1_602;
	mov.b32 	%r4445, 3;
	st.local.u32 	[%rd2+12], %r4445;
$L__BB1_602:
	ld.local.u32 	%r4446, [%rd3+16];
	setp.ne.s32 	%p1203, %r4446, 0;
	@%p1203 bra 	$L__BB1_604;
	mov.b32 	%r4447, 4;
	st.local.u32 	[%rd2+16], %r4447;
$L__BB1_604:
	ld.local.u32 	%r4448, [%rd3+20];
	setp.ne.s32 	%p1204, %r4448, 0;
	@%p1204 bra 	$L__BB1_606;
	mov.b32 	%r4449, 5;
	st.local.u32 	[%rd2+20], %r4449;
$L__BB1_606:
	ld.local.u32 	%r4450, [%rd3+24];
	setp.ne.s32 	%p1205, %r4450, 0;
	@%p1205 bra 	$L__BB1_608;
	mov.b32 	%r4451, 6;
	st.local.u32 	[%rd2+24], %r4451;
$L__BB1_608:
	ld.local.u32 	%r4452, [%rd3+28];
	setp.ne.s32 	%p1206, %r4452, 0;
	@%p1206 bra 	$L__BB1_610;
	mov.b32 	%r4453, 7;
	st.local.u32 	[%rd2+28], %r4453;
$L__BB1_610:
	ld.local.u32 	%r4454, [%rd3+32];
	setp.ne.s32 	%p1207, %r4454, 0;
	@%p1207 bra 	$L__BB1_612;
	mov.b32 	%r4455, 8;
	st.local.u32 	[%rd2+32], %r4455;
$L__BB1_612:
	ld.local.u32 	%r4456, [%rd3+36];
	setp.ne.s32 	%p1208, %r4456, 0;
	@%p1208 bra 	$L__BB1_614;
	mov.b32 	%r4457, 9;
	st.local.u32 	[%rd2+36], %r4457;
$L__BB1_614:
	ld.local.u32 	%r4458, [%rd3+40];
	setp.ne.s32 	%p1209, %r4458, 0;
	@%p1209 bra 	$L__BB1_616;
	mov.b32 	%r4459, 10;
	st.local.u32 	[%rd2+40], %r4459;
$L__BB1_616:
	ld.local.u32 	%r4460, [%rd3+44];
	setp.ne.s32 	%p1210, %r4460, 0;
	@%p1210 bra 	$L__BB1_618;
	mov.b32 	%r4461, 11;
	st.local.u32 	[%rd2+44], %r4461;
$L__BB1_618:
	ld.local.u32 	%r4462, [%rd3+48];
	setp.ne.s32 	%p1211, %r4462, 0;
	@%p1211 bra 	$L__BB1_620;
	mov.b32 	%r4463, 12;
	st.local.u32 	[%rd2+48], %r4463;
$L__BB1_620:
	ld.local.u32 	%r4464, [%rd3+52];
	setp.ne.s32 	%p1212, %r4464, 0;
	@%p1212 bra 	$L__BB1_622;
	mov.b32 	%r4465, 13;
	st.local.u32 	[%rd2+52], %r4465;
$L__BB1_622:
	ld.local.u32 	%r4466, [%rd3+56];
	setp.ne.s32 	%p1213, %r4466, 0;
	@%p1213 bra 	$L__BB1_624;
	mov.b32 	%r4467, 14;
	st.local.u32 	[%rd2+56], %r4467;
$L__BB1_624:
	ld.local.u32 	%r4468, [%rd3+60];
	setp.ne.s32 	%p1214, %r4468, 0;
	@%p1214 bra 	$L__BB1_626;
	mov.b32 	%r4469, 15;
	st.local.u32 	[%rd2+60], %r4469;
$L__BB1_626:
	ld.local.u32 	%r4470, [%rd3+64];
	setp.ne.s32 	%p1215, %r4470, 0;
	@%p1215 bra 	$L__BB1_628;
	mov.b32 	%r4471, 16;
	st.local.u32 	[%rd2+64], %r4471;
$L__BB1_628:
	ld.local.u32 	%r4472, [%rd3+68];
	setp.ne.s32 	%p1216, %r4472, 0;
	@%p1216 bra 	$L__BB1_630;
	mov.b32 	%r4473, 17;
	st.local.u32 	[%rd2+68], %r4473;
$L__BB1_630:
	ld.local.u32 	%r4474, [%rd3+72];
	setp.ne.s32 	%p1217, %r4474, 0;
	@%p1217 bra 	$L__BB1_632;
	mov.b32 	%r4475, 18;
	st.local.u32 	[%rd2+72], %r4475;
$L__BB1_632:
	ld.local.u32 	%r4476, [%rd3+76];
	setp.ne.s32 	%p1218, %r4476, 0;
	@%p1218 bra 	$L__BB1_634;
	mov.b32 	%r4477, 19;
	st.local.u32 	[%rd2+76], %r4477;
$L__BB1_634:
	ld.local.u32 	%r4478, [%rd3+80];
	setp.ne.s32 	%p1219, %r4478, 0;
	@%p1219 bra 	$L__BB1_636;
	mov.b32 	%r4479, 20;
	st.local.u32 	[%rd2+80], %r4479;
$L__BB1_636:
	ld.local.u32 	%r4480, [%rd3+84];
	setp.ne.s32 	%p1220, %r4480, 0;
	@%p1220 bra 	$L__BB1_638;
	mov.b32 	%r4481, 21;
	st.local.u32 	[%rd2+84], %r4481;
$L__BB1_638:
	ld.local.u32 	%r4482, [%rd3+88];
	setp.ne.s32 	%p1221, %r4482, 0;
	@%p1221 bra 	$L__BB1_640;
	mov.b32 	%r4483, 22;
	st.local.u32 	[%rd2+88], %r4483;
$L__BB1_640:
	ld.local.u32 	%r4484, [%rd3+92];
	setp.ne.s32 	%p1222, %r4484, 0;
	@%p1222 bra 	$L__BB1_642;
	mov.b32 	%r4485, 23;
	st.local.u32 	[%rd2+92], %r4485;
$L__BB1_642:
	ld.local.u32 	%r4486, [%rd3+96];
	setp.ne.s32 	%p1223, %r4486, 0;
	@%p1223 bra 	$L__BB1_644;
	mov.b32 	%r4487, 24;
	st.local.u32 	[%rd2+96], %r4487;
$L__BB1_644:
	ld.local.u32 	%r4488, [%rd3+100];
	setp.ne.s32 	%p1224, %r4488, 0;
	@%p1224 bra 	$L__BB1_646;
	mov.b32 	%r4489, 25;
	st.local.u32 	[%rd2+100], %r4489;
$L__BB1_646:
	ld.local.u32 	%r4490, [%rd3+104];
	setp.ne.s32 	%p1225, %r4490, 0;
	@%p1225 bra 	$L__BB1_648;
	mov.b32 	%r4491, 26;
	st.local.u32 	[%rd2+104], %r4491;
$L__BB1_648:
	ld.local.u32 	%r4492, [%rd3+108];
	setp.ne.s32 	%p1226, %r4492, 0;
	@%p1226 bra 	$L__BB1_650;
	mov.b32 	%r4493, 27;
	st.local.u32 	[%rd2+108], %r4493;
$L__BB1_650:
	ld.local.u32 	%r4494, [%rd3+112];
	setp.ne.s32 	%p1227, %r4494, 0;
	@%p1227 bra 	$L__BB1_652;
	mov.b32 	%r4495, 28;
	st.local.u32 	[%rd2+112], %r4495;
$L__BB1_652:
	ld.local.u32 	%r4496, [%rd3+116];
	setp.ne.s32 	%p1228, %r4496, 0;
	@%p1228 bra 	$L__BB1_654;
	mov.b32 	%r4497, 29;
	st.local.u32 	[%rd2+116], %r4497;
$L__BB1_654:
	ld.local.u32 	%r4498, [%rd3+120];
	setp.ne.s32 	%p1229, %r4498, 0;
	@%p1229 bra 	$L__BB1_656;
	mov.b32 	%r4499, 30;
	st.local.u32 	[%rd2+120], %r4499;
$L__BB1_656:
	ld.local.u32 	%r4500, [%rd3+124];
	setp.ne.s32 	%p1230, %r4500, 0;
	@%p1230 bra 	$L__BB1_658;
	mov.b32 	%r4501, 31;
	st.local.u32 	[%rd2+124], %r4501;
$L__BB1_658:
	ld.local.u32 	%r4502, [%rd3+128];
	setp.ne.s32 	%p1231, %r4502, 0;
	@%p1231 bra 	$L__BB1_660;
	mov.b32 	%r4503, 32;
	st.local.u32 	[%rd2+128], %r4503;
$L__BB1_660:
	ld.local.u32 	%r4504, [%rd3+132];
	setp.ne.s32 	%p1232, %r4504, 0;
	@%p1232 bra 	$L__BB1_662;
	mov.b32 	%r4505, 33;
	st.local.u32 	[%rd2+132], %r4505;
$L__BB1_662:
	ld.local.u32 	%r4506, [%rd3+136];
	setp.ne.s32 	%p1233, %r4506, 0;
	@%p1233 bra 	$L__BB1_664;
	mov.b32 	%r4507, 34;
	st.local.u32 	[%rd2+136], %r4507;
$L__BB1_664:
	ld.local.u32 	%r4508, [%rd3+140];
	setp.ne.s32 	%p1234, %r4508, 0;
	@%p1234 bra 	$L__BB1_666;
	mov.b32 	%r4509, 35;
	st.local.u32 	[%rd2+140], %r4509;
$L__BB1_666:
	ld.local.u32 	%r4510, [%rd3+144];
	setp.ne.s32 	%p1235, %r4510, 0;
	@%p1235 bra 	$L__BB1_668;
	mov.b32 	%r4511, 36;
	st.local.u32 	[%rd2+144], %r4511;
$L__BB1_668:
	ld.local.u32 	%r4512, [%rd3+148];
	setp.ne.s32 	%p1236, %r4512, 0;
	@%p1236 bra 	$L__BB1_670;
	mov.b32 	%r4513, 37;
	st.local.u32 	[%rd2+148], %r4513;
$L__BB1_670:
	ld.local.u32 	%r4514, [%rd3+152];
	setp.ne.s32 	%p1237, %r4514, 0;
	@%p1237 bra 	$L__BB1_672;
	mov.b32 	%r4515, 38;
	st.local.u32 	[%rd2+152], %r4515;
$L__BB1_672:
	ld.local.u32 	%r4516, [%rd3+156];
	setp.ne.s32 	%p1238, %r4516, 0;
	@%p1238 bra 	$L__BB1_674;
	mov.b32 	%r4517, 39;
	st.local.u32 	[%rd2+156], %r4517;
$L__BB1_674:
	ld.local.u32 	%r4518, [%rd3+160];
	setp.ne.s32 	%p1239, %r4518, 0;
	@%p1239 bra 	$L__BB1_676;
	mov.b32 	%r4519, 40;
	st.local.u32 	[%rd2+160], %r4519;
$L__BB1_676:
	ld.local.u32 	%r4520, [%rd3+164];
	setp.ne.s32 	%p1240, %r4520, 0;
	@%p1240 bra 	$L__BB1_678;
	mov.b32 	%r4521, 41;
	st.local.u32 	[%rd2+164], %r4521;
$L__BB1_678:
	setp.lt.s32 	%p1241, %r823, 2;
	selp.b32 	%r4523, -1, %r817, %p1241;
	setp.lt.s32 	%p1242, %r824, 2;
	selp.b32 	%r4524, -1, %r816, %p1242;
	setp.lt.s32 	%p1243, %r825, 2;
	selp.b32 	%r4525, -1, %r815, %p1243;
	setp.lt.s32 	%p1244, %r826, 2;
	selp.b32 	%r4526, -1, %r814, %p1244;
	setp.lt.s32 	%p1245, %r827, 2;
	selp.b32 	%r4527, -1, %r813, %p1245;
	setp.lt.s32 	%p1246, %r828, 2;
	selp.b32 	%r4528, -1, %r812, %p1246;
	setp.lt.s32 	%p1247, %r829, 2;
	selp.b32 	%r4529, -1, %r811, %p1247;
	setp.lt.s32 	%p1248, %r830, 2;
	selp.b32 	%r4530, -1, %r810, %p1248;
	setp.lt.s32 	%p1249, %r831, 2;
	selp.b32 	%r4531, -1, %r809, %p1249;
	setp.lt.s32 	%p1250, %r832, 2;
	selp.b32 	%r4532, -1, %r808, %p1250;
	setp.lt.s32 	%p1251, %r833, 2;
	selp.b32 	%r4533, -1, %r807, %p1251;
	setp.lt.s32 	%p1252, %r834, 2;
	selp.b32 	%r4534, -1, %r806, %p1252;
	setp.lt.s32 	%p1253, %r835, 2;
	selp.b32 	%r4535, -1, %r805, %p1253;
	setp.lt.s32 	%p1254, %r836, 2;
	selp.b32 	%r4536, -1, %r804, %p1254;
	setp.lt.s32 	%p1255, %r837, 2;
	selp.b32 	%r4537, -1, %r803, %p1255;
	setp.lt.s32 	%p1256, %r838, 2;
	selp.b32 	%r4538, -1, %r802, %p1256;
	setp.lt.s32 	%p1257, %r839, 2;
	selp.b32 	%r4539, -1, %r801, %p1257;
	setp.lt.s32 	%p1258, %r840, 2;
	selp.b32 	%r4540, -1, %r800, %p1258;
	setp.lt.s32 	%p1259, %r841, 2;
	selp.b32 	%r4541, -1, %r799, %p1259;
	setp.lt.s32 	%p1260, %r842, 2;
	selp.b32 	%r4542, -1, %r798, %p1260;
	setp.lt.s32 	%p1261, %r843, 2;
	selp.b32 	%r4543, -1, %r797, %p1261;
	setp.lt.s32 	%p1262, %r844, 2;
	selp.b32 	%r4544, -1, %r796, %p1262;
	setp.lt.s32 	%p1263, %r845, 2;
	selp.b32 	%r4545, -1, %r795, %p1263;
	setp.lt.s32 	%p1264, %r846, 2;
	selp.b32 	%r4546, -1, %r794, %p1264;
	setp.lt.s32 	%p1265, %r847, 2;
	selp.b32 	%r4547, -1, %r793, %p1265;
	setp.lt.s32 	%p1266, %r848, 2;
	selp.b32 	%r4548, -1, %r792, %p1266;
	setp.lt.s32 	%p1267, %r849, 2;
	selp.b32 	%r4549, -1, %r791, %p1267;
	setp.lt.s32 	%p1268, %r850, 2;
	selp.b32 	%r4550, -1, %r790, %p1268;
	setp.lt.s32 	%p1269, %r851, 2;
	selp.b32 	%r4551, -1, %r789, %p1269;
	setp.lt.s32 	%p1270, %r852, 2;
	selp.b32 	%r4552, -1, %r788, %p1270;
	setp.lt.s32 	%p1271, %r853, 2;
	selp.b32 	%r4553, -1, %r787, %p1271;
	setp.lt.s32 	%p1272, %r854, 2;
	selp.b32 	%r4554, -1, %r786, %p1272;
	setp.lt.s32 	%p1273, %r855, 2;
	selp.b32 	%r4555, -1, %r785, %p1273;
	setp.lt.s32 	%p1274, %r856, 2;
	selp.b32 	%r4556, -1, %r784, %p1274;
	setp.lt.s32 	%p1275, %r857, 2;
	selp.b32 	%r4557, -1, %r783, %p1275;
	setp.lt.s32 	%p1276, %r858, 2;
	selp.b32 	%r4558, -1, %r782, %p1276;
	setp.lt.s32 	%p1277, %r859, 2;
	selp.b32 	%r4559, -1, %r781, %p1277;
	setp.lt.s32 	%p1278, %r860, 2;
	selp.b32 	%r4560, -1, %r780, %p1278;
	setp.lt.s32 	%p1279, %r861, 2;
	selp.b32 	%r4561, -1, %r779, %p1279;
	setp.lt.s32 	%p1280, %r862, 2;
	selp.b32 	%r4562, -1, %r778, %p1280;
	{ // callseq 16, 0
	.param .b64 param0;
	st.param.b64 	[param0], 168;
	.param .b64 retval0;
	call.uni (retval0), 
	malloc, 
	(
	param0
	);
	ld.param.b64 	%rd1043, [retval0];
	} // callseq 16
	setp.eq.s32 	%p1281, %r4562, -1;
	setp.eq.s32 	%p1282, %r862, 1;
	selp.b32 	%r4563, %r778, -1, %p1282;
	selp.b32 	%r4564, %r4563, %r4562, %p1281;
	st.u32 	[%rd1043], %r4564;
	setp.eq.s32 	%p1283, %r4561, -1;
	setp.eq.s32 	%p1284, %r861, 1;
	selp.b32 	%r4565, %r779, -1, %p1284;
	selp.b32 	%r4566, %r4565, %r4561, %p1283;
	st.u32 	[%rd1043+4], %r4566;
	setp.eq.s32 	%p1285, %r4560, -1;
	setp.eq.s32 	%p1286, %r860, 1;
	selp.b32 	%r4567, %r780, -1, %p1286;
	selp.b32 	%r4568, %r4567, %r4560, %p1285;
	st.u32 	[%rd1043+8], %r4568;
	setp.eq.s32 	%p1287, %r4559, -1;
	setp.eq.s32 	%p1288, %r859, 1;
	selp.b32 	%r4569, %r781, -1, %p1288;
	selp.b32 	%r4570, %r4569, %r4559, %p1287;
	st.u32 	[%rd1043+12], %r4570;
	setp.eq.s32 	%p1289, %r4558, -1;
	setp.eq.s32 	%p1290, %r858, 1;
	selp.b32 	%r4571, %r782, -1, %p1290;
	selp.b32 	%r4572, %r4571, %r4558, %p1289;
	st.u32 	[%rd1043+16], %r4572;
	setp.eq.s32 	%p1291, %r4557, -1;
	setp.eq.s32 	%p1292, %r857, 1;
	selp.b32 	%r4573, %r783, -1, %p1292;
	selp.b32 	%r4574, %r4573, %r4557, %p1291;
	st.u32 	[%rd1043+20], %r4574;
	setp.eq.s32 	%p1293, %r4556, -1;
	setp.eq.s32 	%p1294, %r856, 1;
	selp.b32 	%r4575, %r784, -1, %p1294;
	selp.b32 	%r4576, %r4575, %r4556, %p1293;
	st.u32 	[%rd1043+24], %r4576;
	setp.eq.s32 	%p1295, %r4555, -1;
	setp.eq.s32 	%p1296, %r855, 1;
	selp.b32 	%r4577, %r785, -1, %p1296;
	selp.b32 	%r4578, %r4577, %r4555, %p1295;
	st.u32 	[%rd1043+28], %r4578;
	setp.eq.s32 	%p1297, %r4554, -1;
	setp.eq.s32 	%p1298, %r854, 1;
	selp.b32 	%r4579, %r786, -1, %p1298;
	selp.b32 	%r4580, %r4579, %r4554, %p1297;
	st.u32 	[%rd1043+32], %r4580;
	setp.eq.s32 	%p1299, %r4553, -1;
	setp.eq.s32 	%p1300, %r853, 1;
	selp.b32 	%r4581, %r787, -1, %p1300;
	selp.b32 	%r4582, %r4581, %r4553, %p1299;
	st.u32 	[%rd1043+36], %r4582;
	setp.eq.s32 	%p1301, %r4552, -1;
	setp.eq.s32 	%p1302, %r852, 1;
	selp.b32 	%r4583, %r788, -1, %p1302;
	selp.b32 	%r4584, %r4583, %r4552, %p1301;
	st.u32 	[%rd1043+40], %r4584;
	setp.eq.s32 	%p1303, %r4551, -1;
	setp.eq.s32 	%p1304, %r851, 1;
	selp.b32 	%r4585, %r789, -1, %p1304;
	selp.b32 	%r4586, %r4585, %r4551, %p1303;
	st.u32 	[%rd1043+44], %r4586;
	setp.eq.s32 	%p1305, %r4550, -1;
	setp.eq.s32 	%p1306, %r850, 1;
	selp.b32 	%r4587, %r790, -1, %p1306;
	selp.b32 	%r4588, %r4587, %r4550, %p1305;
	st.u32 	[%rd1043+48], %r4588;
	setp.eq.s32 	%p1307, %r4549, -1;
	setp.eq.s32 	%p1308, %r849, 1;
	selp.b32 	%r4589, %r791, -1, %p1308;
	selp.b32 	%r4590, %r4589, %r4549, %p1307;
	st.u32 	[%rd1043+52], %r4590;
	setp.eq.s32 	%p1309, %r4548, -1;
	setp.eq.s32 	%p1310, %r848, 1;
	selp.b32 	%r4591, %r792, -1, %p1310;
	selp.b32 	%r4592, %r4591, %r4548, %p1309;
	st.u32 	[%rd1043+56], %r4592;
	setp.eq.s32 	%p1311, %r4547, -1;
	setp.eq.s32 	%p1312, %r847, 1;
	selp.b32 	%r4593, %r793, -1, %p1312;
	selp.b32 	%r4594, %r4593, %r4547, %p1311;
	st.u32 	[%rd1043+60], %r4594;
	setp.eq.s32 	%p1313, %r4546, -1;
	setp.eq.s32 	%p1314, %r846, 1;
	selp.b32 	%r4595, %r794, -1, %p1314;
	selp.b32 	%r4596, %r4595, %r4546, %p1313;
	st.u32 	[%rd1043+64], %r4596;
	setp.eq.s32 	%p1315, %r4545, -1;
	setp.eq.s32 	%p1316, %r845, 1;
	selp.b32 	%r4597, %r795, -1, %p1316;
	selp.b32 	%r4598, %r4597, %r4545, %p1315;
	st.u32 	[%rd1043+68], %r4598;
	setp.eq.s32 	%p1317, %r4544, -1;
	setp.eq.s32 	%p1318, %r844, 1;
	selp.b32 	%r4599, %r796, -1, %p1318;
	selp.b32 	%r4600, %r4599, %r4544, %p1317;
	st.u32 	[%rd1043+72], %r4600;
	setp.eq.s32 	%p1319, %r4543, -1;
	setp.eq.s32 	%p1320, %r843, 1;
	selp.b32 	%r4601, %r797, -1, %p1320;
	selp.b32 	%r4602, %r4601, %r4543, %p1319;
	st.u32 	[%rd1043+76], %r4602;
	setp.eq.s32 	%p1321, %r4542, -1;
	setp.eq.s32 	%p1322, %r842, 1;
	selp.b32 	%r4603, %r798, -1, %p1322;
	selp.b32 	%r4604, %r4603, %r4542, %p1321;
	st.u32 	[%rd1043+80], %r4604;
	setp.eq.s32 	%p1323, %r4541, -1;
	setp.eq.s32 	%p1324, %r841, 1;
	selp.b32 	%r4605, %r799, -1, %p1324;
	selp.b32 	%r4606, %r4605, %r4541, %p1323;
	st.u32 	[%rd1043+84], %r4606;
	setp.eq.s32 	%p1325, %r4540, -1;
	setp.eq.s32 	%p1326, %r840, 1;
	selp.b32 	%r4607, %r800, -1, %p1326;
	selp.b32 	%r4608, %r4607, %r4540, %p1325;
	st.u32 	[%rd1043+88], %r4608;
	setp.eq.s32 	%p1327, %r4539, -1;
	setp.eq.s32 	%p1328, %r839, 1;
	selp.b32 	%r4609, %r801, -1, %p1328;
	selp.b32 	%r4610, %r4609, %r4539, %p1327;
	st.u32 	[%rd1043+92], %r4610;
	setp.eq.s32 	%p1329, %r4538, -1;
	setp.eq.s32 	%p1330, %r838, 1;
	selp.b32 	%r4611, %r802, -1, %p1330;
	selp.b32 	%r4612, %r4611, %r4538, %p1329;
	st.u32 	[%rd1043+96], %r4612;
	setp.eq.s32 	%p1331, %r4537, -1;
	setp.eq.s32 	%p1332, %r837, 1;
	selp.b32 	%r4613, %r803, -1, %p1332;
	selp.b32 	%r4614, %r4613, %r4537, %p1331;
	st.u32 	[%rd1043+100], %r4614;
	setp.eq.s32 	%p1333, %r4536, -1;
	setp.eq.s32 	%p1334, %r836, 1;
	selp.b32 	%r4615, %r804, -1, %p1334;
	selp.b32 	%r4616, %r4615, %r4536, %p1333;
	st.u32 	[%rd1043+104], %r4616;
	setp.eq.s32 	%p1335, %r4535, -1;
	setp.eq.s32 	%p1336, %r835, 1;
	selp.b32 	%r4617, %r805, -1, %p1336;
	selp.b32 	%r4618, %r4617, %r4535, %p1335;
	st.u32 	[%rd1043+108], %r4618;
	setp.eq.s32 	%p1337, %r4534, -1;
	setp.eq.s32 	%p1338, %r834, 1;
	selp.b32 	%r4619, %r806, -1, %p1338;
	selp.b32 	%r4620, %r4619, %r4534, %p1337;
	st.u32 	[%rd1043+112], %r4620;
	setp.eq.s32 	%p1339, %r4533, -1;
	setp.eq.s32 	%p1340, %r833, 1;
	selp.b32 	%r4621, %r807, -1, %p1340;
	selp.b32 	%r4622, %r4621, %r4533, %p1339;
	st.u32 	[%rd1043+116], %r4622;
	setp.eq.s32 	%p1341, %r4532, -1;
	setp.eq.s32 	%p1342, %r832, 1;
	selp.b32 	%r4623, %r808, -1, %p1342;
	selp.b32 	%r4624, %r4623, %r4532, %p1341;
	st.u32 	[%rd1043+120], %r4624;
	setp.eq.s32 	%p1343, %r4531, -1;
	setp.eq.s32 	%p1344, %r831, 1;
	selp.b32 	%r4625, %r809, -1, %p1344;
	selp.b32 	%r4626, %r4625, %r4531, %p1343;
	st.u32 	[%rd1043+124], %r4626;
	setp.eq.s32 	%p1345, %r4530, -1;
	setp.eq.s32 	%p1346, %r830, 1;
	selp.b32 	%r4627, %r810, -1, %p1346;
	selp.b32 	%r4628, %r4627, %r4530, %p1345;
	st.u32 	[%rd1043+128], %r4628;
	setp.eq.s32 	%p1347, %r4529, -1;
	setp.eq.s32 	%p1348, %r829, 1;
	selp.b32 	%r4629, %r811, -1, %p1348;
	selp.b32 	%r4630, %r4629, %r4529, %p1347;
	st.u32 	[%rd1043+132], %r4630;
	setp.eq.s32 	%p1349, %r4528, -1;
	setp.eq.s32 	%p1350, %r828, 1;
	selp.b32 	%r4631, %r812, -1, %p1350;
	selp.b32 	%r4632, %r4631, %r4528, %p1349;
	st.u32 	[%rd1043+136], %r4632;
	setp.eq.s32 	%p1351, %r4527, -1;
	setp.eq.s32 	%p1352, %r827, 1;
	selp.b32 	%r4633, %r813, -1, %p1352;
	selp.b32 	%r4634, %r4633, %r4527, %p1351;
	st.u32 	[%rd1043+140], %r4634;
	setp.eq.s32 	%p1353, %r4526, -1;
	setp.eq.s32 	%p1354, %r826, 1;
	selp.b32 	%r4635, %r814, -1, %p1354;
	selp.b32 	%r4636, %r4635, %r4526, %p1353;
	st.u32 	[%rd1043+144], %r4636;
	setp.eq.s32 	%p1355, %r4525, -1;
	setp.eq.s32 	%p1356, %r825, 1;
	selp.b32 	%r4637, %r815, -1, %p1356;
	selp.b32 	%r4638, %r4637, %r4525, %p1355;
	st.u32 	[%rd1043+148], %r4638;
	setp.eq.s32 	%p1357, %r4524, -1;
	setp.eq.s32 	%p1358, %r824, 1;
	selp.b32 	%r4639, %r816, -1, %p1358;
	selp.b32 	%r4640, %r4639, %r4524, %p1357;
	st.u32 	[%rd1043+152], %r4640;
	setp.eq.s32 	%p1359, %r4523, -1;
	setp.eq.s32 	%p1360, %r823, 1;
	selp.b32 	%r4641, %r817, -1, %p1360;
	selp.b32 	%r4642, %r4641, %r4523, %p1359;
	st.u32 	[%rd1043+156], %r4642;
	setp.eq.s32 	%p1361, %r820, -1;
	selp.b32 	%r4643, %r822, %r820, %p1361;
	st.u32 	[%rd1043+160], %r4643;
	setp.eq.s32 	%p1362, %r818, -1;
	selp.b32 	%r4644, %r819, %r818, %p1362;
	st.u32 	[%rd1043+164], %r4644;
	mov.b32 	%r5208, 0;
	mov.u32 	%r5207, %r5208;
$L__BB1_679:
	mul.wide.s32 	%rd1044, %r5208, 4;
	add.s64 	%rd1045, %rd2, %rd1044;
	ld.local.u32 	%r865, [%rd1045];
	setp.ne.s32 	%p1363, %r865, -1;
	@%p1363 bra 	$L__BB1_681;
	add.s32 	%r5208, %r5208, 1;
	bra.uni 	$L__BB1_684;
$L__BB1_681:
	mul.wide.s32 	%rd1046, %r5207, 4;
	add.s64 	%rd171, %rd1043, %rd1046;
	ld.u32 	%r4645, [%rd171];
	setp.ne.s32 	%p1364, %r4645, -1;
	@%p1364 bra 	$L__BB1_683;
	st.u32 	[%rd171], %r865;
	add.s32 	%r5207, %r5207, 1;
	add.s32 	%r5208, %r5208, 1;
	bra.uni 	$L__BB1_684;
$L__BB1_683:
	add.s32 	%r5207, %r5207, 1;
$L__BB1_684:
	setp.lt.s32 	%p1365, %r5208, 42;
	@%p1365 bra 	$L__BB1_679;
	ld.param.u64 	%rd1131, [_Z10tlboKernelPiS_iP17curandStateXORWOW_param_3];
	mov.u32 	%r872, %tid.x;
	cvta.to.global.u64 	%rd1047, %rd1131;
	mul.wide.u32 	%rd1048, %r872, 48;
	add.s64 	%rd172, %rd1047, %rd1048;
	ld.global.v2.u32 	{%r4646, %r4647}, [%rd172];
	shr.u32 	%r4648, %r4647, 2;
	xor.b32  	%r4649, %r4648, %r4647;
	ld.global.v2.u32 	{%r4650, %r5214}, [%rd172+8];
	ld.global.v2.u32 	{%r5213, %r5212}, [%rd172+16];
	shl.b32 	%r4651, %r5212, 4;
	shl.b32 	%r4652, %r4649, 1;
	xor.b32  	%r4653, %r4652, %r4651;
	xor.b32  	%r4654, %r4653, %r4649;
	xor.b32  	%r5211, %r4654, %r5212;
	add.s32 	%r4655, %r4646, %r5211;
	add.s32 	%r4656, %r4655, 362437;
	cvt.rn.f32.u32 	%f106, %r4656;
	fma.rn.f32 	%f107, %f106, 0f2F800000, 0f2F000000;
	mul.f32 	%f108, %f107, 0f42C80000;
	cvt.rzi.s32.f32 	%r4657, %f108;
	mul.hi.s32 	%r4658, %r4657, 818089009;
	shr.u32 	%r4659, %r4658, 31;
	shr.s32 	%r4660, %r4658, 3;
	add.s32 	%r4661, %r4660, %r4659;
	mul.lo.s32 	%r4662, %r4661, 42;
	sub.s32 	%r4663, %r4657, %r4662;
	shr.u32 	%r4664, %r4650, 2;
	xor.b32  	%r4665, %r4664, %r4650;
	st.global.v2.u32 	[%rd172+8], {%r5213, %r5212};
	shl.b32 	%r4666, %r5211, 4;
	shl.b32 	%r4667, %r4665, 1;
	xor.b32  	%r4668, %r4667, %r4666;
	xor.b32  	%r4669, %r4668, %r4665;
	xor.b32  	%r5210, %r4669, %r5211;
	st.global.v2.u32 	[%rd172+16], {%r5211, %r5210};
	add.s32 	%r5209, %r4646, 724874;
	st.global.v2.u32 	[%rd172], {%r5209, %r5214};
	add.s32 	%r4670, %r5210, %r5209;
	cvt.rn.f32.u32 	%f109, %r4670;
	fma.rn.f32 	%f110, %f109, 0f2F800000, 0f2F000000;
	mul.f32 	%f111, %f110, 0f42C80000;
	cvt.rzi.s32.f32 	%r4671, %f111;
	mul.hi.s32 	%r4672, %r4671, 818089009;
	shr.u32 	%r4673, %r4672, 31;
	shr.s32 	%r4674, %r4672, 3;
	add.s32 	%r4675, %r4674, %r4673;
	mul.lo.s32 	%r4676, %r4675, 42;
	sub.s32 	%r4677, %r4671, %r4676;
	max.s32 	%r5215, %r4663, %r4677;
	min.s32 	%r5216, %r4663, %r4677;
	setp.lt.s32 	%p1366, %r5216, %r5215;
	@%p1366 bra 	$L__BB1_688;
$L__BB1_686:
	mov.u32 	%r884, %r5212;
	mov.u32 	%r883, %r5211;
	mov.u32 	%r5212, %r5210;
	shr.u32 	%r4678, %r5214, 2;
	xor.b32  	%r4679, %r4678, %r5214;
	shl.b32 	%r4680, %r5212, 4;
	shl.b32 	%r4681, %r4679, 1;
	xor.b32  	%r4682, %r4681, %r4680;
	xor.b32  	%r4683, %r4682, %r4679;
	xor.b32  	%r5211, %r4683, %r5212;
	add.s32 	%r4684, %r5209, %r5211;
	add.s32 	%r4685, %r4684, 362437;
	cvt.rn.f32.u32 	%f112, %r4685;
	fma.rn.f32 	%f113, %f112, 0f2F800000, 0f2F000000;
	mul.f32 	%f114, %f113, 0f42C80000;
	cvt.rzi.s32.f32 	%r4686, %f114;
	mul.hi.s32 	%r4687, %r4686, 818089009;
	shr.u32 	%r4688, %r4687, 31;
	shr.s32 	%r4689, %r4687, 3;
	add.s32 	%r4690, %r4689, %r4688;
	mul.lo.s32 	%r4691, %r4690, 42;
	sub.s32 	%r5216, %r4686, %r4691;
	shr.u32 	%r4692, %r5213, 2;
	xor.b32  	%r4693, %r4692, %r5213;
	shl.b32 	%r4694, %r5211, 4;
	shl.b32 	%r4695, %r4693, 1;
	xor.b32  	%r4696, %r4695, %r4694;
	xor.b32  	%r4697, %r4696, %r4693;
	xor.b32  	%r5210, %r4697, %r5211;
	add.s32 	%r5209, %r5209, 724874;
	add.s32 	%r4698, %r5210, %r5209;
	cvt.rn.f32.u32 	%f115, %r4698;
	fma.rn.f32 	%f116, %f115, 0f2F800000, 0f2F000000;
	mul.f32 	%f117, %f116, 0f42C80000;
	cvt.rzi.s32.f32 	%r4699, %f117;
	mul.hi.s32 	%r4700, %r4699, 818089009;
	shr.u32 	%r4701, %r4700, 31;
	shr.s32 	%r4702, %r4700, 3;
	add.s32 	%r4703, %r4702, %r4701;
	mul.lo.s32 	%r4704, %r4703, 42;
	sub.s32 	%r5215, %r4699, %r4704;
	setp.lt.s32 	%p1367, %r5216, %r5215;
	mov.u32 	%r5213, %r883;
	mov.u32 	%r5214, %r884;
	@%p1367 bra 	$L__BB1_687;
	bra.uni 	$L__BB1_686;
$L__BB1_687:
	st.global.v2.u32 	[%rd172+8], {%r883, %r5212};
	st.global.v2.u32 	[%rd172+16], {%r5211, %r5210};
	st.global.v2.u32 	[%rd172], {%r5209, %r884};
$L__BB1_688:
	ld.u32 	%r5219, [%rd1043];
	st.u32 	[%rd1140], %r5219;
	ld.u32 	%r4705, [%rd1043+4];
	st.u32 	[%rd1140+4], %r4705;
	ld.u32 	%r4706, [%rd1043+8];
	st.u32 	[%rd1140+8], %r4706;
	ld.u32 	%r4707, [%rd1043+12];
	st.u32 	[%rd1140+12], %r4707;
	ld.u32 	%r4708, [%rd1043+16];
	st.u32 	[%rd1140+16], %r4708;
	ld.u32 	%r4709, [%rd1043+20];
	st.u32 	[%rd1140+20], %r4709;
	ld.u32 	%r4710, [%rd1043+24];
	st.u32 	[%rd1140+24], %r4710;
	ld.u32 	%r4711, [%rd1043+28];
	st.u32 	[%rd1140+28], %r4711;
	ld.u32 	%r4712, [%rd1043+32];
	st.u32 	[%rd1140+32], %r4712;
	ld.u32 	%r4713, [%rd1043+36];
	st.u32 	[%rd1140+36], %r4713;
	ld.u32 	%r4714, [%rd1043+40];
	st.u32 	[%rd1140+40], %r4714;
	ld.u32 	%r4715, [%rd1043+44];
	st.u32 	[%rd1140+44], %r4715;
	ld.u32 	%r4716, [%rd1043+48];
	st.u32 	[%rd1140+48], %r4716;
	ld.u32 	%r4717, [%rd1043+52];
	st.u32 	[%rd1140+52], %r4717;
	ld.u32 	%r4718, [%rd1043+56];
	st.u32 	[%rd1140+56], %r4718;
	ld.u32 	%r4719, [%rd1043+60];
	st.u32 	[%rd1140+60], %r4719;
	ld.u32 	%r4720, [%rd1043+64];
	st.u32 	[%rd1140+64], %r4720;
	ld.u32 	%r4721, [%rd1043+68];
	st.u32 	[%rd1140+68], %r4721;
	ld.u32 	%r4722, [%rd1043+72];
	st.u32 	[%rd1140+72], %r4722;
	ld.u32 	%r4723, [%rd1043+76];
	st.u32 	[%rd1140+76], %r4723;
	ld.u32 	%r4724, [%rd1043+80];
	st.u32 	[%rd1140+80], %r4724;
	ld.u32 	%r4725, [%rd1043+84];
	st.u32 	[%rd1140+84], %r4725;
	ld.u32 	%r4726, [%rd1043+88];
	st.u32 	[%rd1140+88], %r4726;
	ld.u32 	%r4727, [%rd1043+92];
	st.u32 	[%rd1140+92], %r4727;
	ld.u32 	%r4728, [%rd1043+96];
	st.u32 	[%rd1140+96], %r4728;
	ld.u32 	%r4729, [%rd1043+100];
	st.u32 	[%rd1140+100], %r4729;
	ld.u32 	%r4730, [%rd1043+104];
	st.u32 	[%rd1140+104], %r4730;
	ld.u32 	%r4731, [%rd1043+108];
	st.u32 	[%rd1140+108], %r4731;
	ld.u32 	%r4732, [%rd1043+112];
	st.u32 	[%rd1140+112], %r4732;
	ld.u32 	%r4733, [%rd1043+116];
	st.u32 	[%rd1140+116], %r4733;
	ld.u32 	%r4734, [%rd1043+120];
	st.u32 	[%rd1140+120], %r4734;
	ld.u32 	%r4735, [%rd1043+124];
	st.u32 	[%rd1140+124], %r4735;
	ld.u32 	%r4736, [%rd1043+128];
	st.u32 	[%rd1140+128], %r4736;
	ld.u32 	%r4737, [%rd1043+132];
	st.u32 	[%rd1140+132], %r4737;
	ld.u32 	%r4738, [%rd1043+136];
	st.u32 	[%rd1140+136], %r4738;
	ld.u32 	%r4739, [%rd1043+140];
	st.u32 	[%rd1140+140], %r4739;
	ld.u32 	%r4740, [%rd1043+144];
	st.u32 	[%rd1140+144], %r4740;
	ld.u32 	%r4741, [%rd1043+148];
	st.u32 	[%rd1140+148], %r4741;
	ld.u32 	%r4742, [%rd1043+152];
	st.u32 	[%rd1140+152], %r4742;
	ld.u32 	%r4743, [%rd1043+156];
	st.u32 	[%rd1140+156], %r4743;
	ld.u32 	%r4744, [%rd1043+160];
	st.u32 	[%rd1140+160], %r4744;
	ld.u32 	%r4745, [%rd1043+164];
	st.u32 	[%rd1140+164], %r4745;
	setp.gt.s32 	%p1368, %r5216, %r5215;
	@%p1368 bra 	$L__BB1_692;
	mov.u32 	%r5217, %r5215;
	mov.u32 	%r5218, %r5216;
$L__BB1_690:
	mul.wide.s32 	%rd1049, %r5217, 4;
	add.s64 	%rd1050, %rd1043, %rd1049;
	ld.u32 	%r4746, [%rd1050];
	mul.wide.s32 	%rd1051, %r5218, 4;
	add.s64 	%rd1052, %rd1140, %rd1051;
	st.u32 	[%rd1052], %r4746;
	add.s32 	%r897, %r5218, 1;
	add.s32 	%r898, %r5217, -1;
	setp.lt.s32 	%p1369, %r5218, %r5215;
	setp.gt.s32 	%p1370, %r5217, %r5216;
	and.pred  	%p1371, %p1369, %p1370;
	mov.u32 	%r5217, %r898;
	mov.u32 	%r5218, %r897;
	@%p1371 bra 	$L__BB1_690;
	ld.u32 	%r5219, [%rd1140];
$L__BB1_692:
	st.u32 	[%rd1141], %r5219;
	ld.u32 	%r5220, [%rd1140+4];
	st.u32 	[%rd1141+4], %r5220;
	ld.u32 	%r4748, [%rd1140+8];
	st.u32 	[%rd1141+8], %r4748;
	ld.u32 	%r4749, [%rd1140+12];
	st.u32 	[%rd1141+12], %r4749;
	ld.u32 	%r4750, [%rd1140+16];
	st.u32 	[%rd1141+16], %r4750;
	ld.u32 	%r4751, [%rd1140+20];
	st.u32 	[%rd1141+20], %r4751;
	ld.u32 	%r4752, [%rd1140+24];
	st.u32 	[%rd1141+24], %r4752;
	ld.u32 	%r4753, [%rd1140+28];
	st.u32 	[%rd1141+28], %r4753;
	ld.u32 	%r4754, [%rd1140+32];
	st.u32 	[%rd1141+32], %r4754;
	ld.u32 	%r4755, [%rd1140+36];
	st.u32 	[%rd1141+36], %r4755;
	ld.u32 	%r4756, [%rd1140+40];
	st.u32 	[%rd1141+40], %r4756;
	ld.u32 	%r4757, [%rd1140+44];
	st.u32 	[%rd1141+44], %r4757;
	ld.u32 	%r4758, [%rd1140+48];
	st.u32 	[%rd1141+48], %r4758;
	ld.u32 	%r4759, [%rd1140+52];
	st.u32 	[%rd1141+52], %r4759;
	ld.u32 	%r4760, [%rd1140+56];
	st.u32 	[%rd1141+56], %r4760;
	ld.u32 	%r4761, [%rd1140+60];
	st.u32 	[%rd1141+60], %r4761;
	ld.u32 	%r4762, [%rd1140+64];
	st.u32 	[%rd1141+64], %r4762;
	ld.u32 	%r4763, [%rd1140+68];
	st.u32 	[%rd1141+68], %r4763;
	ld.u32 	%r4764, [%rd1140+72];
	st.u32 	[%rd1141+72], %r4764;
	ld.u32 	%r4765, [%rd1140+76];
	st.u32 	[%rd1141+76], %r4765;
	ld.u32 	%r4766, [%rd1140+80];
	st.u32 	[%rd1141+80], %r4766;
	ld.u32 	%r4767, [%rd1140+84];
	st.u32 	[%rd1141+84], %r4767;
	ld.u32 	%r4768, [%rd1140+88];
	st.u32 	[%rd1141+88], %r4768;
	ld.u32 	%r4769, [%rd1140+92];
	st.u32 	[%rd1141+92], %r4769;
	ld.u32 	%r4770, [%rd1140+96];
	st.u32 	[%rd1141+96], %r4770;
	ld.u32 	%r4771, [%rd1140+100];
	st.u32 	[%rd1141+100], %r4771;
	ld.u32 	%r4772, [%rd1140+104];
	st.u32 	[%rd1141+104], %r4772;
	ld.u32 	%r4773, [%rd1140+108];
	st.u32 	[%rd1141+108], %r4773;
	ld.u32 	%r4774, [%rd1140+112];
	st.u32 	[%rd1141+112], %r4774;
	ld.u32 	%r4775, [%rd1140+116];
	st.u32 	[%rd1141+116], %r4775;
	ld.u32 	%r4776, [%rd1140+120];
	st.u32 	[%rd1141+120], %r4776;
	ld.u32 	%r4777, [%rd1140+124];
	st.u32 	[%rd1141+124], %r4777;
	ld.u32 	%r4778, [%rd1140+128];
	st.u32 	[%rd1141+128], %r4778;
	ld.u32 	%r4779, [%rd1140+132];
	st.u32 	[%rd1141+132], %r4779;
	ld.u32 	%r4780, [%rd1140+136];
	st.u32 	[%rd1141+136], %r4780;
	ld.u32 	%r4781, [%rd1140+140];
	st.u32 	[%rd1141+140], %r4781;
	ld.u32 	%r4782, [%rd1140+144];
	st.u32 	[%rd1141+144], %r4782;
	ld.u32 	%r4783, [%rd1140+148];
	st.u32 	[%rd1141+148], %r4783;
	ld.u32 	%r4784, [%rd1140+152];
	st.u32 	[%rd1141+152], %r4784;
	ld.u32 	%r4785, [%rd1140+156];
	st.u32 	[%rd1141+156], %r4785;
	ld.u32 	%r4786, [%rd1140+160];
	st.u32 	[%rd1141+160], %r4786;
	ld.u32 	%r902, [%rd1140+164];
	st.u32 	[%rd1141+164], %r902;
	mov.b32 	%r5222, 0;
	mov.u32 	%r5221, %r5219;
	mov.u32 	%r5223, %r5222;
$L__BB1_693:
	ld.param.u64 	%rd1124, [_Z10tlboKernelPiS_iP17curandStateXORWOW_param_1];
	mad.lo.s32 	%r4787, %r5221, 42, %r5220;
	cvta.to.global.u64 	%rd173, %rd1124;
	mul.wide.s32 	%rd1053, %r4787, 4;
	add.s64 	%rd1054, %rd173, %rd1053;
	ld.global.u32 	%r4788, [%rd1054];
	add.s32 	%r907, %r4788, %r5223;
	setp.eq.s32 	%p1372, %r5222, 40;
	@%p1372 bra 	$L__BB1_695;
	mul.wide.u32 	%rd1055, %r5222, 4;
	add.s64 	%rd1056, %rd1141, %rd1055;
	ld.u32 	%r4789, [%rd1056+8];
	mad.lo.s32 	%r4790, %r5220, 42, %r4789;
	mul.wide.s32 	%rd1057, %r4790, 4;
	add.s64 	%rd1058, %rd173, %rd1057;
	ld.global.u32 	%r4791, [%rd1058];
	add.s32 	%r4792, %r4791, %r907;
	ld.u32 	%r4793, [%rd1056+12];
	mad.lo.s32 	%r4794, %r4789, 42, %r4793;
	mul.wide.s32 	%rd1059, %r4794, 4;
	add.s64 	%rd1060, %rd173, %rd1059;
	ld.global.u32 	%r4795, [%rd1060];
	add.s32 	%r4796, %r4795, %r4792;
	add.s32 	%r5222, %r5222, 4;
	ld.u32 	%r5221, [%rd1056+16];
	mad.lo.s32 	%r4797, %r4793, 42, %r5221;
	mul.wide.s32 	%rd1061, %r4797, 4;
	add.s64 	%rd1062, %rd173, %rd1061;
	ld.global.u32 	%r4798, [%rd1062];
	add.s32 	%r5223, %r4798, %r4796;
	mul.wide.u32 	%rd1063, %r5222, 4;
	add.s64 	%rd1064, %rd1141, %rd1063;
	ld.u32 	%r5220, [%rd1064+4];
	bra.uni 	$L__BB1_693;
$L__BB1_695:
	mov.u32 	%r4799, _ZZ10tlboKernelPiS_iP17curandStateXORWOWE6subPop;
	mad.lo.s32 	%r912, %r872, 168, %r4799;
	mad.lo.s32 	%r4800, %r902, 42, %r5219;
	mul.wide.s32 	%rd1065, %r4800, 4;
	add.s64 	%rd1066, %rd173, %rd1065;
	ld.global.u32 	%r4801, [%rd1066];
	add.s32 	%r913, %r4801, %r907;
	shl.b32 	%r4802, %r872, 2;
	mov.u32 	%r4803, _ZZ10tlboKernelPiS_iP17curandStateXORWOWE7fitness;
	add.s32 	%r914, %r4803, %r4802;
	ld.shared.u32 	%r5224, [%r914];
	setp.le.s32 	%p1373, %r5224, %r913;
	@%p1373 bra 	$L__BB1_697;
	st.shared.u32 	[%r914], %r913;
	ld.u32 	%r4804, [%rd1141];
	st.shared.u32 	[%r912], %r4804;
	ld.u32 	%r4805, [%rd1141+4];
	st.shared.u32 	[%r912+4], %r4805;
	ld.u32 	%r4806, [%rd1141+8];
	st.shared.u32 	[%r912+8], %r4806;
	ld.u32 	%r4807, [%rd1141+12];
	st.shared.u32 	[%r912+12], %r4807;
	ld.u32 	%r4808, [%rd1141+16];
	st.shared.u32 	[%r912+16], %r4808;
	ld.u32 	%r4809, [%rd1141+20];
	st.shared.u32 	[%r912+20], %r4809;
	ld.u32 	%r4810, [%rd1141+24];
	st.shared.u32 	[%r912+24], %r4810;
	ld.u32 	%r4811, [%rd1141+28];
	st.shared.u32 	[%r912+28], %r4811;
	ld.u32 	%r4812, [%rd1141+32];
	st.shared.u32 	[%r912+32], %r4812;
	ld.u32 	%r4813, [%rd1141+36];
	st.shared.u32 	[%r912+36], %r4813;
	ld.u32 	%r4814, [%rd1141+40];
	st.shared.u32 	[%r912+40], %r4814;
	ld.u32 	%r4815, [%rd1141+44];
	st.shared.u32 	[%r912+44], %r4815;
	ld.u32 	%r4816, [%rd1141+48];
	st.shared.u32 	[%r912+48], %r4816;
	ld.u32 	%r4817, [%rd1141+52];
	st.shared.u32 	[%r912+52], %r4817;
	ld.u32 	%r4818, [%rd1141+56];
	st.shared.u32 	[%r912+56], %r4818;
	ld.u32 	%r4819, [%rd1141+60];
	st.shared.u32 	[%r912+60], %r4819;
	ld.u32 	%r4820, [%rd1141+64];
	st.shared.u32 	[%r912+64], %r4820;
	ld.u32 	%r4821, [%rd1141+68];
	st.shared.u32 	[%r912+68], %r4821;
	ld.u32 	%r4822, [%rd1141+72];
	st.shared.u32 	[%r912+72], %r4822;
	ld.u32 	%r4823, [%rd1141+76];
	st.shared.u32 	[%r912+76], %r4823;
	ld.u32 	%r4824, [%rd1141+80];
	st.shared.u32 	[%r912+80], %r4824;
	ld.u32 	%r4825, [%rd1141+84];
	st.shared.u32 	[%r912+84], %r4825;
	ld.u32 	%r4826, [%rd1141+88];
	st.shared.u32 	[%r912+88], %r4826;
	ld.u32 	%r4827, [%rd1141+92];
	st.shared.u32 	[%r912+92], %r4827;
	ld.u32 	%r4828, [%rd1141+96];
	st.shared.u32 	[%r912+96], %r4828;
	ld.u32 	%r4829, [%rd1141+100];
	st.shared.u32 	[%r912+100], %r4829;
	ld.u32 	%r4830, [%rd1141+104];
	st.shared.u32 	[%r912+104], %r4830;
	ld.u32 	%r4831, [%rd1141+108];
	st.shared.u32 	[%r912+108], %r4831;
	ld.u32 	%r4832, [%rd1141+112];
	st.shared.u32 	[%r912+112], %r4832;
	ld.u32 	%r4833, [%rd1141+116];
	st.shared.u32 	[%r912+116], %r4833;
	ld.u32 	%r4834, [%rd1141+120];
	st.shared.u32 	[%r912+120], %r4834;
	ld.u32 	%r4835, [%rd1141+124];
	st.shared.u32 	[%r912+124], %r4835;
	ld.u32 	%r4836, [%rd1141+128];
	st.shared.u32 	[%r912+128], %r4836;
	ld.u32 	%r4837, [%rd1141+132];
	st.shared.u32 	[%r912+132], %r4837;
	ld.u32 	%r4838, [%rd1141+136];
	st.shared.u32 	[%r912+136], %r4838;
	ld.u32 	%r4839, [%rd1141+140];
	st.shared.u32 	[%r912+140], %r4839;
	ld.u32 	%r4840, [%rd1141+144];
	st.shared.u32 	[%r912+144], %r4840;
	ld.u32 	%r4841, [%rd1141+148];
	st.shared.u32 	[%r912+148], %r4841;
	ld.u32 	%r4842, [%rd1141+152];
	st.shared.u32 	[%r912+152], %r4842;
	ld.u32 	%r4843, [%rd1141+156];
	st.shared.u32 	[%r912+156], %r4843;
	ld.u32 	%r4844, [%rd1141+160];
	st.shared.u32 	[%r912+160], %r4844;
	ld.u32 	%r4845, [%rd1141+164];
	st.shared.u32 	[%r912+164], %r4845;
	mov.u32 	%r5224, %r913;
$L__BB1_697:
	atom.global.min.s32 	%r4846, [best_sol_dis], %r5224;
	atom.shared.min.s32 	%r4847, [_ZZ10tlboKernelPiS_iP17curandStateXORWOWE17block_teacher_dis], %r5224;
	ld.shared.u32 	%r917, [_ZZ10tlboKernelPiS_iP17curandStateXORWOWE17block_teacher_dis];
	setp.eq.s32 	%p1374, %r4847, %r917;
	@%p1374 bra 	$L__BB1_699;
	ld.shared.u32 	%r4848, [%r912];
	st.shared.u32 	[_ZZ10tlboKernelPiS_iP17curandStateXORWOWE13block_teacher], %r4848;
	ld.shared.u32 	%r4849, [%r912+4];
	st.shared.u32 	[_ZZ10tlboKernelPiS_iP17curandStateXORWOWE13block_teacher+4], %r4849;
	ld.shared.u32 	%r4850, [%r912+8];
	st.shared.u32 	[_ZZ10tlboKernelPiS_iP17curandStateXORWOWE13block_teacher+8], %r4850;
	ld.shared.u32 	%r4851, [%r912+12];
	st.shared.u32 	[_ZZ10tlboKernelPiS_iP17curandStateXORWOWE13block_teacher+12], %r4851;
	ld.shared.u32 	%r4852, [%r912+16];
	st.shared.u32 	[_ZZ10tlboKernelPiS_iP17curandStateXORWOWE13block_teacher+16], %r4852;
	ld.shared.u32 	%r4853, [%r912+20];
	st.shared.u32 	[_ZZ10tlboKernelPiS_iP17curandStateXORWOWE13block_teacher+20], %r4853;
	ld.shared.u32 	%r4854, [%r912+24];
	st.shared.u32 	[_ZZ10tlboKernelPiS_iP17curandStateXORWOWE13block_teacher+24], %r4854;
	ld.shared.u32 	%r4855, [%r912+28];
	st.shared.u32 	[_ZZ10tlboKernelPiS_iP17curandStateXORWOWE13block_teacher+28], %r4855;
	ld.shared.u32 	%r4856, [%r912+32];
	st.shared.u32 	[_ZZ10tlboKernelPiS_iP17curandStateXORWOWE13block_teacher+32], %r4856;
	ld.shared.u32 	%r4857, [%r912+36];
	st.shared.u32 	[_ZZ10tlboKernelPiS_iP17curandStateXORWOWE13block_teacher+36], %r4857;
	ld.shared.u32 	%r4858, [%r912+40];
	st.shared.u32 	[_ZZ10tlboKernelPiS_iP17curandStateXORWOWE13block_teacher+40], %r4858;
	ld.shared.u32 	%r4859, [%r912+44];
	st.shared.u32 	[_ZZ10tlboKernelPiS_iP17curandStateXORWOWE13block_teacher+44], %r4859;
	ld.shared.u32 	%r4860, [%r912+48];
	st.shared.u32 	[_ZZ10tlboKernelPiS_iP17curandStateXORWOWE13block_teacher+48], %r4860;
	ld.shared.u32 	%r4861, [%r912+52];
	st.shared.u32 	[_ZZ10tlboKernelPiS_iP17curandStateXORWOWE13block_teacher+52], %r4861;
	ld.shared.u32 	%r4862, [%r912+56];
	st.shared.u32 	[_ZZ10tlboKernelPiS_iP17curandStateXORWOWE13block_teacher+56], %r4862;
	ld.shared.u32 	%r4863, [%r912+60];
	st.shared.u32 	[_ZZ10tlboKernelPiS_iP17curandStateXORWOWE13block_teacher+60], %r4863;
	ld.shared.u32 	%r4864, [%r912+64];
	st.shared.u32 	[_ZZ10tlboKernelPiS_iP17curandStateXORWOWE13block_teacher+64], %r4864;
	ld.shared.u32 	%r4865, [%r912+68];
	st.shared.u32 	[_ZZ10tlboKernelPiS_iP17curandStateXORWOWE13block_teacher+68], %r4865;
	ld.shared.u32 	%r4866, [%r912+72];
	st.shared.u32 	[_ZZ10tlboKernelPiS_iP17curandStateXORWOWE13block_teacher+72], %r4866;
	ld.shared.u32 	%r4867, [%r912+76];
	st.shared.u32 	[_ZZ10tlboKernelPiS_iP17curandStateXORWOWE13block_teacher+76], %r4867;
	ld.shared.u32 	%r4868, [%r912+80];
	st.shared.u32 	[_ZZ10tlboKernelPiS_iP17curandStateXORWOWE13block_teacher+80], %r4868;
	ld.shared.u32 	%r4869, [%r912+84];
	st.shared.u32 	[_ZZ10tlboKernelPiS_iP17curandStateXORWOWE13block_teacher+84], %r4869;
	ld.shared.u32 	%r4870, [%r912+88];
	st.shared.u32 	[_ZZ10tlboKernelPiS_iP17curandStateXORWOWE13block_teacher+88], %r4870;
	ld.shared.u32 	%r4871, [%r912+92];
	st.shared.u32 	[_ZZ10tlboKernelPiS_iP17curandStateXORWOWE13block_teacher+92], %r4871;
	ld.shared.u32 	%r4872, [%r912+96];
	st.shared.u32 	[_ZZ10tlboKernelPiS_iP17curandStateXORWOWE13block_teacher+96], %r4872;
	ld.shared.u32 	%r4873, [%r912+100];
	st.shared.u32 	[_ZZ10tlboKernelPiS_iP17curandStateXORWOWE13block_teacher+100], %r4873;
	ld.shared.u32 	%r4874, [%r912+104];
	st.shared.u32 	[_ZZ10tlboKernelPiS_iP17curandStateXORWOWE13block_teacher+104], %r4874;
	ld.shared.u32 	%r4875, [%r912+108];
	st.shared.u32 	[_ZZ10tlboKernelPiS_iP17curandStateXORWOWE13block_teacher+108], %r4875;
	ld.shared.u32 	%r4876, [%r912+112];
	st.shared.u32 	[_ZZ10tlboKernelPiS_iP17curandStateXORWOWE13block_teacher+112], %r4876;
	ld.shared.u32 	%r4877, [%r912+116];
	st.shared.u32 	[_ZZ10tlboKernelPiS_iP17curandStateXORWOWE13block_teacher+116], %r4877;
	ld.shared.u32 	%r4878, [%r912+120];
	st.shared.u32 	[_ZZ10tlboKernelPiS_iP17curandStateXORWOWE13block_teacher+120], %r4878;
	ld.shared.u32 	%r4879, [%r912+124];
	st.shared.u32 	[_ZZ10tlboKernelPiS_iP17curandStateXORWOWE13block_teacher+124], %r4879;
	ld.shared.u32 	%r4880, [%r912+128];
	st.shared.u32 	[_ZZ10tlboKernelPiS_iP17curandStateXORWOWE13block_teacher+128], %r4880;
	ld.shared.u32 	%r4881, [%r912+132];
	st.shared.u32 	[_ZZ10tlboKernelPiS_iP17curandStateXORWOWE13block_teacher+132], %r4881;
	ld.shared.u32 	%r4882, [%r912+136];
	st.shared.u32 	[_ZZ10tlboKernelPiS_iP17curandStateXORWOWE13block_teacher+136], %r4882;
	ld.shared.u32 	%r4883, [%r912+140];
	st.shared.u32 	[_ZZ10tlboKernelPiS_iP17curandStateXORWOWE13block_teacher+140], %r4883;
	ld.shared.u32 	%r4884, [%r912+144];
	st.shared.u32 	[_ZZ10tlboKernelPiS_iP17curandStateXORWOWE13block_teacher+144], %r4884;
	ld.shared.u32 	%r4885, [%r912+148];
	st.shared.u32 	[_ZZ10tlboKernelPiS_iP17curandStateXORWOWE13block_teacher+148], %r4885;
	ld.shared.u32 	%r4886, [%r912+152];
	st.shared.u32 	[_ZZ10tlboKernelPiS_iP17curandStateXORWOWE13block_teacher+152], %r4886;
	ld.shared.u32 	%r4887, [%r912+156];
	st.shared.u32 	[_ZZ10tlboKernelPiS_iP17curandStateXORWOWE13block_teacher+156], %r4887;
	ld.shared.u32 	%r4888, [%r912+160];
	st.shared.u32 	[_ZZ10tlboKernelPiS_iP17curandStateXORWOWE13block_teacher+160], %r4888;
	ld.shared.u32 	%r4889, [%r912+164];
	st.shared.u32 	[_ZZ10tlboKernelPiS_iP17curandStateXORWOWE13block_teacher+164], %r4889;
$L__BB1_699:
	atom.global.dec.u32 	%r4890, [var], 0;
$L__BB1_700:
	ld.volatile.global.u32 	%r4891, [var];
	setp.ne.s32 	%p1375, %r4891, 0;
	@%p1375 bra 	$L__BB1_700;
	add.u64 	%rd1067, %SP, 336;
	add.u64 	%rd174, %SPL, 336;
	setp.ne.s32 	%p1376, %r872, 0;
	@%p1376 bra 	$L__BB1_704;
	ld.volatile.global.u32 	%r4892, [best_sol_dis];
	setp.ne.s32 	%p1377, %r4892, %r917;
	@%p1377 bra 	$L__BB1_704;
	ld.volatile.global.u32 	%r4893, [best_sol_dis];
	st.local.u32 	[%rd174], %r4893;
	mov.u64 	%rd1068, $str$5;
	cvta.global.u64 	%rd1069, %rd1068;
	{ // callseq 17, 0
	.param .b64 param0;
	st.param.b64 	[param0], %rd1069;
	.param .b64 param1;
	st.param.b64 	[param1], %rd1067;
	.param .b32 retval0;
	call.uni (retval0), 
	vprintf, 
	(
	param0, 
	param1
	);
	ld.param.b32 	%r4894, [retval0];
	} // callseq 17
	ld.shared.u32 	%r4896, [_ZZ10tlboKernelPiS_iP17curandStateXORWOWE13block_teacher];
	ld.global.u64 	%rd1071, [best_sol];
	st.volatile.u32 	[%rd1071], %r4896;
	ld.shared.u32 	%r4897, [_ZZ10tlboKernelPiS_iP17curandStateXORWOWE13block_teacher+4];
	ld.global.u64 	%rd1072, [best_sol];
	st.volatile.u32 	[%rd1072+4], %r4897;
	ld.shared.u32 	%r4898, [_ZZ10tlboKernelPiS_iP17curandStateXORWOWE13block_teacher+8];
	ld.global.u64 	%rd1073, [best_sol];
	st.volatile.u32 	[%rd1073+8], %r4898;
	ld.shared.u32 	%r4899, [_ZZ10tlboKernelPiS_iP17curandStateXORWOWE13block_teacher+12];
	st.volatile.u32 	[%rd1073+12], %r4899;
	ld.shared.u32 	%r4900, [_ZZ10tlboKernelPiS_iP17curandStateXORWOWE13block_teacher+16];
	st.volatile.u32 	[%rd1073+16], %r4900;
	ld.shared.u32 	%r4901, [_ZZ10tlboKernelPiS_iP17curandStateXORWOWE13block_teacher+20];
	st.volatile.u32 	[%rd1073+20], %r4901;
	ld.shared.u32 	%r4902, [_ZZ10tlboKernelPiS_iP17curandStateXORWOWE13block_teacher+24];
	st.volatile.u32 	[%rd1073+24], %r4902;
	ld.shared.u32 	%r4903, [_ZZ10tlboKernelPiS_iP17curandStateXORWOWE13block_teacher+28];
	st.volatile.u32 	[%rd1073+28], %r4903;
	ld.shared.u32 	%r4904, [_ZZ10tlboKernelPiS_iP17curandStateXORWOWE13block_teacher+32];
	st.volatile.u32 	[%rd1073+32], %r4904;
	ld.shared.u32 	%r4905, [_ZZ10tlboKernelPiS_iP17curandStateXORWOWE13block_teacher+36];
	st.volatile.u32 	[%rd1073+36], %r4905;
	ld.shared.u32 	%r4906, [_ZZ10tlboKernelPiS_iP17curandStateXORWOWE13block_teacher+40];
	st.volatile.u32 	[%rd1073+40], %r4906;
	ld.shared.u32 	%r4907, [_ZZ10tlboKernelPiS_iP17curandStateXORWOWE13block_teacher+44];
	st.volatile.u32 	[%rd1073+44], %r4907;
	ld.shared.u32 	%r4908, [_ZZ10tlboKernelPiS_iP17curandStateXORWOWE13block_teacher+48];
	st.volatile.u32 	[%rd1073+48], %r4908;
	ld.shared.u32 	%r4909, [_ZZ10tlboKernelPiS_iP17curandStateXORWOWE13block_teacher+52];
	st.volatile.u32 	[%rd1073+52], %r4909;
	ld.shared.u32 	%r4910, [_ZZ10tlboKernelPiS_iP17curandStateXORWOWE13block_teacher+56];
	st.volatile.u32 	[%rd1073+56], %r4910;
	ld.shared.u32 	%r4911, [_ZZ10tlboKernelPiS_iP17curandStateXORWOWE13block_teacher+60];
	st.volatile.u32 	[%rd1073+60], %r4911;
	ld.shared.u32 	%r4912, [_ZZ10tlboKernelPiS_iP17curandStateXORWOWE13block_teacher+64];
	st.volatile.u32 	[%rd1073+64], %r4912;
	ld.shared.u32 	%r4913, [_ZZ10tlboKernelPiS_iP17curandStateXORWOWE13block_teacher+68];
	st.volatile.u32 	[%rd1073+68], %r4913;
	ld.shared.u32 	%r4914, [_ZZ10tlboKernelPiS_iP17curandStateXORWOWE13block_teacher+72];
	st.volatile.u32 	[%rd1073+72], %r4914;
	ld.shared.u32 	%r4915, [_ZZ10tlboKernelPiS_iP17curandStateXORWOWE13block_teacher+76];
	st.volatile.u32 	[%rd1073+76], %r4915;
	ld.shared.u32 	%r4916, [_ZZ10tlboKernelPiS_iP17curandStateXORWOWE13block_teacher+80];
	st.volatile.u32 	[%rd1073+80], %r4916;
	ld.shared.u32 	%r4917, [_ZZ10tlboKernelPiS_iP17curandStateXORWOWE13block_teacher+84];
	st.volatile.u32 	[%rd1073+84], %r4917;
	ld.shared.u32 	%r4918, [_ZZ10tlboKernelPiS_iP17curandStateXORWOWE13block_teacher+88];
	st.volatile.u32 	[%rd1073+88], %r4918;
	ld.shared.u32 	%r4919, [_ZZ10tlboKernelPiS_iP17curandStateXORWOWE13block_teacher+92];
	st.volatile.u32 	[%rd1073+92], %r4919;
	ld.shared.u32 	%r4920, [_ZZ10tlboKernelPiS_iP17curandStateXORWOWE13block_teacher+96];
	st.volatile.u32 	[%rd1073+96], %r4920;
	ld.shared.u32 	%r4921, [_ZZ10tlboKernelPiS_iP17curandStateXORWOWE13block_teacher+100];
	st.volatile.u32 	[%rd1073+100], %r4921;
	ld.shared.u32 	%r4922, [_ZZ10tlboKernelPiS_iP17curandStateXORWOWE13block_teacher+104];
	st.volatile.u32 	[%rd1073+104], %r4922;
	ld.shared.u32 	%r4923, [_ZZ10tlboKernelPiS_iP17curandStateXORWOWE13block_teacher+108];
	st.volatile.u32 	[%rd1073+108], %r4923;
	ld.shared.u32 	%r4924, [_ZZ10tlboKernelPiS_iP17curandStateXORWOWE13block_teacher+112];
	st.volatile.u32 	[%rd1073+112], %r4924;
	ld.shared.u32 	%r4925, [_ZZ10tlboKernelPiS_iP17curandStateXORWOWE13block_teacher+116];
	st.volatile.u32 	[%rd1073+116], %r4925;
	ld.shared.u32 	%r4926, [_ZZ10tlboKernelPiS_iP17curandStateXORWOWE13block_teacher+120];
	st.volatile.u32 	[%rd1073+120], %r4926;
	ld.shared.u32 	%r4927, [_ZZ10tlboKernelPiS_iP17curandStateXORWOWE13block_teacher+124];
	st.volatile.u32 	[%rd1073+124], %r4927;
	ld.shared.u32 	%r4928, [_ZZ10tlboKernelPiS_iP17curandStateXORWOWE13block_teacher+128];
	st.volatile.u32 	[%rd1073+128], %r4928;
	ld.shared.u32 	%r4929, [_ZZ10tlboKernelPiS_iP17curandStateXORWOWE13block_teacher+132];
	st.volatile.u32 	[%rd1073+132], %r4929;
	ld.shared.u32 	%r4930, [_ZZ10tlboKernelPiS_iP17curandStateXORWOWE13block_teacher+136];
	st.volatile.u32 	[%rd1073+136], %r4930;
	ld.shared.u32 	%r4931, [_ZZ10tlboKernelPiS_iP17curandStateXORWOWE13block_teacher+140];
	st.volatile.u32 	[%rd1073+140], %r4931;
	ld.shared.u32 	%r4932, [_ZZ10tlboKernelPiS_iP17curandStateXORWOWE13block_teacher+144];
	st.volatile.u32 	[%rd1073+144], %r4932;
	ld.shared.u32 	%r4933, [_ZZ10tlboKernelPiS_iP17curandStateXORWOWE13block_teacher+148];
	st.volatile.u32 	[%rd1073+148], %r4933;
	ld.shared.u32 	%r4934, [_ZZ10tlboKernelPiS_iP17curandStateXORWOWE13block_teacher+152];
	st.volatile.u32 	[%rd1073+152], %r4934;
	ld.shared.u32 	%r4935, [_ZZ10tlboKernelPiS_iP17curandStateXORWOWE13block_teacher+156];
	st.volatile.u32 	[%rd1073+156], %r4935;
	ld.shared.u32 	%r4936, [_ZZ10tlboKernelPiS_iP17curandStateXORWOWE13block_teacher+160];
	st.volatile.u32 	[%rd1073+160], %r4936;
	ld.shared.u32 	%r4937, [_ZZ10tlboKernelPiS_iP17curandStateXORWOWE13block_teacher+164];
	st.volatile.u32 	[%rd1073+164], %r4937;
	mov.b32 	%r4938, 100;
	st.volatile.global.u32 	[var], %r4938;
$L__BB1_704:
	atom.global.dec.u32 	%r4939, [itr], 0;
$L__BB1_705:
	ld.volatile.global.u32 	%r4940, [itr];
	setp.ne.s32 	%p1378, %r4940, 0;
	@%p1378 bra 	$L__BB1_705;
	add.s32 	%r5079, %r5079, 1;
	setp.ne.s32 	%p1379, %r5079, 100;
	@%p1379 bra 	$L__BB1_16;
	mov.u32 	%r4941, %ctaid.x;
	or.b32  	%r4943, %r4941, %r872;
	setp.ne.s32 	%p1380, %r4943, 0;
	@%p1380 bra 	$L__BB1_709;
	ld.volatile.global.u32 	%r4944, [best_sol_dis];
	st.local.u32 	[%rd174], %r4944;
	mov.u64 	%rd1074, $str$7;
	cvta.global.u64 	%rd1075, %rd1074;
	{ // callseq 18, 0
	.param .b64 param0;
	st.param.b64 	[param0], %rd1075;
	.param .b64 param1;
	st.param.b64 	[param1], %rd1067;
	.param .b32 retval0;
	call.uni (retval0), 
	vprintf, 
	(
	param0, 
	param1
	);
	ld.param.b32 	%r4945, [retval0];
	} // callseq 18
	ld.global.u64 	%rd1077, [best_sol];
	ld.volatile.u32 	%r4947, [%rd1077];
	st.local.u32 	[%rd174], %r4947;
	mov.u64 	%rd1078, $str$1;
	cvta.global.u64 	%rd1079, %rd1078;
	{ // callseq 19, 0
	.param .b64 param0;
	st.param.b64 	[param0], %rd1079;
	.param .b64 param1;
	st.param.b64 	[param1], %rd1067;
	.param .b32 retval0;
	call.uni (retval0), 
	vprintf, 
	(
	param0, 
	param1
	);
	ld.param.b32 	%r4948, [retval0];
	} // callseq 19
	ld.global.u64 	%rd1080, [best_sol];
	ld.volatile.u32 	%r4950, [%rd1080+4];
	st.local.u32 	[%rd174], %r4950;
	{ // callseq 20, 0
	.param .b64 param0;
	st.param.b64 	[param0], %rd1079;
	.param .b64 param1;
	st.param.b64 	[param1], %rd1067;
	.param .b32 retval0;
	call.uni (retval0), 
	vprintf, 
	(
	param0, 
	param1
	);
	ld.param.b32 	%r4951, [retval0];
	} // callseq 20
	ld.global.u64 	%rd1081, [best_sol];
	ld.volatile.u32 	%r4953, [%rd1081+8];
	st.local.u32 	[%rd174], %r4953;
	{ // callseq 21, 0
	.param .b64 param0;
	st.param.b64 	[param0], %rd1079;
	.param .b64 param1;
	st.param.b64 	[param1], %rd1067;
	.param .b32 retval0;
	call.uni (retval0), 
	vprintf, 
	(
	param0, 
	param1
	);
	ld.param.b32 	%r4954, [retval0];
	} // callseq 21
	ld.global.u64 	%rd1082, [best_sol];
	ld.volatile.u32 	%r4956, [%rd1082+12];
	st.local.u32 	[%rd174], %r4956;
	{ // callseq 22, 0
	.param .b64 param0;
	st.param.b64 	[param0], %rd1079;
	.param .b64 param1;
	st.param.b64 	[param1], %rd1067;
	.param .b32 retval0;
	call.uni (retval0), 
	vprintf, 
	(
	param0, 
	param1
	);
	ld.param.b32 	%r4957, [retval0];
	} // callseq 22
	ld.global.u64 	%rd1083, [best_sol];
	ld.volatile.u32 	%r4959, [%rd1083+16];
	st.local.u32 	[%rd174], %r4959;
	{ // callseq 23, 0
	.param .b64 param0;
	st.param.b64 	[param0], %rd1079;
	.param .b64 param1;
	st.param.b64 	[param1], %rd1067;
	.param .b32 retval0;
	call.uni (retval0), 
	vprintf, 
	(
	param0, 
	param1
	);
	ld.param.b32 	%r4960, [retval0];
	} // callseq 23
	ld.global.u64 	%rd1084, [best_sol];
	ld.volatile.u32 	%r4962, [%rd1084+20];
	st.local.u32 	[%rd174], %r4962;
	{ // callseq 24, 0
	.param .b64 param0;
	st.param.b64 	[param0], %rd1079;
	.param .b64 param1;
	st.param.b64 	[param1], %rd1067;
	.param .b32 retval0;
	call.uni (retval0), 
	vprintf, 
	(
	param0, 
	param1
	);
	ld.param.b32 	%r4963, [retval0];
	} // callseq 24
	ld.global.u64 	%rd1085, [best_sol];
	ld.volatile.u32 	%r4965, [%rd1085+24];
	st.local.u32 	[%rd174], %r4965;
	{ // callseq 25, 0
	.param .b64 param0;
	st.param.b64 	[param0], %rd1079;
	.param .b64 param1;
	st.param.b64 	[param1], %rd1067;
	.param .b32 retval0;
	call.uni (retval0), 
	vprintf, 
	(
	param0, 
	param1
	);
	ld.param.b32 	%r4966, [retval0];
	} // callseq 25
	ld.global.u64 	%rd1086, [best_sol];
	ld.volatile.u32 	%r4968, [%rd1086+28];
	st.local.u32 	[%rd174], %r4968;
	{ // callseq 26, 0
	.param .b64 param0;
	st.param.b64 	[param0], %rd1079;
	.param .b64 param1;
	st.param.b64 	[param1], %rd1067;
	.param .b32 retval0;
	call.uni (retval0), 
	vprintf, 
	(
	param0, 
	param1
	);
	ld.param.b32 	%r4969, [retval0];
	} // callseq 26
	ld.global.u64 	%rd1087, [best_sol];
	ld.volatile.u32 	%r4971, [%rd1087+32];
	st.local.u32 	[%rd174], %r4971;
	{ // callseq 27, 0
	.param .b64 param0;
	st.param.b64 	[param0], %rd1079;
	.param .b64 param1;
	st.param.b64 	[param1], %rd1067;
	.param .b32 retval0;
	call.uni (retval0), 
	vprintf, 
	(
	param0, 
	param1
	);
	ld.param.b32 	%r4972, [retval0];
	} // callseq 27
	ld.global.u64 	%rd1088, [best_sol];
	ld.volatile.u32 	%r4974, [%rd1088+36];
	st.local.u32 	[%rd174], %r4974;
	{ // callseq 28, 0
	.param .b64 param0;
	st.param.b64 	[param0], %rd1079;
	.param .b64 param1;
	st.param.b64 	[param1], %rd1067;
	.param .b32 retval0;
	call.uni (retval0), 
	vprintf, 
	(
	param0, 
	param1
	);
	ld.param.b32 	%r4975, [retval0];
	} // callseq 28
	ld.global.u64 	%rd1089, [best_sol];
	ld.volatile.u32 	%r4977, [%rd1089+40];
	st.local.u32 	[%rd174], %r4977;
	{ // callseq 29, 0
	.param .b64 param0;
	st.param.b64 	[param0], %rd1079;
	.param .b64 param1;
	st.param.b64 	[param1], %rd1067;
	.param .b32 retval0;
	call.uni (retval0), 
	vprintf, 
	(
	param0, 
	param1
	);
	ld.param.b32 	%r4978, [retval0];
	} // callseq 29
	ld.global.u64 	%rd1090, [best_sol];
	ld.volatile.u32 	%r4980, [%rd1090+44];
	st.local.u32 	[%rd174], %r4980;
	{ // callseq 30, 0
	.param .b64 param0;
	st.param.b64 	[param0], %rd1079;
	.param .b64 param1;
	st.param.b64 	[param1], %rd1067;
	.param .b32 retval0;
	call.uni (retval0), 
	vprintf, 
	(
	param0, 
	param1
	);
	ld.param.b32 	%r4981, [retval0];
	} // callseq 30
	ld.global.u64 	%rd1091, [best_sol];
	ld.volatile.u32 	%r4983, [%rd1091+48];
	st.local.u32 	[%rd174], %r4983;
	{ // callseq 31, 0
	.param .b64 param0;
	st.param.b64 	[param0], %rd1079;
	.param .b64 param1;
	st.param.b64 	[param1], %rd1067;
	.param .b32 retval0;
	call.uni (retval0), 
	vprintf, 
	(
	param0, 
	param1
	);
	ld.param.b32 	%r4984, [retval0];
	} // callseq 31
	ld.global.u64 	%rd1092, [best_sol];
	ld.volatile.u32 	%r4986, [%rd1092+52];
	st.local.u32 	[%rd174], %r4986;
	{ // callseq 32, 0
	.param .b64 param0;
	st.param.b64 	[param0], %rd1079;
	.param .b64 param1;
	st.param.b64 	[param1], %rd1067;
	.param .b32 retval0;
	call.uni (retval0), 
	vprintf, 
	(
	param0, 
	param1
	);
	ld.param.b32 	%r4987, [retval0];
	} // callseq 32
	ld.global.u64 	%rd1093, [best_sol];
	ld.volatile.u32 	%r4989, [%rd1093+56];
	st.local.u32 	[%rd174], %r4989;
	{ // callseq 33, 0
	.param .b64 param0;
	st.param.b64 	[param0], %rd1079;
	.param .b64 param1;
	st.param.b64 	[param1], %rd1067;
	.param .b32 retval0;
	call.uni (retval0), 
	vprintf, 
	(
	param0, 
	param1
	);
	ld.param.b32 	%r4990, [retval0];
	} // callseq 33
	ld.global.u64 	%rd1094, [best_sol];
	ld.volatile.u32 	%r4992, [%rd1094+60];
	st.local.u32 	[%rd174], %r4992;
	{ // callseq 34, 0
	.param .b64 param0;
	st.param.b64 	[param0], %rd1079;
	.param .b64 param1;
	st.param.b64 	[param1], %rd1067;
	.param .b32 retval0;
	call.uni (retval0), 
	vprintf, 
	(
	param0, 
	param1
	);
	ld.param.b32 	%r4993, [retval0];
	} // callseq 34
	ld.global.u64 	%rd1095, [best_sol];
	ld.volatile.u32 	%r4995, [%rd1095+64];
	st.local.u32 	[%rd174], %r4995;
	{ // callseq 35, 0
	.param .b64 param0;
	st.param.b64 	[param0], %rd1079;
	.param .b64 param1;
	st.param.b64 	[param1], %rd1067;
	.param .b32 retval0;
	call.uni (retval0), 
	vprintf, 
	(
	param0, 
	param1
	);
	ld.param.b32 	%r4996, [retval0];
	} // callseq 35
	ld.global.u64 	%rd1096, [best_sol];
	ld.volatile.u32 	%r4998, [%rd1096+68];
	st.local.u32 	[%rd174], %r4998;
	{ // callseq 36, 0
	.param .b64 param0;
	st.param.b64 	[param0], %rd1079;
	.param .b64 param1;
	st.param.b64 	[param1], %rd1067;
	.param .b32 retval0;
	call.uni (retval0), 
	vprintf, 
	(
	param0, 
	param1
	);
	ld.param.b32 	%r4999, [retval0];
	} // callseq 36
	ld.global.u64 	%rd1097, [best_sol];
	ld.volatile.u32 	%r5001, [%rd1097+72];
	st.local.u32 	[%rd174], %r5001;
	{ // callseq 37, 0
	.param .b64 param0;
	st.param.b64 	[param0], %rd1079;
	.param .b64 param1;
	st.param.b64 	[param1], %rd1067;
	.param .b32 retval0;
	call.uni (retval0), 
	vprintf, 
	(
	param0, 
	param1
	);
	ld.param.b32 	%r5002, [retval0];
	} // callseq 37
	ld.global.u64 	%rd1098, [best_sol];
	ld.volatile.u32 	%r5004, [%rd1098+76];
	st.local.u32 	[%rd174], %r5004;
	{ // callseq 38, 0
	.param .b64 param0;
	st.param.b64 	[param0], %rd1079;
	.param .b64 param1;
	st.param.b64 	[param1], %rd1067;
	.param .b32 retval0;
	call.uni (retval0), 
	vprintf, 
	(
	param0, 
	param1
	);
	ld.param.b32 	%r5005, [retval0];
	} // callseq 38
	ld.global.u64 	%rd1099, [best_sol];
	ld.volatile.u32 	%r5007, [%rd1099+80];
	st.local.u32 	[%rd174], %r5007;
	{ // callseq 39, 0
	.param .b64 param0;
	st.param.b64 	[param0], %rd1079;
	.param .b64 param1;
	st.param.b64 	[param1], %rd1067;
	.param .b32 retval0;
	call.uni (retval0), 
	vprintf, 
	(
	param0, 
	param1
	);
	ld.param.b32 	%r5008, [retval0];
	} // callseq 39
	ld.global.u64 	%rd1100, [best_sol];
	ld.volatile.u32 	%r5010, [%rd1100+84];
	st.local.u32 	[%rd174], %r5010;
	{ // callseq 40, 0
	.param .b64 param0;
	st.param.b64 	[param0], %rd1079;
	.param .b64 param1;
	st.param.b64 	[param1], %rd1067;
	.param .b32 retval0;
	call.uni (retval0), 
	vprintf, 
	(
	param0, 
	param1
	);
	ld.param.b32 	%r5011, [retval0];
	} // callseq 40
	ld.global.u64 	%rd1101, [best_sol];
	ld.volatile.u32 	%r5013, [%rd1101+88];
	st.local.u32 	[%rd174], %r5013;
	{ // callseq 41, 0
	.param .b64 param0;
	st.param.b64 	[param0], %rd1079;
	.param .b64 param1;
	st.param.b64 	[param1], %rd1067;
	.param .b32 retval0;
	call.uni (retval0), 
	vprintf, 
	(
	param0, 
	param1
	);
	ld.param.b32 	%r5014, [retval0];
	} // callseq 41
	ld.global.u64 	%rd1102, [best_sol];
	ld.volatile.u32 	%r5016, [%rd1102+92];
	st.local.u32 	[%rd174], %r5016;
	{ // callseq 42, 0
	.param .b64 param0;
	st.param.b64 	[param0], %rd1079;
	.param .b64 param1;
	st.param.b64 	[param1], %rd1067;
	.param .b32 retval0;
	call.uni (retval0), 
	vprintf, 
	(
	param0, 
	param1
	);
	ld.param.b32 	%r5017, [retval0];
	} // callseq 42
	ld.global.u64 	%rd1103, [best_sol];
	ld.volatile.u32 	%r5019, [%rd1103+96];
	st.local.u32 	[%rd174], %r5019;
	{ // callseq 43, 0
	.param .b64 param0;
	st.param.b64 	[param0], %rd1079;
	.param .b64 param1;
	st.param.b64 	[param1], %rd1067;
	.param .b32 retval0;
	call.uni (retval0), 
	vprintf, 
	(
	param0, 
	param1
	);
	ld.param.b32 	%r5020, [retval0];
	} // callseq 43
	ld.global.u64 	%rd1104, [best_sol];
	ld.volatile.u32 	%r5022, [%rd1104+100];
	st.local.u32 	[%rd174], %r5022;
	{ // callseq 44, 0
	.param .b64 param0;
	st.param.b64 	[param0], %rd1079;
	.param .b64 param1;
	st.param.b64 	[param1], %rd1067;
	.param .b32 retval0;
	call.uni (retval0), 
	vprintf, 
	(
	param0, 
	param1
	);
	ld.param.b32 	%r5023, [retval0];
	} // callseq 44
	ld.global.u64 	%rd1105, [best_sol];
	ld.volatile.u32 	%r5025, [%rd1105+104];
	st.local.u32 	[%rd174], %r5025;
	{ // callseq 45, 0
	.param .b64 param0;
	st.param.b64 	[param0], %rd1079;
	.param .b64 param1;
	st.param.b64 	[param1], %rd1067;
	.param .b32 retval0;
	call.uni (retval0), 
	vprintf, 
	(
	param0, 
	param1
	);
	ld.param.b32 	%r5026, [retval0];
	} // callseq 45
	ld.global.u64 	%rd1106, [best_sol];
	ld.volatile.u32 	%r5028, [%rd1106+108];
	st.local.u32 	[%rd174], %r5028;
	{ // callseq 46, 0
	.param .b64 param0;
	st.param.b64 	[param0], %rd1079;
	.param .b64 param1;
	st.param.b64 	[param1], %rd1067;
	.param .b32 retval0;
	call.uni (retval0), 
	vprintf, 
	(
	param0, 
	param1
	);
	ld.param.b32 	%r5029, [retval0];
	} // callseq 46
	ld.global.u64 	%rd1107, [best_sol];
	ld.volatile.u32 	%r5031, [%rd1107+112];
	st.local.u32 	[%rd174], %r5031;
	{ // callseq 47, 0
	.param .b64 param0;
	st.param.b64 	[param0], %rd1079;
	.param .b64 param1;
	st.param.b64 	[param1], %rd1067;
	.param .b32 retval0;
	call.uni (retval0), 
	vprintf, 
	(
	param0, 
	param1
	);
	ld.param.b32 	%r5032, [retval0];
	} // callseq 47
	ld.global.u64 	%rd1108, [best_sol];
	ld.volatile.u32 	%r5034, [%rd1108+116];
	st.local.u32 	[%rd174], %r5034;
	{ // callseq 48, 0
	.param .b64 param0;
	st.param.b64 	[param0], %rd1079;
	.param .b64 param1;
	st.param.b64 	[param1], %rd1067;
	.param .b32 retval0;
	call.uni (retval0), 
	vprintf, 
	(
	param0, 
	param1
	);
	ld.param.b32 	%r5035, [retval0];
	} // callseq 48
	ld.global.u64 	%rd1109, [best_sol];
	ld.volatile.u32 	%r5037, [%rd1109+120];
	st.local.u32 	[%rd174], %r5037;
	{ // callseq 49, 0
	.param .b64 param0;
	st.param.b64 	[param0], %rd1079;
	.param .b64 param1;
	st.param.b64 	[param1], %rd1067;
	.param .b32 retval0;
	call.uni (retval0), 
	vprintf, 
	(
	param0, 
	param1
	);
	ld.param.b32 	%r5038, [retval0];
	} // callseq 49
	ld.global.u64 	%rd1110, [best_sol];
	ld.volatile.u32 	%r5040, [%rd1110+124];
	st.local.u32 	[%rd174], %r5040;
	{ // callseq 50, 0
	.param .b64 param0;
	st.param.b64 	[param0], %rd1079;
	.param .b64 param1;
	st.param.b64 	[param1], %rd1067;
	.param .b32 retval0;
	call.uni (retval0), 
	vprintf, 
	(
	param0, 
	param1
	);
	ld.param.b32 	%r5041, [retval0];
	} // callseq 50
	ld.global.u64 	%rd1111, [best_sol];
	ld.volatile.u32 	%r5043, [%rd1111+128];
	st.local.u32 	[%rd174], %r5043;
	{ // callseq 51, 0
	.param .b64 param0;
	st.param.b64 	[param0], %rd1079;
	.param .b64 param1;
	st.param.b64 	[param1], %rd1067;
	.param .b32 retval0;
	call.uni (retval0), 
	vprintf, 
	(
	param0, 
	param1
	);
	ld.param.b32 	%r5044, [retval0];
	} // callseq 51
	ld.global.u64 	%rd1112, [best_sol];
	ld.volatile.u32 	%r5046, [%rd1112+132];
	st.local.u32 	[%rd174], %r5046;
	{ // callseq 52, 0
	.param .b64 param0;
	st.param.b64 	[param0], %rd1079;
	.param .b64 param1;
	st.param.b64 	[param1], %rd1067;
	.param .b32 retval0;
	call.uni (retval0), 
	vprintf, 
	(
	param0, 
	param1
	);
	ld.param.b32 	%r5047, [retval0];
	} // callseq 52
	ld.global.u64 	%rd1113, [best_sol];
	ld.volatile.u32 	%r5049, [%rd1113+136];
	st.local.u32 	[%rd174], %r5049;
	{ // callseq 53, 0
	.param .b64 param0;
	st.param.b64 	[param0], %rd1079;
	.param .b64 param1;
	st.param.b64 	[param1], %rd1067;
	.param .b32 retval0;
	call.uni (retval0), 
	vprintf, 
	(
	param0, 
	param1
	);
	ld.param.b32 	%r5050, [retval0];
	} // callseq 53
	ld.global.u64 	%rd1114, [best_sol];
	ld.volatile.u32 	%r5052, [%rd1114+140];
	st.local.u32 	[%rd174], %r5052;
	{ // callseq 54, 0
	.param .b64 param0;
	st.param.b64 	[param0], %rd1079;
	.param .b64 param1;
	st.param.b64 	[param1], %rd1067;
	.param .b32 retval0;
	call.uni (retval0), 
	vprintf, 
	(
	param0, 
	param1
	);
	ld.param.b32 	%r5053, [retval0];
	} // callseq 54
	ld.global.u64 	%rd1115, [best_sol];
	ld.volatile.u32 	%r5055, [%rd1115+144];
	st.local.u32 	[%rd174], %r5055;
	{ // callseq 55, 0
	.param .b64 param0;
	st.param.b64 	[param0], %rd1079;
	.param .b64 param1;
	st.param.b64 	[param1], %rd1067;
	.param .b32 retval0;
	call.uni (retval0), 
	vprintf, 
	(
	param0, 
	param1
	);
	ld.param.b32 	%r5056, [retval0];
	} // callseq 55
	ld.global.u64 	%rd1116, [best_sol];
	ld.volatile.u32 	%r5058, [%rd1116+148];
	st.local.u32 	[%rd174], %r5058;
	{ // callseq 56, 0
	.param .b64 param0;
	st.param.b64 	[param0], %rd1079;
	.param .b64 param1;
	st.param.b64 	[param1], %rd1067;
	.param .b32 retval0;
	call.uni (retval0), 
	vprintf, 
	(
	param0, 
	param1
	);
	ld.param.b32 	%r5059, [retval0];
	} // callseq 56
	ld.global.u64 	%rd1117, [best_sol];
	ld.volatile.u32 	%r5061, [%rd1117+152];
	st.local.u32 	[%rd174], %r5061;
	{ // callseq 57, 0
	.param .b64 param0;
	st.param.b64 	[param0], %rd1079;
	.param .b64 param1;
	st.param.b64 	[param1], %rd1067;
	.param .b32 retval0;
	call.uni (retval0), 
	vprintf, 
	(
	param0, 
	param1
	);
	ld.param.b32 	%r5062, [retval0];
	} // callseq 57
	ld.global.u64 	%rd1118, [best_sol];
	ld.volatile.u32 	%r5064, [%rd1118+156];
	st.local.u32 	[%rd174], %r5064;
	{ // callseq 58, 0
	.param .b64 param0;
	st.param.b64 	[param0], %rd1079;
	.param .b64 param1;
	st.param.b64 	[param1], %rd1067;
	.param .b32 retval0;
	call.uni (retval0), 
	vprintf, 
	(
	param0, 
	param1
	);
	ld.param.b32 	%r5065, [retval0];
	} // callseq 58
	ld.global.u64 	%rd1119, [best_sol];
	ld.volatile.u32 	%r5067, [%rd1119+160];
	st.local.u32 	[%rd174], %r5067;
	{ // callseq 59, 0
	.param .b64 param0;
	st.param.b64 	[param0], %rd1079;
	.param .b64 param1;
	st.param.b64 	[param1], %rd1067;
	.param .b32 retval0;
	call.uni (retval0), 
	vprintf, 
	(
	param0, 
	param1
	);
	ld.param.b32 	%r5068, [retval0];
	} // callseq 59
	ld.global.u64 	%rd1120, [best_sol];
	ld.volatile.u32 	%r5070, [%rd1120+164];
	st.local.u32 	[%rd174], %r5070;
	{ // callseq 60, 0
	.param .b64 param0;
	st.param.b64 	[param0], %rd1079;
	.param .b64 param1;
	st.param.b64 	[param1], %rd1067;
	.param .b32 retval0;
	call.uni (retval0), 
	vprintf, 
	(
	param0, 
	param1
	);
	ld.param.b32 	%r5071, [retval0];
	} // callseq 60
	mov.u64 	%rd1121, $str$8;
	cvta.global.u64 	%rd1122, %rd1121;
	{ // callseq 61, 0
	.param .b64 param0;
	st.param.b64 	[param0], %rd1122;
	.param .b64 param1;
	st.param.b64 	[param1], 0;
	.param .b32 retval0;
	call.uni (retval0), 
	vprintf, 
	(
	param0, 
	param1
	);
	ld.param.b32 	%r5073, [retval0];
	} // callseq 61
$L__BB1_709:
	ret;

}


// ===== COMPILED SASS (sm_100) =====

	.target	sm_100

	.elftype	@"ET_EXEC"


//--------------------- .note.nv.tkinfo           --------------------------
	.section	.note.nv.tkinfo,"",@"SHT_NOTE"
	.sectionflags	@"SHF_NOTE_NV_TKINFO"
	.tkinfo
        /*0018*/ 	.word	0x00000002
        /*0030*/ 	.string	""
        /*0030*/ 	.string	"ptxas"
        /*0030*/ 	.string	"Cuda compilation tools, release 13.0, V13.0.88"
        /*0030*/ 	.string	"Build cuda_13.0.r13.0/compiler.36424714_0"
        /*0030*/ 	.string	"-arch sm_100 -m 64 "



//--------------------- .note.nv.cuinfo           --------------------------
	.section	.note.nv.cuinfo,"",@"SHT_NOTE"
	.sectionflags	@"SHF_NOTE_NV_CUINFO"
        /*0018*/ 	.short	0x0002
        /*001a*/ 	.short	0x0064
        /*001c*/ 	.short	0x0082
	.zero		2


//--------------------- .nv.info                  --------------------------
	.section	.nv.info,"",@"SHT_CUDA_INFO"
	.align	4


	//----- nvinfo : EIATTR_REGCOUNT
	.align		4
        /*0000*/ 	.byte	0x04, 0x2f
        /*0002*/ 	.short	(.L_19 - .L_18)
	.align		4
.L_18:
        /*0004*/ 	.word	index@(_Z12setup_kernelP17curandStateXORWOW)
        /*0008*/ 	.word	0x0000001f


	//----- nvinfo : EIATTR_FRAME_SIZE
	.align		4
.L_19:
        /*000c*/ 	.byte	0x04, 0x11
        /*000e*/ 	.short	(.L_21 - .L_20)
	.align		4
.L_20:
        /*0010*/ 	.word	index@(_Z12setup_kernelP17curandStateXORWOW)
        /*0014*/ 	.word	0x00000000


	//----- nvinfo : EIATTR_REGCOUNT
	.align		4
.L_21:
        /*0018*/ 	.byte	0x04, 0x2f
        /*001a*/ 	.short	(.L_23 - .L_22)
	.align		4
.L_22:
        /*001c*/ 	.word	index@(_Z10tlboKernelPiS_iP17curandStateXORWOW)
        /*0020*/ 	.word	0x000000a7


	//----- nvinfo : EIATTR_FRAME_SIZE
	.align		4
.L_23:
        /*0024*/ 	.byte	0x04, 0x11
        /*0026*/ 	.short	(.L_25 - .L_24)
	.align		4
.L_24:
        /*0028*/ 	.word	index@(_Z10tlboKernelPiS_iP17curandStateXORWOW)
        /*002c*/ 	.word	0x00000160


	//----- nvinfo : EIATTR_MIN_STACK_SIZE
	.align		4
.L_25:
        /*0030*/ 	.byte	0x04, 0x12
        /*0032*/ 	.short	(.L_27 - .L_26)
	.align		4
.L_26:
        /*0034*/ 	.word	index@(_Z10tlboKernelPiS_iP17curandStateXORWOW)
        /*0038*/ 	.word	0x00000160


	//----- nvinfo : EIATTR_MIN_STACK_SIZE
	.align		4
.L_27:
        /*003c*/ 	.byte	0x04, 0x12
        /*003e*/ 	.short	(.L_29 - .L_28)
	.align		4
.L_28:
        /*0040*/ 	.word	index@(_Z12setup_kernelP17curandStateXORWOW)
        /*0044*/ 	.word	0x00000000
.L_29:


//--------------------- .nv.compat                --------------------------
	.section	.nv.compat,"",@"SHT_CUDA_COMPAT_INFO"
	.align	4
        /*0000*/ 	.byte	0x02, 0x09, 0x00, 0x00, 0x02, 0x02, 0x01, 0x00, 0x02, 0x05, 0x05, 0x00, 0x03, 0x07, 0x01, 0x01
        /*0010*/ 	.byte	0x02, 0x03, 0x00, 0x00, 0x02, 0x06, 0x01, 0x00, 0x04, 0x0b, 0x08, 0x00, 0x09, 0x00, 0x00, 0x00
        /*0020*/ 	.byte	0x00, 0x00, 0x00, 0x00


//--------------------- .nv.info._Z10tlboKernelPiS_iP17curandStateXORWOW --------------------------
	.section	.nv.info._Z10tlboKernelPiS_iP17curandStateXORWOW,"",@"SHT_CUDA_INFO"
	.sectionflags	@""
	.align	4


	//----- nvinfo : EIATTR_CUDA_API_VERSION
	.align		4
        /*0000*/ 	.byte	0x04, 0x37
        /*0002*/ 	.short	(.L_31 - .L_30)
.L_30:
        /*0004*/ 	.word	0x00000082


	//----- nvinfo : EIATTR_KPARAM_INFO
	.align		4
.L_31:
        /*0008*/ 	.byte	0x04, 0x17
        /*000a*/ 	.short	(.L_33 - .L_32)
.L_32:
        /*000c*/ 	.word	0x00000000
        /*0010*/ 	.short	0x0003
        /*0012*/ 	.short	0x0018
        /*0014*/ 	.byte	0x00, 0xf5, 0x21, 0x00


	//----- nvinfo : EIATTR_KPARAM_INFO
	.align		4
.L_33:
        /*0018*/ 	.byte	0x04, 0x17
        /*001a*/ 	.short	(.L_35 - .L_34)
.L_34:
        /*001c*/ 	.word	0x00000000
        /*0020*/ 	.short	0x0002
        /*0022*/ 	.short	0x0010
        /*0024*/ 	.byte	0x00, 0xf0, 0x11, 0x00


	//----- nvinfo : EIATTR_KPARAM_INFO
	.align		4
.L_35:
        /*0028*/ 	.byte	0x04, 0x17
        /*002a*/ 	.short	(.L_37 - .L_36)
.L_36:
        /*002c*/ 	.word	0x00000000
        /*0030*/ 	.short	0x0001
        /*0032*/ 	.short	0x0008
        /*0034*/ 	.byte	0x00, 0xf5, 0x21, 0x00


	//----- nvinfo : EIATTR_KPARAM_INFO
	.align		4
.L_37:
        /*0038*/ 	.byte	0x04, 0x17
        /*003a*/ 	.short	(.L_39 - .L_38)
.L_38:
        /*003c*/ 	.word	0x00000000
        /*0040*/ 	.short	0x0000
        /*0042*/ 	.short	0x0000
        /*0044*/ 	.byte	0x00, 0xf5, 0x21, 0x00


	//----- nvinfo : EIATTR_SPARSE_MMA_MASK
	.align		4
.L_39:
        /*0048*/ 	.byte	0x03, 0x50
        /*004a*/ 	.short	0x0000


	//----- nvinfo : EIATTR_MAXREG_COUNT
	.align		4
        /*004c*/ 	.byte	0x03, 0x1b
        /*004e*/ 	.short	0x00ff


	//----- nvinfo : EIATTR_NUM_BARRIERS
	.align		4
        /*0050*/ 	.byte	0x02, 0x4c
        /*0052*/ 	.byte	0x01
	.zero		1


	//----- nvinfo : EIATTR_EXTERNS
	.align		4
        /*0054*/ 	.byte	0x04, 0x0f
        /*0056*/ 	.short	(.L_41 - .L_40)


	//   ....[0]....
	.align		4
.L_40:
        /*0058*/ 	.word	index@(malloc)


	//   ....[1]....
	.align		4
        /*005c*/ 	.word	index@(vprintf)


	//----- nvinfo : EIATTR_MERCURY_ISA_VERSION
	.align		4
.L_41:
        /*0060*/ 	.byte	0x03, 0x5f
        /*0062*/ 	.short	0x0101


	//----- nvinfo : EIATTR_INT_WARP_WIDE_INSTR_OFFSETS
	.align		4
        /*0064*/ 	.byte	0x04, 0x31
        /*0066*/ 	.short	(.L_43 - .L_42)


	//   ....[0]....
.L_42:
        /*0068*/ 	.word	0x00001430


	//   ....[1]....
        /*006c*/ 	.word	0x00001460


	//   ....[2]....
        /*0070*/ 	.word	0x00002350


	//   ....[3]....
        /*0074*/ 	.word	0x00002460


	//   ....[4]....
        /*0078*/ 	.word	0x000024a0


	//   ....[5]....
        /*007c*/ 	.word	0x000024e0


	//   ....[6]....
        /*0080*/ 	.word	0x00002520


	//   ....[7]....
        /*0084*/ 	.word	0x00002560


	//   ....[8]....
        /*0088*/ 	.word	0x000025a0


	//   ....[9]....
        /*008c*/ 	.word	0x000025e0


	//   ....[10]....
        /*0090*/ 	.word	0x00002620


	//   ....[11]....
        /*0094*/ 	.word	0x00002660


	//   ....[12]....
        /*0098*/ 	.word	0x000026a0


	//   ....[13]....
        /*009c*/ 	.word	0x000026e0


	//   ....[14]....
        /*00a0*/ 	.word	0x00002720


	//   ....[15]....
        /*00a4*/ 	.word	0x00002760


	//   ....[16]....
        /*00a8*/ 	.word	0x000027a0


	//   ....[17]....
        /*00ac*/ 	.word	0x000027e0


	//   ....[18]....
        /*00b0*/ 	.word	0x00002820


	//   ....[19]....
        /*00b4*/ 	.word	0x00002860


	//   ....[20]....
        /*00b8*/ 	.word	0x000028a0


	//   ....[21]....
        /*00bc*/ 	.word	0x000028e0


	//   ....[22]....
        /*00c0*/ 	.word	0x00002920


	//   ....[23]....
        /*00c4*/ 	.word	0x00002960


	//   ....[24]....
        /*00c8*/ 	.word	0x000029a0


	//   ....[25]....
        /*00cc*/ 	.word	0x000029e0


	//   ....[26]....
        /*00d0*/ 	.word	0x00002a20


	//   ....[27]....
        /*00d4*/ 	.word	0x00002a60


	//   ....[28]....
        /*00d8*/ 	.word	0x00002aa0


	//   ....[29]....
        /*00dc*/ 	.word	0x00002ae0


	//   ....[30]....
        /*00e0*/ 	.word	0x00002b20


	//   ....[31]....
        /*00e4*/ 	.word	0x00002b60


	//   ....[32]....
        /*00e8*/ 	.word	0x00002ba0


	//   ....[33]....
        /*00ec*/ 	.word	0x00002be0


	//   ....[34]....
        /*00f0*/ 	.word	0x00002c20


	//   ....[35]....
        /*00f4*/ 	.word	0x00002c60


	//   ....[36]....
        /*00f8*/ 	.word	0x00002ca0


	//   ....[37]....
        /*00fc*/ 	.word	0x00002ce0


	//   ....[38]....
        /*0100*/ 	.word	0x00002d20


	//   ....[39]....
        /*0104*/ 	.word	0x00002d60


	//   ....[40]....
        /*0108*/ 	.word	0x00002da0


	//   ....[41]....
        /*010c*/ 	.word	0x00002de0


	//   ....[42]....
        /*0110*/ 	.word	0x00002e20


	//   ....[43]....
        /*0114*/ 	.word	0x00002e60


	//   ....[44]....
        /*0118*/ 	.word	0x00002ea0


	//   ....[45]....
        /*011c*/ 	.word	0x00024d40


	//   ....[46]....
        /*0120*/ 	.word	0x00024d50


	//----- nvinfo : EIATTR_VRC_CTA_INIT_COUNT
	.align		4
.L_43:
        /*0124*/ 	.byte	0x02, 0x4a
	.zero		1
	.zero		1


	//----- nvinfo : EIATTR_SYSCALL_OFFSETS
	.align		4
        /*0128*/ 	.byte	0x04, 0x46
        /*012a*/ 	.short	(.L_45 - .L_44)


	//   ....[0]....
.L_44:
        /*012c*/ 	.word	0x00000860


	//   ....[1]....
        /*0130*/ 	.word	0x00001bb0


	//   ....[2]....
        /*0134*/ 	.word	0x00002270


	//   ....[3]....
        /*0138*/ 	.word	0x00006460


	//   ....[4]....
        /*013c*/ 	.word	0x00007820


	//   ....[5]....
        /*0140*/ 	.word	0x0000b090


	//   ....[6]....
        /*0144*/ 	.word	0x0000bcb0


	//   ....[7]....
        /*0148*/ 	.word	0x0000ce40


	//   ....[8]....
        /*014c*/ 	.word	0x000107a0


	//   ....[9]....
        /*0150*/ 	.word	0x000113c0


	//   ....[10]....
        /*0154*/ 	.word	0x000125e0


	//   ....[11]....
        /*0158*/ 	.word	0x00015e80


	//   ....[12]....
        /*015c*/ 	.word	0x00016aa0


	//   ....[13]....
        /*0160*/ 	.word	0x00017c30


	//   ....[14]....
        /*0164*/ 	.word	0x0001b4d0


	//   ....[15]....
        /*0168*/ 	.word	0x0001c0f0


	//   ....[16]....
        /*016c*/ 	.word	0x00021e20


	//   ....[17]....
        /*0170*/ 	.word	0x000254c0


	//   ....[18]....
        /*0174*/ 	.word	0x00025c40


	//   ....[19]....
        /*0178*/ 	.word	0x00025d00


	//   ....[20]....
        /*017c*/ 	.word	0x00025dc0


	//   ....[21]....
        /*0180*/ 	.word	0x00025e80


	//   ....[22]....
        /*0184*/ 	.word	0x00025f40


	//   ....[23]....
        /*0188*/ 	.word	0x00026000


	//   ....[24]....
        /*018c*/ 	.word	0x000260c0


	//   ....[25]....
        /*0190*/ 	.word	0x00026180


	//   ....[26]....
        /*0194*/ 	.word	0x00026240


	//   ....[27]....
        /*0198*/ 	.word	0x00026300


	//   ....[28]....
        /*019c*/ 	.word	0x000263c0


	//   ....[29]....
        /*01a0*/ 	.word	0x00026480


	//   ....[30]....
        /*01a4*/ 	.word	0x00026540


	//   ....[31]....
        /*01a8*/ 	.word	0x00026600


	//   ....[32]....
        /*01ac*/ 	.word	0x000266c0


	//   ....[33]....
        /*01b0*/ 	.word	0x00026780


	//   ....[34]....
        /*01b4*/ 	.word	0x00026840


	//   ....[35]....
        /*01b8*/ 	.word	0x00026900


	//   ....[36]....
        /*01bc*/ 	.word	0x000269c0


	//   ....[37]....
        /*01c0*/ 	.word	0x00026a80


	//   ....[38]....
        /*01c4*/ 	.word	0x00026b40


	//   ....[39]....
        /*01c8*/ 	.word	0x00026c00


	//   ....[40]....
        /*01cc*/ 	.word	0x00026cc0


	//   ....[41]....
        /*01d0*/ 	.word	0x00026d80


	//   ....[42]....
        /*01d4*/ 	.word	0x00026e40


	//   ....[43]....
        /*01d8*/ 	.word	0x00026f00


	//   ....[44]....
        /*01dc*/ 	.word	0x00026fc0


	//   ....[45]....
        /*01e0*/ 	.word	0x00027080


	//   ....[46]....
        /*01e4*/ 	.word	0x00027140


	//   ....[47]....
        /*01e8*/ 	.word	0x00027200


	//   ....[48]....
        /*01ec*/ 	.word	0x000272c0


	//   ....[49]....
        /*01f0*/ 	.word	0x00027380


	//   ....[50]....
        /*01f4*/ 	.word	0x00027440


	//   ....[51]....
        /*01f8*/ 	.word	0x00027500


	//   ....[52]....
        /*01fc*/ 	.word	0x000275c0


	//   ....[53]....
        /*0200*/ 	.word	0x00027680


	//   ....[54]....
        /*0204*/ 	.word	0x00027740


	//   ....[55]....
        /*0208*/ 	.word	0x00027800


	//   ....[56]....
        /*020c*/ 	.word	0x000278c0


	//   ....[57]....
        /*0210*/ 	.word	0x00027980


	//   ....[58]....
        /*0214*/ 	.word	0x00027a40


	//   ....[59]....
        /*0218*/ 	.word	0x00027b00


	//   ....[60]....
        /*021c*/ 	.word	0x00027bc0


	//   ....[61]....
        /*0220*/ 	.word	0x00027c30


	//----- nvinfo : EIATTR_EXIT_INSTR_OFFSETS
	.align		4
.L_45:
        /*0224*/ 	.byte	0x04, 0x1c
        /*0226*/ 	.short	(.L_47 - .L_46)


	//   ....[0]....
.L_46:
        /*0228*/ 	.word	0x00025b80


	//   ....[1]....
        /*022c*/ 	.word	0x00027c40


	//----- nvinfo : EIATTR_INDIRECT_BRANCH_TARGETS
	.align		4
.L_47:
        /*0230*/ 	.byte	0x04, 0x34
        /*0232*/ 	.short	(.L_49 - .L_48)


	//   ....[0]....
.L_48:
        /*0234*/ 	.word	.L_x_203@srel
        /*0238*/ 	.short	0x0
        /*023a*/ 	.short	0x0
        /*023c*/ 	.word	0x3
        /*0240*/ 	.word	.L_x_204@srel
        /*0244*/ 	.word	.L_x_205@srel
        /*0248*/ 	.word	.L_x_206@srel


	//   ....[1]....
        /*024c*/ 	.word	.L_x_207@srel
        /*0250*/ 	.short	0x0
        /*0252*/ 	.short	0x0
        /*0254*/ 	.word	0x3
        /*0258*/ 	.word	.L_x_208@srel
        /*025c*/ 	.word	.L_x_209@srel
        /*0260*/ 	.word	.L_x_206@srel


	//----- nvinfo : EIATTR_CRS_STACK_SIZE
	.align		4
.L_49:
        /*0264*/ 	.byte	0x04, 0x1e
        /*0266*/ 	.short	(.L_51 - .L_50)
.L_50:
        /*0268*/ 	.word	0x00000000


	//----- nvinfo : EIATTR_CBANK_PARAM_SIZE
	.align		4
.L_51:
        /*026c*/ 	.byte	0x03, 0x19
        /*026e*/ 	.short	0x0020


	//----- nvinfo : EIATTR_PARAM_CBANK
	.align		4
        /*0270*/ 	.byte	0x04, 0x0a
        /*0272*/ 	.short	(.L_53 - .L_52)
	.align		4
.L_52:
        /*0274*/ 	.word	index@(.nv.constant0._Z10tlboKernelPiS_iP17curandStateXORWOW)
        /*0278*/ 	.short	0x0380
        /*027a*/ 	.short	0x0020


	//----- nvinfo : EIATTR_SW_WAR
	.align		4
.L_53:
        /*027c*/ 	.byte	0x04, 0x36
        /*027e*/ 	.short	(.L_55 - .L_54)
.L_54:
        /*0280*/ 	.word	0x00000008
.L_55:


//--------------------- .nv.info._Z12setup_kernelP17curandStateXORWOW --------------------------
	.section	.nv.info._Z12setup_kernelP17curandStateXORWOW,"",@"SHT_CUDA_INFO"
	.sectionflags	@""
	.align	4


	//----- nvinfo : EIATTR_CUDA_API_VERSION
	.align		4
        /*0000*/ 	.byte	0x04, 0x37
        /*0002*/ 	.short	(.L_57 - .L_56)
.L_56:
        /*0004*/ 	.word	0x00000082


	//----- nvinfo : EIATTR_KPARAM_INFO
	.align		4
.L_57:
        /*0008*/ 	.byte	0x04, 0x17
        /*000a*/ 	.short	(.L_59 - .L_58)
.L_58:
        /*000c*/ 	.word	0x00000000
        /*0010*/ 	.short	0x0000
        /*0012*/ 	.short	0x0000
        /*0014*/ 	.byte	0x00, 0xf5, 0x21, 0x00


	//----- nvinfo : EIATTR_SPARSE_MMA_MASK
	.align		4
.L_59:
        /*0018*/ 	.byte	0x03, 0x50
        /*001a*/ 	.short	0x0000


	//----- nvinfo : EIATTR_MAXREG_COUNT
	.align		4
        /*001c*/ 	.byte	0x03, 0x1b
        /*001e*/ 	.short	0x00ff


	//----- nvinfo : EIATTR_MERCURY_ISA_VERSION
	.align		4
        /*0020*/ 	.byte	0x03, 0x5f
        /*0022*/ 	.short	0x0101


	//----- nvinfo : EIATTR_VRC_CTA_INIT_COUNT
	.align		4
        /*0024*/ 	.byte	0x02, 0x4a
	.zero		1
	.zero		1


	//----- nvinfo : EIATTR_EXIT_INSTR_OFFSETS
	.align		4
        /*0028*/ 	.byte	0x04, 0x1c
        /*002a*/ 	.short	(.L_61 - .L_60)


	//   ....[0]....
.L_60:
        /*002c*/ 	.word	0x00000e70


	//----- nvinfo : EIATTR_CRS_STACK_SIZE
	.align		4
.L_61:
        /*0030*/ 	.byte	0x04, 0x1e
        /*0032*/ 	.short	(.L_63 - .L_62)
.L_62:
        /*0034*/ 	.word	0x00000000


	//----- nvinfo : EIATTR_CBANK_PARAM_SIZE
	.align		4
.L_63:
        /*0038*/ 	.byte	0x03, 0x19
        /*003a*/ 	.short	0x0008


	//----- nvinfo : EIATTR_PARAM_CBANK
	.align		4
        /*003c*/ 	.byte	0x04, 0x0a
        /*003e*/ 	.short	(.L_65 - .L_64)
	.align		4
.L_64:
        /*0040*/ 	.word	index@(.nv.constant0._Z12setup_kernelP17curandStateXORWOW)
        /*0044*/ 	.short	0x0380
        /*0046*/ 	.short	0x0008


	//----- nvinfo : EIATTR_SW_WAR
	.align		4
.L_65:
        /*0048*/ 	.byte	0x04, 0x36
        /*004a*/ 	.short	(.L_67 - .L_66)
.L_66:
        /*004c*/ 	.word	0x00000008
.L_67:


//--------------------- .nv.callgraph             --------------------------
	.section	.nv.callgraph,"",@"SHT_CUDA_CALLGRAPH"
	.align	4
	.sectionentsize	8
	.align		4
        /*0000*/ 	.word	0x00000000
	.align		4
        /*0004*/ 	.word	0xffffffff
	.align		4
        /*0008*/ 	.word	index@(_Z10tlboKernelPiS_iP17curandStateXORWOW)
	.align		4
        /*000c*/ 	.word	index@(vprintf)
	.align		4
        /*0010*/ 	.word	index@(_Z10tlboKernelPiS_iP17curandStateXORWOW)
	.align		4
        /*0014*/ 	.word	index@(malloc)
	.align		4
        /*0018*/ 	.word	0x00000000
	.align		4
        /*001c*/ 	.word	0xfffffffe
	.align		4
        /*0020*/ 	.word	0x00000000
	.align		4
        /*0024*/ 	.word	0xfffffffd
	.align		4
        /*0028*/ 	.word	0x00000000
	.align		4
        /*002c*/ 	.word	0xfffffffc


//--------------------- .nv.constant4             --------------------------
	.section	.nv.constant4,"a",@progbits
	.align	8
	.align		8
.nv.constant4:
        /*0000*/ 	.dword	malloc
	.align		8
        /*0008*/ 	.dword	vprintf
	.align		8
        /*0010*/ 	.dword	precalc_xorwow_matrix
	.align		8
        /*0018*/ 	.dword	precalc_xorwow_offset_matrix
	.align		8
        /*0020*/ 	.dword	mrg32k3aM1
	.align		8
        /*0028*/ 	.dword	mrg32k3aM2
	.align		8
        /*0030*/ 	.dword	mrg32k3aM1SubSeq
	.align		8
        /*0038*/ 	.dword	mrg32k3aM2SubSeq
	.align		8
        /*0040*/ 	.dword	mrg32k3aM1Seq
	.align		8
        /*0048*/ 	.dword	mrg32k3aM2Seq
	.align		8
        /*0050*/ 	.dword	best_sol
	.align		8
        /*0058*/ 	.dword	best_sol_dis
	.align		8
        /*0060*/ 	.dword	var
	.align		8
        /*0068*/ 	.dword	itr
	.align		8
        /*0070*/ 	.dword	$str$1
	.align		8
        /*0078*/ 	.dword	$str$5
	.align		8
        /*0080*/ 	.dword	$str$6
	.align		8
        /*0088*/ 	.dword	$str$7
	.align		8
        /*0090*/ 	.dword	$str$8


//--------------------- .nv.constant3             --------------------------
	.section	.nv.constant3,"a",@progbits
	.align	8
.nv.constant3:
	.type		__cr_lgamma_table,@object
	.size		__cr_lgamma_table,(.L_8 - __cr_lgamma_table)
__cr_lgamma_table:
        /*0000*/ 	.byte	0x00, 0x00, 0x00, 0x00, 0x00, 0x00, 0x00, 0x00, 0x00, 0x00, 0x00, 0x00, 0x00, 0x00, 0x00, 0x00
        /*0010*/ 	.byte	0xef, 0x39, 0xfa, 0xfe, 0x42, 0x2e, 0xe6, 0x3f, 0x02, 0x20, 0x2a, 0xfa, 0x0b, 0xab, 0xfc, 0x3f
        /*0020*/ 	.byte	0xf9, 0x2c, 0x92, 0x7c, 0xa7, 0x6c, 0x09, 0x40, 0xc9, 0x79, 0x44, 0x3c, 0x64, 0x26, 0x13, 0x40
        /*0030*/ 	.byte	0xca, 0x01, 0xcf, 0x3a, 0x27, 0x51, 0x1a, 0x40, 0x30, 0xcc, 0x2d, 0xf3, 0xe1, 0x0c, 0x21, 0x40
        /*0040*/ 	.byte	0x0d, 0xb7, 0xfc, 0x82, 0x8e, 0x35, 0x25, 0x40
.L_8:


//--------------------- .nv.constant2._Z10tlboKernelPiS_iP17curandStateXORWOW --------------------------
	.section	.nv.constant2._Z10tlboKernelPiS_iP17curandStateXORWOW,"a",@progbits
	.sectionflags	@""
	.align	4
.nv.constant2._Z10tlboKernelPiS_iP17curandStateXORWOW:
        /*0000*/ 	.byte	0xe0, 0xcd, 0x00, 0x00, 0xc0, 0x77, 0x00, 0x00, 0x50, 0x25, 0x01, 0x00, 0x80, 0x25, 0x01, 0x00
        /*0010*/ 	.byte	0xd0, 0x7b, 0x01, 0x00, 0x50, 0x25, 0x01, 0x00


//--------------------- .text._Z10tlboKernelPiS_iP17curandStateXORWOW --------------------------
	.section	.text._Z10tlboKernelPiS_iP17curandStateXORWOW,"ax",@progbits
	.align	128
        .global         _Z10tlboKernelPiS_iP17curandStateXORWOW
        .type           _Z10tlboKernelPiS_iP17curandStateXORWOW,@function
        .size           _Z10tlboKernelPiS_iP17curandStateXORWOW,(.L_x_211 - _Z10tlboKernelPiS_iP17curandStateXORWOW)
        .other          _Z10tlboKernelPiS_iP17curandStateXORWOW,@"STO_CUDA_ENTRY STV_DEFAULT"
_Z10tlboKernelPiS_iP17curandStateXORWOW:
.text._Z10tlboKernelPiS_iP17curandStateXORWOW:
[----:B------:R-:W0:Y:S01]  /*0000*/  LDC R1, c[0x0][0x37c] ;  /* 0x0000df00ff017b82 */ /* 0x000e220000000800 */
[----:B------:R-:W1:Y:S01]  /*0010*/  S2R R23, SR_TID.X ;  /* 0x0000000000177919 */ /* 0x000e620000002100 */
[----:B------:R-:W2:Y:S06]  /*0020*/  LDCU UR5, c[0x0][0x2fc] ;  /* 0x00005f80ff0577ac */ /* 0x000eac0008000800 */
[----:B------:R-:W3:Y:S01]  /*0030*/  LDC.64 R46, c[0x0][0x380] ;  /* 0x0000e000ff2e7b82 */ /* 0x000ee20000000a00 */
[----:B0-----:R-:W-:Y:S01]  /*0040*/  VIADD R1, R1, 0xfffffea0 ;  /* 0xfffffea001017836 */ /* 0x001fe20000000000 */
[----:B------:R-:W1:Y:S01]  /*0050*/  S2R R2, SR_CTAID.X ;  /* 0x0000000000027919 */ /* 0x000e620000002500 */
[----:B------:R-:W1:Y:S01]  /*0060*/  LDCU UR4, c[0x0][0x360] ;  /* 0x00006c00ff0477ac */ /* 0x000e620008000800 */
[----:B------:R-:W0:Y:S01]  /*0070*/  LDCU.64 UR36, c[0x0][0x358] ;  /* 0x00006b00ff2477ac */ /* 0x000e220008000a00 */
[----:B-1----:R-:W-:-:S04]  /*0080*/  IMAD R0, R2, UR4, R23 ;  /* 0x0000000402007c24 */ /* 0x002fc8000f8e0217 */
[----:B------:R-:W-:-:S04]  /*0090*/  IMAD R5, R0, 0x2a, RZ ;  /* 0x0000002a00057824 */ /* 0x000fc800078e02ff */
[C---:B------:R-:W-:Y:S02]  /*00a0*/  VIADD R9, R5.reuse, 0x4 ;  /* 0x0000000405097836 */ /* 0x040fe40000000000 */
[C---:B------:R-:W-:Y:S02]  /*00b0*/  VIADD R11, R5.reuse, 0x6 ;  /* 0x00000006050b7836 */ /* 0x040fe40000000000 */
[C---:B------:R-:W-:Y:S02]  /*00c0*/  VIADD R13, R5.reuse, 0x8 ;  /* 0x00000008050d7836 */ /* 0x040fe40000000000 */
[C---:B------:R-:W-:Y:S02]  /*00d0*/  VIADD R15, R5.reuse, 0xa ;  /* 0x0000000a050f7836 */ /* 0x040fe40000000000 */
[C---:B------:R-:W-:Y:S02]  /*00e0*/  VIADD R17, R5.reuse, 0xc ;  /* 0x0000000c05117836 */ /* 0x040fe40000000000 */
[----:B------:R-:W-:-:S02]  /*00f0*/  VIADD R21, R5, 0x10 ;  /* 0x0000001005157836 */ /* 0x000fc40000000000 */
        /* <DEDUP_REMOVED lines=14> */
[----:B---3--:R-:W-:-:S04]  /*01e0*/  IMAD.WIDE.U32 R4, R5, 0x4, R46 ;  /* 0x0000000405047825 */ /* 0x008fc800078e002e */
[--C-:B------:R-:W-:Y:S01]  /*01f0*/  IMAD.WIDE.U32 R8, R9, 0x4, R46.reuse ;  /* 0x0000000409087825 */ /* 0x100fe200078e002e */
[----:B0-----:R-:W3:Y:S03]  /*0200*/  LDG.E R48, desc[UR36][R4.64] ;  /* 0x0000002404307981 */ /* 0x001ee6000c1e1900 */
[--C-:B------:R-:W-:Y:S01]  /*0210*/  IMAD.WIDE.U32 R10, R11, 0x4, R46.reuse ;  /* 0x000000040b0a7825 */ /* 0x100fe200078e002e */
[----:B------:R-:W3:Y:S03]  /*0220*/  LDG.E R49, desc[UR36][R4.64+0x4] ;  /* 0x0000042404317981 */ /* 0x000ee6000c1e1900 */
[--C-:B------:R-:W-:Y:S01]  /*0230*/  IMAD.WIDE.U32 R12, R13, 0x4, R46.reuse ;  /* 0x000000040d0c7825 */ /* 0x100fe200078e002e */
[----:B------:R-:W4:Y:S03]  /*0240*/  LDG.E R52, desc[UR36][R8.64] ;  /* 0x0000002408347981 */ /* 0x000f26000c1e1900 */
[--C-:B------:R-:W-:Y:S01]  /*0250*/  IMAD.WIDE.U32 R14, R15, 0x4, R46.reuse ;  /* 0x000000040f0e7825 */ /* 0x100fe200078e002e */
[----:B------:R-:W4:Y:S03]  /*0260*/  LDG.E R53, desc[UR36][R8.64+0x4] ;  /* 0x0000042408357981 */ /* 0x000f26000c1e1900 */
[--C-:B------:R-:W-:Y:S01]  /*0270*/  IMAD.WIDE.U32 R16, R17, 0x4, R46.reuse ;  /* 0x0000000411107825 */ /* 0x100fe200078e002e */
[----:B------:R-:W5:Y:S03]  /*0280*/  LDG.E R54, desc[UR36][R10.64] ;  /* 0x000000240a367981 */ /* 0x000f66000c1e1900 */
        /* <DEDUP_REMOVED lines=28> */
[----:B------:R-:W-:Y:S01]  /*0450*/  IMAD.WIDE.U32 R46, R3, 0x4, R46 ;  /* 0x00000004032e7825 */ /* 0x000fe200078e002e */
[----:B------:R-:W5:Y:S04]  /*0460*/  LDG.E R13, desc[UR36][R26.64+0x4] ;  /* 0x000004241a0d7981 */ /* 0x000f68000c1e1900 */
        /* <DEDUP_REMOVED lines=9> */
[----:B------:R0:W5:Y:S04]  /*0500*/  LDG.E R7, desc[UR36][R18.64+0x4] ;  /* 0x0000042412077981 */ /* 0x000168000c1e1900 */
        /* <DEDUP_REMOVED lines=9> */
[----:B------:R2:W5:Y:S04]  /*05a0*/  LDG.E R33, desc[UR36][R44.64+0x4] ;  /* 0x000004242c217981 */ /* 0x000568000c1e1900 */
[----:B------:R-:W5:Y:S04]  /*05b0*/  LDG.E R34, desc[UR36][R46.64] ;  /* 0x000000242e227981 */ /* 0x000f68000c1e1900 */
[----:B------:R-:W5:Y:S01]  /*05c0*/  LDG.E R35, desc[UR36][R46.64+0x4] ;  /* 0x000004242e237981 */ /* 0x000f62000c1e1900 */
[----:B------:R-:W0:Y:S01]  /*05d0*/  S2R R3, SR_CgaCtaId ;  /* 0x0000000000037919 */ /* 0x000e220000008800 */
[----:B------:R-:W-:Y:S01]  /*05e0*/  MOV R0, 0x400 ;  /* 0x0000040000007802 */ /* 0x000fe20000000f00 */
[----:B------:R-:W1:Y:S01]  /*05f0*/  LDCU UR4, c[0x0][0x2f8] ;  /* 0x00005f00ff0477ac */ /* 0x000e620008000800 */
[----:B------:R-:W-:Y:S01]  /*0600*/  LOP3.LUT P0, RZ, R2, R23, RZ, 0xfc, !PT ;  /* 0x0000001702ff7212 */ /* 0x000fe2000780fcff */
[----:B------:R-:W-:Y:S01]  /*0610*/  BSSY.RECONVERGENT B6, `(.L_x_0) ;  /* 0x0000028000067945 */ /* 0x000fe20003800200 */
[----:B0-----:R-:W-:-:S05]  /*0620*/  LEA R0, R3, R0, 0x18 ;  /* 0x0000000003007211 */ /* 0x001fca00078ec0ff */
[----:B------:R-:W-:Y:S01]  /*0630*/  IMAD R18, R23, 0xa8, R0 ;  /* 0x000000a817127824 */ /* 0x000fe200078e0200 */
[----:B-1----:R-:W-:-:S05]  /*0640*/  IADD3 R43, P1, PT, R1, UR4, RZ ;  /* 0x00000004012b7c10 */ /* 0x002fca000ff3e0ff */
[----:B--2---:R-:W-:Y:S01]  /*0650*/  IMAD.X R44, RZ, RZ, UR5, P1 ;  /* 0x00000005ff2c7e24 */ /* 0x004fe200088e06ff */
[----:B---3--:R-:W-:Y:S04]  /*0660*/  STS.64 [R18], R48 ;  /* 0x0000003012007388 */ /* 0x008fe80000000a00 */
[----:B----4-:R-:W-:Y:S04]  /*0670*/  STS.64 [R18+0x10], R52 ;  /* 0x0000103412007388 */ /* 0x010fe80000000a00 */
[----:B-----5:R-:W-:Y:S04]  /*0680*/  STS.64 [R18+0x18], R54 ;  /* 0x0000183612007388 */ /* 0x020fe80000000a00 */
[----:B------:R-:W-:Y:S04]  /*0690*/  STS.64 [R18+0x20], R56 ;  /* 0x0000203812007388 */ /* 0x000fe80000000a00 */
        /* <DEDUP_REMOVED lines=16> */
[----:B------:R0:W-:Y:S02]  /*07a0*/  STS.64 [R18+0x60], R16 ;  /* 0x0000601012007388 */ /* 0x0001e40000000a00 */
[----:B0-----:R-:W-:-:S05]  /*07b0*/  IADD3 R16, P2, PT, R43, 0x150, RZ ;  /* 0x000001502b107810 */ /* 0x001fca0007f5e0ff */
[----:B------:R-:W-:Y:S01]  /*07c0*/  IMAD.X R17, RZ, RZ, R44, P2 ;  /* 0x000000ffff117224 */ /* 0x000fe200010e062c */
[----:B------:R-:W-:Y:S07]  /*07d0*/  @P0 BRA `(.L_x_1) ;  /* 0x00000000002c0947 */ /* 0x000fee0003800000 */
[----:B------:R-:W0:Y:S01]  /*07e0*/  LDC.64 R6, c[0x4][0x58] ;  /* 0x01001600ff067b82 */ /* 0x000e220000000a00 */
[----:B------:R-:W-:Y:S01]  /*07f0*/  IMAD.MOV.U32 R3, RZ, RZ, 0x7fffffff ;  /* 0x7fffffffff037424 */ /* 0x000fe200078e00ff */
[----:B------:R-:W-:Y:S01]  /*0800*/  MOV R0, 0x0 ;  /* 0x0000000000007802 */ /* 0x000fe20000000f00 */
[----:B------:R-:W-:Y:S02]  /*0810*/  IMAD.MOV.U32 R4, RZ, RZ, 0xa8 ;  /* 0x000000a8ff047424 */ /* 0x000fe400078e00ff */
[----:B------:R-:W-:-:S03]  /*0820*/  IMAD.MOV.U32 R5, RZ, RZ, RZ ;  /* 0x000000ffff057224 */ /* 0x000fc600078e00ff */
[----:B------:R1:W2:Y:S01]  /*0830*/  LDC.64 R8, c[0x4][R0] ;  /* 0x0100000000087b82 */ /* 0x0002a20000000a00 */
[----:B0-----:R1:W-:Y:S03]  /*0840*/  STG.E.STRONG.SYS desc[UR36][R6.64], R3 ;  /* 0x0000000306007986 */ /* 0x0013e6000c115924 */
[----:B------:R-:W-:-:S07]  /*0850*/  LEPC R20, `(.L_x_2) ;  /* 0x000000001014794e */ /* 0x000fce0000000000 */
[----:B-12---:R-:W-:Y:S05]  /*0860*/  CALL.ABS.NOINC R8 ;  /* 0x0000000008007343 */ /* 0x006fea0003c00000 */
.L_x_2:
[----:B------:R-:W0:Y:S02]  /*0870*/  LDC.64 R6, c[0x4][0x50] ;  /* 0x01001400ff067b82 */ /* 0x000e240000000a00 */
[----:B0-----:R0:W-:Y:S02]  /*0880*/  STG.E.64 desc[UR36][R6.64], R4 ;  /* 0x0000000406007986 */ /* 0x0011e4000c101b24 */
.L_x_1:
[----:B------:R-:W-:Y:S05]  /*0890*/  BSYNC.RECONVERGENT B6 ;  /* 0x0000000000067941 */ /* 0x000fea0003800200 */
.L_x_0:
[----:B------:R-:W1:Y:S01]  /*08a0*/  S2R R3, SR_CgaCtaId ;  /* 0x0000000000037919 */ /* 0x000e620000008800 */
[----:B------:R-:W-:Y:S01]  /*08b0*/  ISETP.NE.AND P0, PT, R23, RZ, PT ;  /* 0x000000ff1700720c */ /* 0x000fe20003f05270 */
[----:B------:R-:W-:Y:S05]  /*08c0*/  WARPSYNC.ALL ;  /* 0x0000000000007948 */ /* 0x000fea0003800000 */
[----:B------:R-:W-:-:S07]  /*08d0*/  MOV R8, 0x400 ;  /* 0x0000040000087802 */ /* 0x000fce0000000f00 */
[----:B0-----:R-:W-:Y:S01]  /*08e0*/  @!P0 IMAD.MOV.U32 R5, RZ, RZ, 0x7fffffff ;  /* 0x7fffffffff058424 */ /* 0x001fe200078e00ff */
[----:B-1----:R-:W-:-:S05]  /*08f0*/  LEA R0, R3, R8, 0x18 ;  /* 0x0000000803007211 */ /* 0x002fca00078ec0ff */
[----:B------:R0:W-:Y:S01]  /*0900*/  @!P0 STS [R0+0x400], R5 ;  /* 0x0004000500008388 */ /* 0x0001e20000000800 */
[----:B------:R-:W-:Y:S08]  /*0910*/  BAR.SYNC.DEFER_BLOCKING 0x0 ;  /* 0x0000000000007b1d */ /* 0x000ff00000010000 */
[----:B0-----:R-:W0:Y:S01]  /*0920*/  LDC.64 R4, c[0x0][0x388] ;  /* 0x0000e200ff047b82 */ /* 0x001e220000000a00 */
[----:B------:R-:W1:Y:S04]  /*0930*/  LDS.64 R12, [R18+0x8] ;  /* 0x00000800120c7984 */ /* 0x000e680000000a00 */
[----:B------:R-:W2:Y:S04]  /*0940*/  LDS.64 R14, [R18+0x10] ;  /* 0x00001000120e7984 */ /* 0x000ea80000000a00 */
[----:B------:R-:W3:Y:S04]  /*0950*/  LDS.64 R28, [R18+0x18] ;  /* 0x00001800121c7984 */ /* 0x000ee80000000a00 */
[----:B------:R-:W4:Y:S04]  /*0960*/  LDS.64 R6, [R18] ;  /* 0x0000000012067984 */ /* 0x000f280000000a00 */
[----:B------:R-:W5:Y:S04]  /*0970*/  LDS.64 R32, [R18+0x20] ;  /* 0x0000200012207984 */ /* 0x000f680000000a00 */
[----:B------:R-:W5:Y:S04]  /*0980*/  LDS.64 R38, [R18+0x28] ;  /* 0x0000280012267984 */ /* 0x000f680000000a00 */
[----:B------:R-:W5:Y:S04]  /*0990*/  LDS.64 R40, [R18+0x30] ;  /* 0x0000300012287984 */ /* 0x000f680000000a00 */
[----:B------:R-:W5:Y:S04]  /*09a0*/  LDS.64 R46, [R18+0x38] ;  /* 0x00003800122e7984 */ /* 0x000f680000000a00 */
[----:B------:R-:W5:Y:S04]  /*09b0*/  LDS.64 R48, [R18+0x40] ;  /* 0x0000400012307984 */ /* 0x000f680000000a00 */
[----:B------:R-:W5:Y:S04]  /*09c0*/  LDS.64 R50, [R18+0x48] ;  /* 0x0000480012327984 */ /* 0x000f680000000a00 */
[----:B------:R-:W5:Y:S01]  /*09d0*/  LDS.64 R56, [R18+0x50] ;  /* 0x0000500012387984 */ /* 0x000f620000000a00 */
[----:B-1----:R-:W-:-:S02]  /*09e0*/  IMAD R25, R12, 0x2a, R13 ;  /* 0x0000002a0c197824 */ /* 0x002fc400078e020d */
[----:B--2---:R-:W-:Y:S01]  /*09f0*/  IMAD R27, R13, 0x2a, R14 ;  /* 0x0000002a0d1b7824 */ /* 0x004fe200078e020e */
[----:B------:R-:W-:Y:S01]  /*0a00*/  LDS.64 R60, [R18+0x60] ;  /* 0x00006000123c7984 */ /* 0x000fe20000000a00 */
[----:B------:R-:W-:Y:S02]  /*0a10*/  IMAD R13, R14, 0x2a, R15 ;  /* 0x0000002a0e0d7824 */ /* 0x000fe400078e020f */
[----:B---3--:R-:W-:Y:S01]  /*0a20*/  IMAD R19, R15, 0x2a, R28 ;  /* 0x0000002a0f137824 */ /* 0x008fe200078e021c */
[----:B------:R-:W-:Y:S01]  /*0a30*/  LDS.64 R62, [R18+0x68] ;  /* 0x00006800123e7984 */ /* 0x000fe20000000a00 */
[----:B----4-:R-:W-:-:S03]  /*0a40*/  IMAD R11, R6, 0x2a, R7 ;  /* 0x0000002a060b7824 */ /* 0x010fc600078e0207 */
[----:B------:R-:W1:Y:S01]  /*0a50*/  LDS.64 R14, [R18+0x58] ;  /* 0x00005800120e7984 */ /* 0x000e620000000a00 */
[----:B0-----:R-:W-:-:S03]  /*0a60*/  IMAD.WIDE R24, R25, 0x4, R4 ;  /* 0x0000000419187825 */ /* 0x001fc600078e0204 */
[----:B------:R-:W0:Y:S01]  /*0a70*/  LDS.64 R66, [R18+0x70] ;  /* 0x0000700012427984 */ /* 0x000e220000000a00 */
[----:B------:R-:W-:-:S03]  /*0a80*/  IMAD.WIDE R10, R11, 0x4, R4 ;  /* 0x000000040b0a7825 */ /* 0x000fc600078e0204 */
[----:B------:R-:W2:Y:S01]  /*0a90*/  LDS.64 R68, [R18+0x78] ;  /* 0x0000780012447984 */ /* 0x000ea20000000a00 */
[----:B------:R-:W-:-:S03]  /*0aa0*/  IMAD.WIDE R26, R27, 0x4, R4 ;  /* 0x000000041b1a7825 */ /* 0x000fc600078e0204 */
[----:B------:R-:W3:Y:S01]  /*0ab0*/  LDG.E R9, desc[UR36][R10.64] ;  /* 0x000000240a097981 */ /* 0x000ee2000c1e1900 */
[----:B------:R-:W-:Y:S02]  /*0ac0*/  IMAD R21, R7, 0x2a, R12 ;  /* 0x0000002a07157824 */ /* 0x000fe400078e020c */
[----:B------:R-:W-:Y:S01]  /*0ad0*/  IMAD R31, R28, 0x2a, R29 ;  /* 0x0000002a1c1f7824 */ /* 0x000fe200078e021d */
[----:B------:R4:W3:Y:S01]  /*0ae0*/  LDG.E R7, desc[UR36][R24.64] ;  /* 0x0000002418077981 */ /* 0x0008e2000c1e1900 */
[----:B-----5:R-:W-:Y:S02]  /*0af0*/  IMAD R35, R29, 0x2a, R32 ;  /* 0x0000002a1d237824 */ /* 0x020fe400078e0220 */
[----:B------:R-:W-:Y:S02]  /*0b00*/  IMAD R37, R32, 0x2a, R33 ;  /* 0x0000002a20257824 */ /* 0x000fe400078e0221 */
[--C-:B------:R-:W-:Y:S01]  /*0b10*/  IMAD.WIDE R20, R21, 0x4, R4.reuse ;  /* 0x0000000415147825 */ /* 0x100fe200078e0204 */
[----:B------:R5:W3:Y:S03]  /*0b20*/  LDG.E R11, desc[UR36][R26.64] ;  /* 0x000000241a0b7981 */ /* 0x000ae6000c1e1900 */
[--C-:B------:R-:W-:Y:S01]  /*0b30*/  IMAD.WIDE R12, R13, 0x4, R4.reuse ;  /* 0x000000040d0c7825 */ /* 0x100fe200078e0204 */
[----:B------:R-:W3:Y:S03]  /*0b40*/  LDG.E R10, desc[UR36][R20.64] ;  /* 0x00000024140a7981 */ /* 0x000ee6000c1e1900 */
[----:B----4-:R-:W-:-:S02]  /*0b50*/  IMAD.WIDE R24, R31, 0x4, R4 ;  /* 0x000000041f187825 */ /* 0x010fc400078e0204 */
[----:B------:R-:W4:Y:S02]  /*0b60*/  LDG.E R12, desc[UR36][R12.64] ;  /* 0x000000240c0c7981 */ /* 0x000f24000c1e1900 */
[--C-:B-----5:R-:W-:Y:S02]  /*0b70*/  IMAD.WIDE R26, R35, 0x4, R4.reuse ;  /* 0x00000004231a7825 */ /* 0x120fe400078e0204 */
[----:B------:R-:W5:Y:S02]  /*0b80*/  LDG.E R20, desc[UR36][R24.64] ;  /* 0x0000002418147981 */ /* 0x000f64000c1e1900 */
[----:B------:R-:W-:-:S04]  /*0b90*/  IMAD.WIDE R30, R37, 0x4, R4 ;  /* 0x00000004251e7825 */ /* 0x000fc800078e0204 */
[----:B------:R-:W-:Y:S01]  /*0ba0*/  IMAD R35, R38, 0x2a, R39 ;  /* 0x0000002a26237824 */ /* 0x000fe200078e0227 */
[----:B------:R-:W5:Y:S01]  /*0bb0*/  LDG.E R22, desc[UR36][R30.64] ;  /* 0x000000241e167981 */ /* 0x000f62000c1e1900 */
[----:B------:R-:W-:Y:S02]  /*0bc0*/  IMAD R37, R39, 0x2a, R40 ;  /* 0x0000002a27257824 */ /* 0x000fe400078e0228 */
[----:B------:R-:W-:Y:S02]  /*0bd0*/  IMAD R33, R33, 0x2a, R38 ;  /* 0x0000002a21217824 */ /* 0x000fe400078e0226 */
[----:B------:R-:W-:Y:S02]  /*0be0*/  IMAD R39, R40, 0x2a, R41 ;  /* 0x0000002a28277824 */ /* 0x000fe400078e0229 */
[----:B------:R-:W-:Y:S02]  /*0bf0*/  IMAD R41, R41, 0x2a, R46 ;  /* 0x0000002a29297824 */ /* 0x000fe400078e022e */
[----:B------:R-:W-:-:S02]  /*0c00*/  IMAD.WIDE R28, R19, 0x4, R4 ;  /* 0x00000004131c7825 */ /* 0x000fc400078e0204 */
[----:B------:R1:W5:Y:S02]  /*0c10*/  LDG.E R19, desc[UR36][R26.64] ;  /* 0x000000241a137981 */ /* 0x000364000c1e1900 */
[--C-:B------:R-:W-:Y:S02]  /*0c20*/  IMAD.WIDE R32, R33, 0x4, R4.reuse ;  /* 0x0000000421207825 */ /* 0x100fe400078e0204 */
[----:B------:R-:W5:Y:S02]  /*0c30*/  LDG.E R13, desc[UR36][R28.64] ;  /* 0x000000241c0d7981 */ /* 0x000f64000c1e1900 */
[--C-:B------:R-:W-:Y:S02]  /*0c40*/  IMAD.WIDE R34, R35, 0x4, R4.reuse ;  /* 0x0000000423227825 */ /* 0x100fe400078e0204 */
[----:B------:R-:W5:Y:S02]  /*0c50*/  LDG.E R21, desc[UR36][R32.64] ;  /* 0x0000002420157981 */ /* 0x000f64000c1e1900 */
[----:B-1----:R-:W-:-:S04]  /*0c60*/  IMAD.WIDE R26, R41, 0x4, R4 ;  /* 0x00000004291a7825 */ /* 0x002fc800078e0204 */
[----:B------:R-:W-:Y:S01]  /*0c70*/  IMAD R31, R48, 0x2a, R49 ;  /* 0x0000002a301f7824 */ /* 0x000fe200078e0231 */
[----:B------:R1:W5:Y:S01]  /*0c80*/  LDG.E R28, desc[UR36][R34.64] ;  /* 0x00000024221c7981 */ /* 0x000362000c1e1900 */
[----:B------:R-:W-:-:S03]  /*0c90*/  IMAD.WIDE R24, R39, 0x4, R4 ;  /* 0x0000000427187825 */ /* 0x000fc600078e0204 */
[----:B------:R0:W5:Y:S01]  /*0ca0*/  LDG.E R33, desc[UR36][R26.64] ;  /* 0x000000241a217981 */ /* 0x000162000c1e1900 */
[----:B------:R-:W-:Y:S02]  /*0cb0*/  IMAD R41, R47, 0x2a, R48 ;  /* 0x0000002a2f297824 */ /* 0x000fe400078e0230 */
[--C-:B-1----:R-:W-:Y:S01]  /*0cc0*/  IMAD.WIDE R34, R31, 0x4, R4.reuse ;  /* 0x000000041f227825 */ /* 0x102fe200078e0204 */
[----:B------:R1:W5:Y:S04]  /*0cd0*/  LDG.E R32, desc[UR36][R24.64] ;  /* 0x0000002418207981 */ /* 0x000368000c1e1900 */
[----:B0-----:R-:W0:Y:S01]  /*0ce0*/  LDS.64 R26, [R18+0x80] ;  /* 0x00008000121a7984 */ /* 0x001e220000000a00 */
[----:B------:R-:W-:-:S03]  /*0cf0*/  IMAD.WIDE R36, R37, 0x4, R4 ;  /* 0x0000000425247825 */ /* 0x000fc600078e0204 */
[----:B------:R-:W0:Y:S01]  /*0d00*/  LDS.64 R30, [R18+0x88] ;  /* 0x00008800121e7984 */ /* 0x000e220000000a00 */
[----:B------:R-:W-:-:S03]  /*0d10*/  IMAD R39, R46, 0x2a, R47 ;  /* 0x0000002a2e277824 */ /* 0x000fc600078e022f */
[----:B-1----:R-:W1:Y:S01]  /*0d20*/  LDS.64 R24, [R18+0x90] ;  /* 0x0000900012187984 */ /* 0x002e620000000a00 */
[----:B------:R-:W-:-:S03]  /*0d30*/  IMAD.WIDE R40, R41, 0x4, R4 ;  /* 0x0000000429287825 */ /* 0x000fc600078e0204 */
[----:B------:R2:W5:Y:S01]  /*0d40*/  LDG.E R29, desc[UR36][R36.64] ;  /* 0x00000024241d7981 */ /* 0x000562000c1e1900 */
[----:B------:R-:W-:-:S03]  /*0d50*/  IMAD.WIDE R38, R39, 0x4, R4 ;  /* 0x0000000427267825 */ /* 0x000fc600078e0204 */
[----:B------:R2:W5:Y:S01]  /*0d60*/  LDG.E R52, desc[UR36][R34.64] ;  /* 0x0000002422347981 */ /* 0x000562000c1e1900 */
[----:B------:R-:W-:Y:S02]  /*0d70*/  IMAD R45, R50, 0x2a, R51 ;  /* 0x0000002a322d7824 */ /* 0x000fe400078e0233 */
[----:B------:R-:W-:Y:S01]  /*0d80*/  IMAD R49, R49, 0x2a, R50 ;  /* 0x0000002a31317824 */ /* 0x000fe200078e0232 */
[----:B------:R2:W5:Y:S01]  /*0d90*/  LDG.E R53, desc[UR36][R40.64] ;  /* 0x0000002428357981 */ /* 0x000562000c1e1900 */
[----:B------:R-:W-:Y:S02]  /*0da0*/  IMAD R51, R51, 0x2a, R56 ;  /* 0x0000002a33337824 */ /* 0x000fe400078e0238 */
[----:B--2---:R-:W-:Y:S01]  /*0db0*/  IMAD.WIDE R36, R49, 0x4, R4 ;  /* 0x0000000431247825 */ /* 0x004fe200078e0204 */
[----:B------:R2:W5:Y:S04]  /*0dc0*/  LDG.E R42, desc[UR36][R38.64] ;  /* 0x00000024262a7981 */ /* 0x000568000c1e1900 */
[----:B------:R-:W1:Y:S01]  /*0dd0*/  LDS.64 R34, [R18+0x98] ;  /* 0x0000980012227984 */ /* 0x000e620000000a00 */
[----:B------:R-:W-:-:S02]  /*0de0*/  IMAD R47, R56, 0x2a, R57 ;  /* 0x0000002a382f7824 */ /* 0x000fc400078e0239 */
[----:B------:R-:W-:Y:S01]  /*0df0*/  IMAD.WIDE R40, R51, 0x4, R4 ;  /* 0x0000000433287825 */ /* 0x000fe200078e0204 */
[----:B------:R0:W5:Y:S03]  /*0e00*/  LDG.E R55, desc[UR36][R36.64] ;  /* 0x0000002424377981 */ /* 0x000166000c1e1900 */
[----:B------:R-:W-:Y:S02]  /*0e10*/  IMAD R57, R57, 0x2a, R14 ;  /* 0x0000002a39397824 */ /* 0x000fe400078e020e */
[----:B------:R-:W-:Y:S02]  /*0e20*/  IMAD R49, R14, 0x2a, R15 ;  /* 0x0000002a0e317824 */ /* 0x000fe400078e020f */
[----:B------:R-:W-:Y:S02]  /*0e30*/  IMAD R51, R15, 0x2a, R60 ;  /* 0x0000002a0f337824 */ /* 0x000fe400078e023c */
[----:B------:R-:W1:Y:S01]  /*0e40*/  LDS.64 R14, [R18+0xa0] ;  /* 0x0000a000120e7984 */ /* 0x000e620000000a00 */
[----:B--2---:R-:W-:-:S04]  /*0e50*/  IMAD.WIDE R38, R45, 0x4, R4 ;  /* 0x000000042d267825 */ /* 0x004fc800078e0204 */
[--C-:B------:R-:W-:Y:S01]  /*0e60*/  IMAD.WIDE R46, R47, 0x4, R4.reuse ;  /* 0x000000042f2e7825 */ /* 0x100fe200078e0204 */
[----:B------:R2:W5:Y:S03]  /*0e70*/  LDG.E R54, desc[UR36][R38.64] ;  /* 0x0000002426367981 */ /* 0x000566000c1e1900 */
[--C-:B0-----:R-:W-:Y:S01]  /*0e80*/  IMAD.WIDE R36, R57, 0x4, R4.reuse ;  /* 0x0000000439247825 */ /* 0x101fe200078e0204 */
[----:B------:R-:W5:Y:S03]  /*0e90*/  LDG.E R56, desc[UR36][R46.64] ;  /* 0x000000242e387981 */ /* 0x000f66000c1e1900 */
[----:B------:R-:W-:Y:S01]  /*0ea0*/  IMAD.WIDE R48, R49, 0x4, R4 ;  /* 0x0000000431307825 */ /* 0x000fe200078e0204 */
[----:B------:R0:W5:Y:S03]  /*0eb0*/  LDG.E R57, desc[UR36][R40.64] ;  /* 0x0000002428397981 */ /* 0x000166000c1e1900 */
[----:B------:R-:W-:Y:S01]  /*0ec0*/  IMAD R45, R60, 0x2a, R61 ;  /* 0x0000002a3c2d7824 */ /* 0x000fe200078e023d */
[----:B------:R-:W5:Y:S01]  /*0ed0*/  LDG.E R59, desc[UR36][R36.64] ;  /* 0x00000024243b7981 */ /* 0x000f62000c1e1900 */
[----:B------:R-:W-:-:S02]  /*0ee0*/  IMAD R61, R61, 0x2a, R62 ;  /* 0x0000002a3d3d7824 */ /* 0x000fc400078e023e */
[----:B------:R-:W-:Y:S01]  /*0ef0*/  IMAD.WIDE R50, R51, 0x4, R4 ;  /* 0x0000000433327825 */ /* 0x000fe200078e0204 */
[----:B------:R0:W5:Y:S03]  /*0f00*/  LDG.E R58, desc[UR36][R48.64] ;  /* 0x00000024303a7981 */ /* 0x000166000c1e1900 */
[----:B------:R-:W-:Y:S02]  /*0f10*/  IMAD R65, R62, 0x2a, R63 ;  /* 0x0000002a3e417824 */ /* 0x000fe400078e023f */
[----:B--2---:R-:W-:-:S04]  /*0f20*/  IMAD.WIDE R38, R45, 0x4, R4 ;  /* 0x000000042d267825 */ /* 0x004fc800078e0204 */
[----:B0-----:R-:W-:Y:S01]  /*0f30*/  IMAD.WIDE R40, R61, 0x4, R4 ;  /* 0x000000043d287825 */ /* 0x001fe200078e0204 */
[----:B------:R0:W2:Y:S03]  /*0f40*/  LDG.E R60, desc[UR36][R38.64] ;  /* 0x00000024263c7981 */ /* 0x0000a6000c1e1900 */
[----:B------:R-:W-:Y:S01]  /*0f50*/  IMAD R49, R66, 0x2a, R67 ;  /* 0x0000002a42317824 */ /* 0x000fe200078e0243 */
[----:B------:R1:W2:Y:S01]  /*0f60*/  LDG.E R61, desc[UR36][R50.64] ;  /* 0x00000024323d7981 */ /* 0x0002a2000c1e1900 */
[----:B------:R-:W-:Y:S02]  /*0f70*/  IMAD R47, R63, 0x2a, R66 ;  /* 0x0000002a3f2f7824 */ /* 0x000fe400078e0242 */
[----:B------:R-:W-:Y:S01]  /*0f80*/  IMAD.WIDE R36, R65, 0x4, R4 ;  /* 0x0000000441247825 */ /* 0x000fe200078e0204 */
[----:B------:R-:W2:Y:S03]  /*0f90*/  LDG.E R63, desc[UR36][R40.64] ;  /* 0x00000024283f7981 */ /* 0x000ea6000c1e1900 */
[----:B------:R-:W-:Y:S01]  /*0fa0*/  IMAD R45, R68, 0x2a, R69 ;  /* 0x0000002a442d7824 */ /* 0x000fe200078e0245 */
[----:B------:R1:W2:Y:S01]  /*0fb0*/  LDG.E R62, desc[UR36][R36.64] ;  /* 0x00000024243e7981 */ /* 0x0002a2000c1e1900 */
[----:B------:R-:W-:-:S02]  /*0fc0*/  IMAD R67, R67, 0x2a, R68 ;  /* 0x0000002a43437824 */ /* 0x000fc400078e0244 */
[----:B------:R-:W-:-:S04]  /*0fd0*/  IMAD.WIDE R48, R49, 0x4, R4 ;  /* 0x0000000431307825 */ /* 0x000fc800078e0204 */
[--C-:B------:R-:W-:Y:S02]  /*0fe0*/  IMAD.WIDE R46, R47, 0x4, R4.reuse ;  /* 0x000000042f2e7825 */ /* 0x100fe400078e0204 */
[----:B------:R-:W2:Y:S02]  /*0ff0*/  LDG.E R48, desc[UR36][R48.64] ;  /* 0x0000002430307981 */ /* 0x000ea4000c1e1900 */
[----:B0-----:R-:W-:Y:S02]  /*1000*/  IMAD.WIDE R38, R45, 0x4, R4 ;  /* 0x000000042d267825 */ /* 0x001fe400078e0204 */
[----:B------:R0:W2:Y:S02]  /*1010*/  LDG.E R65, desc[UR36][R46.64] ;  /* 0x000000242e417981 */ /* 0x0000a4000c1e1900 */
[----:B------:R-:W-:Y:S02]  /*1020*/  IMAD R45, R26, 0x2a, R27 ;  /* 0x0000002a1a2d7824 */ /* 0x000fe400078e021b */
[----:B-1----:R-:W-:Y:S01]  /*1030*/  IMAD.WIDE R50, R67, 0x4, R4 ;  /* 0x0000000443327825 */ /* 0x002fe200078e0204 */
[----:B------:R1:W2:Y:S03]  /*1040*/  LDG.E R64, desc[UR36][R38.64] ;  /* 0x0000002426407981 */ /* 0x0002a6000c1e1900 */
[----:B------:R-:W-:-:S02]  /*1050*/  IMAD R69, R69, 0x2a, R26 ;  /* 0x0000002a45457824 */ /* 0x000fc400078e021a */
[----:B------:R-:W-:Y:S01]  /*1060*/  IMAD R37, R27, 0x2a, R30 ;  /* 0x0000002a1b257824 */ /* 0x000fe200078e021e */
[----:B------:R-:W2:Y:S01]  /*1070*/  LDG.E R51, desc[UR36][R50.64] ;  /* 0x0000002432337981 */ /* 0x000ea2000c1e1900 */
[----:B------:R-:W-:-:S04]  /*1080*/  IMAD.WIDE R26, R45, 0x4, R4 ;  /* 0x000000042d1a7825 */ /* 0x000fc800078e0204 */
[----:B------:R-:W-:Y:S01]  /*1090*/  IMAD R45, R30, 0x2a, R31 ;  /* 0x0000002a1e2d7824 */ /* 0x000fe200078e021f */
[----:B------:R-:W2:Y:S01]  /*10a0*/  LDG.E R49, desc[UR36][R26.64] ;  /* 0x000000241a317981 */ /* 0x000ea2000c1e1900 */
[----:B------:R-:W-:-:S04]  /*10b0*/  IMAD.WIDE R40, R69, 0x4, R4 ;  /* 0x0000000445287825 */ /* 0x000fc800078e0204 */
[----:B0-----:R-:W-:Y:S01]  /*10c0*/  IMAD R47, R31, 0x2a, R24 ;  /* 0x0000002a1f2f7824 */ /* 0x001fe200078e0218 */
[----:B------:R0:W2:Y:S01]  /*10d0*/  LDG.E R67, desc[UR36][R40.64] ;  /* 0x0000002428437981 */ /* 0x0000a2000c1e1900 */
[----:B------:R-:W-:-:S04]  /*10e0*/  IMAD.WIDE R30, R37, 0x4, R4 ;  /* 0x00000004251e7825 */ /* 0x000fc800078e0204 */
[----:B------:R-:W-:Y:S01]  /*10f0*/  IMAD R71, R24, 0x2a, R25 ;  /* 0x0000002a18477824 */ /* 0x000fe200078e0219 */
[----:B------:R0:W2:Y:S01]  /*1100*/  LDG.E R69, desc[UR36][R30.64] ;  /* 0x000000241e457981 */ /* 0x0000a2000c1e1900 */
[----:B------:R-:W-:-:S04]  /*1110*/  IMAD.WIDE R36, R45, 0x4, R4 ;  /* 0x000000042d247825 */ /* 0x000fc800078e0204 */
[----:B------:R-:W-:Y:S02]  /*1120*/  IMAD.WIDE R46, R47, 0x4, R4 ;  /* 0x000000042f2e7825 */ /* 0x000fe400078e0204 */
[----:B------:R-:W2:Y:S02]  /*1130*/  LDG.E R36, desc[UR36][R36.64] ;  /* 0x0000002424247981 */ /* 0x000ea4000c1e1900 */
[----:B------:R-:W-:Y:S02]  /*1140*/  IMAD R25, R25, 0x2a, R34 ;  /* 0x0000002a19197824 */ /* 0x000fe400078e0222 */
[----:B-1----:R-:W-:Y:S01]  /*1150*/  IMAD.WIDE R38, R71, 0x4, R4 ;  /* 0x0000000447267825 */ /* 0x002fe200078e0204 */
[----:B------:R-:W2:Y:S03]  /*1160*/  LDG.E R47, desc[UR36][R46.64] ;  /* 0x000000242e2f7981 */ /* 0x000ea6000c1e1900 */
[----:B0-----:R-:W-:-:S02]  /*1170*/  IMAD R41, R34, 0x2a, R35 ;  /* 0x0000002a22297824 */ /* 0x001fc400078e0223 */
[----:B------:R-:W-:Y:S01]  /*1180*/  IMAD.WIDE R24, R25, 0x4, R4 ;  /* 0x0000000419187825 */ /* 0x000fe200078e0204 */
[----:B------:R-:W2:Y:S03]  /*1190*/  LDG.E R38, desc[UR36][R38.64] ;  /* 0x0000002426267981 */ /* 0x000ea6000c1e1900 */
[----:B------:R-:W-:Y:S02]  /*11a0*/  IMAD R35, R35, 0x2a, R14 ;  /* 0x0000002a23237824 */ /* 0x000fe400078e020e */
[----:B------:R-:W-:Y:S01]  /*11b0*/  IMAD R45, R14, 0x2a, R15 ;  /* 0x0000002a0e2d7824 */ /* 0x000fe200078e020f */
[----:B------:R-:W2:Y:S01]  /*11c0*/  LDG.E R24, desc[UR36][R24.64] ;  /* 0x0000002418187981 */ /* 0x000ea2000c1e1900 */
[----:B------:R-:W-:-:S04]  /*11d0*/  IMAD.WIDE R26, R41, 0x4, R4 ;  /* 0x00000004291a7825 */ /* 0x000fc800078e0204 */
[----:B------:R-:W-:Y:S02]  /*11e0*/  IMAD R41, R15, 0x2a, R6 ;  /* 0x0000002a0f297824 */ /* 0x000fe400078e0206 */
[--C-:B------:R-:W-:Y:S01]  /*11f0*/  IMAD.WIDE R14, R35, 0x4, R4.reuse ;  /* 0x00000004230e7825 */ /* 0x100fe200078e0204 */
[----:B------:R-:W2:Y:S03]  /*1200*/  LDG.E R27, desc[UR36][R26.64] ;  /* 0x000000241a1b7981 */ /* 0x000ea6000c1e1900 */
[--C-:B------:R-:W-:Y:S02]  /*1210*/  IMAD.WIDE R30, R45, 0x4, R4.reuse ;  /* 0x000000042d1e7825 */ /* 0x100fe400078e0204 */
[----:B------:R-:W2:Y:S02]  /*1220*/  LDG.E R15, desc[UR36][R14.64] ;  /* 0x000000240e0f7981 */ /* 0x000ea4000c1e1900 */
[----:B------:R-:W-:-:S02]  /*1230*/  IMAD.WIDE R4, R41, 0x4, R4 ;  /* 0x0000000429047825 */ /* 0x000fc400078e0204 */
[----:B------:R-:W2:Y:S04]  /*1240*/  LDG.E R30, desc[UR36][R30.64] ;  /* 0x000000241e1e7981 */ /* 0x000ea8000c1e1900 */
[----:B------:R-:W2:Y:S01]  /*1250*/  LDG.E R4, desc[UR36][R4.64] ;  /* 0x0000002404047981 */ /* 0x000ea2000c1e1900 */
[----:B---3--:R-:W-:-:S04]  /*1260*/  IADD3 R7, PT, PT, R7, R10, R9 ;  /* 0x0000000a07077210 */ /* 0x008fc80007ffe009 */
[----:B----4-:R-:W-:-:S04]  /*1270*/  IADD3 R7, PT, PT, R12, R11, R7 ;  /* 0x0000000b0c077210 */ /* 0x010fc80007ffe007 */
[----:B-----5:R-:W-:-:S04]  /*1280*/  IADD3 R7, PT, PT, R20, R13, R7 ;  /* 0x0000000d14077210 */ /* 0x020fc80007ffe007 */
[----:B------:R-:W-:-:S04]  /*1290*/  IADD3 R7, PT, PT, R22, R19, R7 ;  /* 0x0000001316077210 */ /* 0x000fc80007ffe007 */
[----:B------:R-:W-:-:S04]  /*12a0*/  IADD3 R7, PT, PT, R28, R21, R7 ;  /* 0x000000151c077210 */ /* 0x000fc80007ffe007 */
[----:B------:R-:W-:-:S04]  /*12b0*/  IADD3 R32, PT, PT, R32, R29, R7 ;  /* 0x0000001d20207210 */ /* 0x000fc80007ffe007 */
[----:B------:R-:W-:-:S04]  /*12c0*/  IADD3 R32, PT, PT, R42, R33, R32 ;  /* 0x000000212a207210 */ /* 0x000fc80007ffe020 */
[----:B------:R-:W-:-:S04]  /*12d0*/  IADD3 R32, PT, PT, R52, R53, R32 ;  /* 0x0000003534207210 */ /* 0x000fc80007ffe020 */
[----:B------:R-:W-:-:S04]  /*12e0*/  IADD3 R32, PT, PT, R54, R55, R32 ;  /* 0x0000003736207210 */ /* 0x000fc80007ffe020 */
[----:B------:R-:W-:-:S04]  /*12f0*/  IADD3 R32, PT, PT, R56, R57, R32 ;  /* 0x0000003938207210 */ /* 0x000fc80007ffe020 */
[----:B------:R-:W-:-:S04]  /*1300*/  IADD3 R32, PT, PT, R58, R59, R32 ;  /* 0x0000003b3a207210 */ /* 0x000fc80007ffe020 */
[----:B--2---:R-:W-:-:S04]  /*1310*/  IADD3 R32, PT, PT, R60, R61, R32 ;  /* 0x0000003d3c207210 */ /* 0x004fc80007ffe020 */
[----:B------:R-:W-:-:S04]  /*1320*/  IADD3 R32, PT, PT, R62, R63, R32 ;  /* 0x0000003f3e207210 */ /* 0x000fc80007ffe020 */
[----:B------:R-:W-:-:S04]  /*1330*/  IADD3 R32, PT, PT, R48, R65, R32 ;  /* 0x0000004130207210 */ /* 0x000fc80007ffe020 */
[----:B------:R-:W-:Y:S01]  /*1340*/  IADD3 R32, PT, PT, R64, R51, R32 ;  /* 0x0000003340207210 */ /* 0x000fe20007ffe020 */
[----:B------:R-:W-:-:S03]  /*1350*/  VIADD R6, R8, 0x2a0 ;  /* 0x000002a008067836 */ /* 0x000fc60000000000 */
[----:B------:R-:W-:-:S04]  /*1360*/  IADD3 R32, PT, PT, R49, R67, R32 ;  /* 0x0000004331207210 */ /* 0x000fc80007ffe020 */
[----:B------:R-:W-:Y:S02]  /*1370*/  IADD3 R32, PT, PT, R36, R69, R32 ;  /* 0x0000004524207210 */ /* 0x000fe40007ffe020 */
[----:B------:R-:W-:Y:S02]  /*1380*/  LEA R6, R3, R6, 0x18 ;  /* 0x0000000603067211 */ /* 0x000fe400078ec0ff */
[----:B------:R-:W-:-:S03]  /*1390*/  IADD3 R32, PT, PT, R38, R47, R32 ;  /* 0x0000002f26207210 */ /* 0x000fc60007ffe020 */
[----:B------:R-:W-:Y:S01]  /*13a0*/  IMAD R7, R23, 0x4, R6 ;  /* 0x0000000417077824 */ /* 0x000fe200078e0206 */
[----:B------:R-:W-:-:S04]  /*13b0*/  IADD3 R24, PT, PT, R27, R24, R32 ;  /* 0x000000181b187210 */ /* 0x000fc80007ffe020 */
[----:B------:R-:W-:-:S05]  /*13c0*/  IADD3 R15, PT, PT, R30, R15, R24 ;  /* 0x0000000f1e0f7210 */ /* 0x000fca0007ffe018 */
[----:B------:R-:W-:-:S05]  /*13d0*/  IMAD.IADD R4, R4, 0x1, R15 ;  /* 0x0000000104047824 */ /* 0x000fca00078e020f */
[----:B------:R-:W-:Y:S01]  /*13e0*/  STS [R7], R4 ;  /* 0x0000000407007388 */ /* 0x000fe20000000800 */
[----:B------:R-:W-:Y:S06]  /*13f0*/  BAR.SYNC.DEFER_BLOCKING 0x0 ;  /* 0x0000000000007b1d */ /* 0x000fec0000010000 */
[----:B------:R-:W0:Y:S01]  /*1400*/  S2R R6, SR_LANEID ;  /* 0x0000000000067919 */ /* 0x000e220000000000 */
[----:B------:R-:W1:Y:S01]  /*1410*/  LDS R5, [R7] ;  /* 0x0000000007057984 */ /* 0x000e620000000800 */
[----:B------:R-:W2:Y:S01]  /*1420*/  LDC.64 R10, c[0x4][0x58] ;  /* 0x01001600ff0a7b82 */ /* 0x000ea20000000a00 */
[----:B------:R-:W-:-:S02]  /*1430*/  VOTEU.ANY UR4, UPT, PT ;  /* 0x0000000000047886 */ /* 0x000fc400038e0100 */
[----:B------:R-:W-:-:S06]  /*1440*/  UFLO.U32 UR4, UR4 ;  /* 0x00000004000472bd */ /* 0x000fcc00080e0000 */
[----:B0-----:R-:W-:Y:S02]  /*1450*/  ISETP.EQ.U32.AND P1, PT, R6, UR4, PT ;  /* 0x0000000406007c0c */ /* 0x001fe4000bf22070 */
[----:B-1----:R-:W-:-:S13]  /*1460*/  CREDUX.MIN.S32 UR5, R5 ;  /* 0x00000000050572cc */ /* 0x002fda0000008200 */
[----:B------:R-:W-:-:S05]  /*1470*/  IMAD.U32 R13, RZ, RZ, UR5 ;  /* 0x00000005ff0d7e24 */ /* 0x000fca000f8e00ff */
[----:B--2---:R-:W-:Y:S01]  /*1480*/  @P1 REDG.E.MIN.S32.STRONG.GPU desc[UR36][R10.64], R13 ;  /* 0x0000000d0a00198e */ /* 0x004fe2000c92e324 */
[----:B------:R-:W-:Y:S06]  /*1490*/  BAR.SYNC.DEFER_BLOCKING 0x0 ;  /* 0x0000000000007b1d */ /* 0x000fec0000010000 */
[----:B------:R-:W0:Y:S01]  /*14a0*/  LDS R6, [R7] ;  /* 0x0000000007067984 */ /* 0x000e220000000800 */
[----:B------:R-:W-:-:S05]  /*14b0*/  VIADD R8, R8, 0x400 ;  /* 0x0000040008087836 */ /* 0x000fca0000000000 */
[----:B------:R-:W-:-:S05]  /*14c0*/  LEA R9, R3, R8, 0x18 ;  /* 0x0000000803097211 */ /* 0x000fca00078ec0ff */
[----:B0-----:R-:W-:Y:S04]  /*14d0*/  ATOMS.MIN.S32 R6, [R9], R6 ;  /* 0x000000060906738c */ /* 0x001fe80000800200 */
[----:B------:R-:W0:Y:S01]  /*14e0*/  LDS R3, [R0+0x400] ;  /* 0x0004000000037984 */ /* 0x000e220000000800 */
[----:B------:R-:W1:Y:S01]  /*14f0*/  LDC.64 R4, c[0x4][0x60] ;  /* 0x01001800ff047b82 */ /* 0x000e620000000a00 */
[----:B------:R-:W-:Y:S01]  /*1500*/  BSSY.RECONVERGENT B0, `(.L_x_3) ;  /* 0x0000057000007945 */ /* 0x000fe20003800200 */
[----:B0-----:R-:W-:-:S13]  /*1510*/  ISETP.NE.AND P1, PT, R6, R3, PT ;  /* 0x000000030600720c */ /* 0x001fda0003f25270 */
[----:B-1----:R-:W-:Y:S05]  /*1520*/  @!P1 BRA `(.L_x_4) ;  /* 0x0000000400509947 */ /* 0x002fea0003800000 */
[----:B------:R-:W0:Y:S04]  /*1530*/  LDS R7, [R18] ;  /* 0x0000000012077984 */ /* 0x000e280000000800 */
[----:B0-----:R-:W-:Y:S04]  /*1540*/  STS [R0+0x358], R7 ;  /* 0x0003580700007388 */ /* 0x001fe80000000800 */
[----:B------:R-:W0:Y:S04]  /*1550*/  LDS R9, [R18+0x4] ;  /* 0x0000040012097984 */ /* 0x000e280000000800 */
        /* <DEDUP_REMOVED lines=80> */
[----:B0-----:R0:W-:Y:S02]  /*1a60*/  STS [R0+0x3fc], R21 ;  /* 0x0003fc1500007388 */ /* 0x0011e40000000800 */
.L_x_4:
[----:B------:R-:W-:Y:S05]  /*1a70*/  BSYNC.RECONVERGENT B0 ;  /* 0x0000000000007941 */ /* 0x000fea0003800200 */
.L_x_3:
[----:B------:R1:W-:Y:S02]  /*1a80*/  REDG.E.DEC.STRONG.GPU desc[UR36][R4.64], RZ ;  /* 0x000000ff0400798e */ /* 0x0003e4000e12e124 */
.L_x_5:
[----:B0-----:R-:W2:Y:S02]  /*1a90*/  LDG.E.STRONG.SYS R0, desc[UR36][R4.64] ;  /* 0x0000002404007981 */ /* 0x001ea4000c1f5900 */
[----:B--2---:R-:W-:-:S13]  /*1aa0*/  ISETP.NE.AND P1, PT, R0, RZ, PT ;  /* 0x000000ff0000720c */ /* 0x004fda0003f25270 */
[----:B------:R-:W-:Y:S05]  /*1ab0*/  @P1 BRA `(.L_x_5) ;  /* 0xfffffffc00f41947 */ /* 0x000fea000383ffff */
[----:B------:R-:W-:Y:S04]  /*1ac0*/  BSSY.RECONVERGENT B6, `(.L_x_6) ;  /* 0x000007c000067945 */ /* 0x000fe80003800200 */
[----:B------:R-:W-:Y:S05]  /*1ad0*/  @P0 BRA `(.L_x_7) ;  /* 0x0000000400e80947 */ /* 0x000fea0003800000 */
[----:B------:R-:W2:Y:S02]  /*1ae0*/  LDG.E.STRONG.SYS R0, desc[UR36][R10.64] ;  /* 0x000000240a007981 */ /* 0x000ea4000c1f5900 */
[----:B--2---:R-:W-:-:S13]  /*1af0*/  ISETP.NE.AND P0, PT, R0, R3, PT ;  /* 0x000000030000720c */ /* 0x004fda0003f05270 */
[----:B------:R-:W-:Y:S05]  /*1b00*/  @P0 BRA `(.L_x_8) ;  /* 0x0000000400a80947 */ /* 0x000fea0003800000 */
[----:B------:R-:W2:Y:S01]  /*1b10*/  LDG.E.STRONG.SYS R0, desc[UR36][R10.64] ;  /* 0x000000240a007981 */ /* 0x000ea2000c1f5900 */
[----:B------:R-:W-:Y:S01]  /*1b20*/  MOV R3, 0x8 ;  /* 0x0000000800037802 */ /* 0x000fe20000000f00 */
[----:B------:R-:W1:Y:S01]  /*1b30*/  LDCU.64 UR4, c[0x4][0x78] ;  /* 0x01000f00ff0477ac */ /* 0x000e620008000a00 */
[----:B------:R-:W-:Y:S02]  /*1b40*/  IMAD.MOV.U32 R6, RZ, RZ, R16 ;  /* 0x000000ffff067224 */ /* 0x000fe400078e0010 */
[----:B------:R0:W3:Y:S01]  /*1b50*/  LDC.64 R8, c[0x4][R3] ;  /* 0x0100000003087b82 */ /* 0x0000e20000000a00 */
[----:B------:R-:W-:Y:S02]  /*1b60*/  IMAD.MOV.U32 R7, RZ, RZ, R17 ;  /* 0x000000ffff077224 */ /* 0x000fe400078e0011 */
[----:B-1----:R-:W-:Y:S02]  /*1b70*/  IMAD.U32 R4, RZ, RZ, UR4 ;  /* 0x00000004ff047e24 */ /* 0x002fe4000f8e00ff */
[----:B------:R-:W-:Y:S01]  /*1b80*/  IMAD.U32 R5, RZ, RZ, UR5 ;  /* 0x00000005ff057e24 */ /* 0x000fe2000f8e00ff */
[----:B--23--:R0:W-:Y:S06]  /*1b90*/  STL [R1+0x150], R0 ;  /* 0x0001500001007387 */ /* 0x00c1ec0000100800 */
[----:B------:R-:W-:-:S07]  /*1ba0*/  LEPC R20, `(.L_x_9) ;  /* 0x000000001014794e */ /* 0x000fce0000000000 */
[----:B0-----:R-:W-:Y:S05]  /*1bb0*/  CALL.ABS.NOINC R8 ;  /* 0x0000000008007343 */ /* 0x001fea0003c00000 */
.L_x_9:
[----:B------:R-:W0:Y:S02]  /*1bc0*/  LDC.64 R10, c[0x4][0x50] ;  /* 0x01001400ff0a7b82 */ /* 0x000e240000000a00 */
[----:B0-----:R-:W2:Y:S06]  /*1bd0*/  LDG.E.64 R4, desc[UR36][R10.64] ;  /* 0x000000240a047981 */ /* 0x001eac000c1e1b00 */
[----:B------:R-:W0:Y:S01]  /*1be0*/  S2UR UR5, SR_CgaCtaId ;  /* 0x00000000000579c3 */ /* 0x000e220000008800 */
[----:B------:R-:W-:Y:S02]  /*1bf0*/  UMOV UR4, 0x400 ;  /* 0x0000040000047882 */ /* 0x000fe40000000000 */
[----:B0-----:R-:W-:-:S09]  /*1c00*/  ULEA UR4, UR5, UR4, 0x18 ;  /* 0x0000000405047291 */ /* 0x001fd2000f8ec0ff */
[----:B------:R-:W2:Y:S04]  /*1c10*/  LDS R3, [UR4+0x358] ;  /* 0x00035804ff037984 */ /* 0x000ea80008000800 */
[----:B--2---:R-:W-:Y:S04]  /*1c20*/  ST.E.STRONG.SYS desc[UR36][R4.64], R3 ;  /* 0x0000000304007985 */ /* 0x004fe8000c115924 */
[----:B------:R-:W2:Y:S04]  /*1c30*/  LDG.E.64 R6, desc[UR36][R10.64] ;  /* 0x000000240a067981 */ /* 0x000ea8000c1e1b00 */
[----:B------:R-:W2:Y:S04]  /*1c40*/  LDS R13, [UR4+0x35c] ;  /* 0x00035c04ff0d7984 */ /* 0x000ea80008000800 */
[----:B--2---:R-:W-:Y:S04]  /*1c50*/  ST.E.STRONG.SYS desc[UR36][R6.64+0x4], R13 ;  /* 0x0000040d06007985 */ /* 0x004fe8000c115924 */
[----:B------:R-:W2:Y:S04]  /*1c60*/  LDG.E.64 R8, desc[UR36][R10.64] ;  /* 0x000000240a087981 */ /* 0x000ea8000c1e1b00 */
[----:B------:R-:W2:Y:S04]  /*1c70*/  LDS R15, [UR4+0x360] ;  /* 0x00036004ff0f7984 */ /* 0x000ea80008000800 */
[----:B--2---:R-:W-:Y:S04]  /*1c80*/  ST.E.STRONG.SYS desc[UR36][R8.64+0x8], R15 ;  /* 0x0000080f08007985 */ /* 0x004fe8000c115924 */
[----:B------:R-:W0:Y:S04]  /*1c90*/  LDS R19, [UR4+0x364] ;  /* 0x00036404ff137984 */ /* 0x000e280008000800 */
[----:B0-----:R-:W-:Y:S04]  /*1ca0*/  ST.E.STRONG.SYS desc[UR36][R8.64+0xc], R19 ;  /* 0x00000c1308007985 */ /* 0x001fe8000c115924 */
        /* <DEDUP_REMOVED lines=53> */
[----:B0-----:R0:W-:Y:S04]  /*2000*/  ST.E.STRONG.SYS desc[UR36][R8.64+0x78], R5 ;  /* 0x0000780508007985 */ /* 0x0011e8000c115924 */
[----:B------:R-:W1:Y:S01]  /*2010*/  LDS R7, [UR4+0x3d4] ;  /* 0x0003d404ff077984 */ /* 0x000e620008000800 */
[----:B0-----:R-:W0:Y:S03]  /*2020*/  LDC.64 R4, c[0x4][0x60] ;  /* 0x01001800ff047b82 */ /* 0x001e260000000a00 */
[----:B-1----:R-:W-:Y:S04]  /*2030*/  ST.E.STRONG.SYS desc[UR36][R8.64+0x7c], R7 ;  /* 0x00007c0708007985 */ /* 0x002fe8000c115924 */
[----:B------:R-:W1:Y:S04]  /*2040*/  LDS R11, [UR4+0x3d8] ;  /* 0x0003d804ff0b7984 */ /* 0x000e680008000800 */
        /* <DEDUP_REMOVED lines=10> */
[----:B-1----:R1:W-:Y:S04]  /*20f0*/  ST.E.STRONG.SYS desc[UR36][R8.64+0x94], R7 ;  /* 0x0000940708007985 */ /* 0x0023e8000c115924 */
[----:B------:R-:W2:Y:S01]  /*2100*/  LDS R11, [UR4+0x3f0] ;  /* 0x0003f004ff0b7984 */ /* 0x000ea20008000800 */
[----:B-1----:R-:W-:-:S03]  /*2110*/  IMAD.MOV.U32 R7, RZ, RZ, 0x64 ;  /* 0x00000064ff077424 */ /* 0x002fc600078e00ff */
[----:B--2---:R-:W-:Y:S04]  /*2120*/  ST.E.STRONG.SYS desc[UR36][R8.64+0x98], R11 ;  /* 0x0000980b08007985 */ /* 0x004fe8000c115924 */
[----:B------:R-:W1:Y:S04]  /*2130*/  LDS R13, [UR4+0x3f4] ;  /* 0x0003f404ff0d7984 */ /* 0x000e680008000800 */
[----:B-1----:R-:W-:Y:S04]  /*2140*/  ST.E.STRONG.SYS desc[UR36][R8.64+0x9c], R13 ;  /* 0x00009c0d08007985 */ /* 0x002fe8000c115924 */
[----:B------:R-:W1:Y:S04]  /*2150*/  LDS R15, [UR4+0x3f8] ;  /* 0x0003f804ff0f7984 */ /* 0x000e680008000800 */
[----:B-1----:R-:W-:Y:S04]  /*2160*/  ST.E.STRONG.SYS desc[UR36][R8.64+0xa0], R15 ;  /* 0x0000a00f08007985 */ /* 0x002fe8000c115924 */
[----:B------:R-:W1:Y:S04]  /*2170*/  LDS R21, [UR4+0x3fc] ;  /* 0x0003fc04ff157984 */ /* 0x000e680008000800 */
[----:B-1----:R2:W-:Y:S04]  /*2180*/  ST.E.STRONG.SYS desc[UR36][R8.64+0xa4], R21 ;  /* 0x0000a41508007985 */ /* 0x0025e8000c115924 */
[----:B------:R-:W3:Y:S04]  /*2190*/  LDS R3, [UR4+0x400] ;  /* 0x00040004ff037984 */ /* 0x000ee80008000800 */
[----:B0-----:R2:W-:Y:S02]  /*21a0*/  STG.E.STRONG.SYS desc[UR36][R4.64], R7 ;  /* 0x0000000704007986 */ /* 0x0015e4000c115924 */
.L_x_8:
[----:B--2---:R-:W0:Y:S01]  /*21b0*/  LDC.64 R8, c[0x4][0x58] ;  /* 0x01001600ff087b82 */ /* 0x004e220000000a00 */
[----:B------:R-:W-:Y:S01]  /*21c0*/  MOV R10, 0x8 ;  /* 0x00000008000a7802 */ /* 0x000fe20000000f00 */
[----:B------:R-:W1:Y:S01]  /*21d0*/  LDCU.64 UR4, c[0x4][0x80] ;  /* 0x01001000ff0477ac */ /* 0x000e620008000a00 */
[----:B0-----:R-:W2:Y:S05]  /*21e0*/  LDG.E.STRONG.SYS R0, desc[UR36][R8.64] ;  /* 0x0000002408007981 */ /* 0x001eaa000c1f5900 */
[----:B------:R-:W0:Y:S01]  /*21f0*/  LDC.64 R10, c[0x4][R10] ;  /* 0x010000000a0a7b82 */ /* 0x000e220000000a00 */
[----:B-1----:R-:W-:Y:S01]  /*2200*/  IMAD.U32 R4, RZ, RZ, UR4 ;  /* 0x00000004ff047e24 */ /* 0x002fe2000f8e00ff */
[----:B---3--:R1:W-:Y:S01]  /*2210*/  STL.64 [R1+0x150], R2 ;  /* 0x0001500201007387 */ /* 0x0083e20000100a00 */
[----:B------:R-:W-:-:S02]  /*2220*/  IMAD.U32 R5, RZ, RZ, UR5 ;  /* 0x00000005ff057e24 */ /* 0x000fc4000f8e00ff */
[----:B------:R-:W-:Y:S02]  /*2230*/  IMAD.MOV.U32 R6, RZ, RZ, R16 ;  /* 0x000000ffff067224 */ /* 0x000fe400078e0010 */
[----:B------:R-:W-:Y:S01]  /*2240*/  IMAD.MOV.U32 R7, RZ, RZ, R17 ;  /* 0x000000ffff077224 */ /* 0x000fe200078e0011 */
[----:B0-2---:R1:W-:Y:S06]  /*2250*/  STL [R1+0x158], R0 ;  /* 0x0001580001007387 */ /* 0x0053ec0000100800 */
[----:B------:R-:W-:-:S07]  /*2260*/  LEPC R20, `(.L_x_7) ;  /* 0x000000001014794e */ /* 0x000fce0000000000 */
[----:B-1----:R-:W-:Y:S05]  /*2270*/  CALL.ABS.NOINC R10 ;  /* 0x000000000a007343 */ /* 0x002fea0003c00000 */
.L_x_7:
[----:B------:R-:W-:Y:S05]  /*2280*/  BSYNC.RECONVERGENT B6 ;  /* 0x0000000000067941 */ /* 0x000fea0003800200 */
.L_x_6:
[----:B------:R-:W0:Y:S01]  /*2290*/  S2UR UR5, SR_CgaCtaId ;  /* 0x00000000000579c3 */ /* 0x000e220000008800 */
[----:B------:R-:W-:Y:S01]  /*22a0*/  UMOV UR4, 0x400 ;  /* 0x0000040000047882 */ /* 0x000fe20000000000 */
[----:B------:R-:W-:Y:S02]  /*22b0*/  IMAD.MOV.U32 R47, RZ, RZ, RZ ;  /* 0x000000ffff2f7224 */ /* 0x000fe400078e00ff */
[----:B------:R-:W-:Y:S02]  /*22c0*/  VIADD R45, R1, 0xa8 ;  /* 0x000000a8012d7836 */ /* 0x000fe40000000000 */
[----:B------:R-:W-:Y:S02]  /*22d0*/  IMAD.U32 R7, RZ, RZ, UR4 ;  /* 0x00000004ff077e24 */ /* 0x000fe4000f8e00ff */
[----:B0-----:R-:W-:-:S07]  /*22e0*/  IMAD.U32 R0, RZ, RZ, UR5 ;  /* 0x00000005ff007e24 */ /* 0x001fce000f8e00ff */
.L_x_148:
[----:B------:R-:W-:Y:S01]  /*22f0*/  LEA R7, R0, R7, 0x18 ;  /* 0x0000000700077211 */ /* 0x000fe200078ec0ff */
[----:B0-----:R-:W0:Y:S01]  /*2300*/  S2R R2, SR_LANEID ;  /* 0x0000000000027919 */ /* 0x001e220000000000 */
[----:B------:R-:W-:Y:S05]  /*2310*/  YIELD ;  /* 0x0000000000007946 */ /* 0x000fea0003800000 */
[----:B------:R-:W-:Y:S01]  /*2320*/  IMAD R8, R23, 0xa8, R7 ;  /* 0x000000a817087824 */ /* 0x000fe200078e0207 */
[----:B------:R-:W-:Y:S01]  /*2330*/  STS.128 [R7+0x2b0], RZ ;  /* 0x0002b0ff07007388 */ /* 0x000fe20000000c00 */
[----:B--2---:R-:W2:Y:S01]  /*2340*/  S2UR UR6, SR_CgaCtaId ;  /* 0x00000000000679c3 */ /* 0x004ea20000008800 */
[----:B------:R-:W-:Y:S01]  /*2350*/  VOTEU.ANY UR4, UPT, PT ;  /* 0x0000000000047886 */ /* 0x000fe200038e0100 */
[----:B------:R-:W-:Y:S01]  /*2360*/  UMOV UR5, 0x400 ;  /* 0x0000040000057882 */ /* 0x000fe20000000000 */
[----:B------:R-:W-:Y:S01]  /*2370*/  STS.128 [R7+0x2c0], RZ ;  /* 0x0002c0ff07007388 */ /* 0x000fe20000000c00 */
[----:B------:R-:W-:-:S03]  /*2380*/  UFLO.U32 UR4, UR4 ;  /* 0x00000004000472bd */ /* 0x000fc600080e0000 */
[----:B------:R-:W-:Y:S04]  /*2390*/  STS.128 [R7+0x2d0], RZ ;  /* 0x0002d0ff07007388 */ /* 0x000fe80000000c00 */
[----:B------:R-:W-:Y:S04]  /*23a0*/  STS.128 [R7+0x2e0], RZ ;  /* 0x0002e0ff07007388 */ /* 0x000fe80000000c00 */
[----:B------:R-:W-:Y:S04]  /*23b0*/  STS.128 [R7+0x2f0], RZ ;  /* 0x0002f0ff07007388 */ /* 0x000fe80000000c00 */
[----:B------:R-:W-:Y:S04]  /*23c0*/  STS.128 [R7+0x300], RZ ;  /* 0x000300ff07007388 */ /* 0x000fe80000000c00 */
[----:B------:R-:W-:Y:S01]  /*23d0*/  STS.128 [R7+0x310], RZ ;  /* 0x000310ff07007388 */ /* 0x000fe20000000c00 */
[----:B0-----:R-:W-:Y:S01]  /*23e0*/  ISETP.EQ.U32.AND P0, PT, R2, UR4, PT ;  /* 0x0000000402007c0c */ /* 0x001fe2000bf02070 */
[----:B------:R-:W-:-:S02]  /*23f0*/  UIADD3 UR4, UPT, UPT, UR5, 0x2b0, URZ ;  /* 0x000002b005047890 */ /* 0x000fc4000fffe0ff */
[----:B------:R-:W-:Y:S02]  /*2400*/  STS.128 [R7+0x320], RZ ;  /* 0x000320ff07007388 */ /* 0x000fe40000000c00 */
[----:B--2---:R-:W-:Y:S02]  /*2410*/  ULEA UR4, UR6, UR4, 0x18 ;  /* 0x0000000406047291 */ /* 0x004fe4000f8ec0ff */
[----:B------:R-:W-:Y:S04]  /*2420*/  STS.128 [R7+0x330], RZ ;  /* 0x000330ff07007388 */ /* 0x000fe80000000c00 */
[----:B------:R-:W-:Y:S04]  /*2430*/  STS.128 [R7+0x340], RZ ;  /* 0x000340ff07007388 */ /* 0x000fe80000000c00 */
[----:B------:R-:W-:Y:S04]  /*2440*/  STS.64 [R7+0x350], RZ ;  /* 0x000350ff07007388 */ /* 0x000fe80000000a00 */
[----:B------:R-:W0:Y:S02]  /*2450*/  LDS R0, [R8] ;  /* 0x0000000008007984 */ /* 0x000e240000000800 */
[----:B01----:R-:W1:Y:S02]  /*2460*/  REDUX.SUM UR7, R0 ;  /* 0x00000000000773c4 */ /* 0x003e64000000c000 */
[----:B-1----:R-:W-:-:S05]  /*2470*/  IMAD.U32 R4, RZ, RZ, UR7 ;  /* 0x00000007ff047e24 */ /* 0x002fca000f8e00ff */
[----:B------:R-:W-:Y:S04]  /*2480*/  @P0 ATOMS.ADD RZ, [UR4], R4 ;  /* 0x00000004ffff098c */ /* 0x000fe80008000004 */
[----:B------:R-:W0:Y:S02]  /*2490*/  LDS R2, [R8+0x4] ;  /* 0x0000040008027984 */ /* 0x000e240000000800 */
[----:B0-----:R-:W0:Y:S02]  /*24a0*/  REDUX.SUM UR5, R2 ;  /* 0x00000000020573c4 */ /* 0x001e24000000c000 */
[----:B0-----:R-:W-:-:S05]  /*24b0*/  IMAD.U32 R5, RZ, RZ, UR5 ;  /* 0x00000005ff057e24 */ /* 0x001fca000f8e00ff */
[----:B------:R-:W-:Y:S04]  /*24c0*/  @P0 ATOMS.ADD RZ, [UR4+0x4], R5 ;  /* 0x00000405ffff098c */ /* 0x000fe80008000004 */
        /* <DEDUP_REMOVED lines=159> */
[----:B------:R0:W-:Y:S01]  /*2ec0*/  @P0 ATOMS.ADD RZ, [UR4+0xa4], R6 ;  /* 0x0000a406ffff098c */ /* 0x0001e20008000004 */
[----:B------:R-:W-:Y:S05]  /*2ed0*/  WARPSYNC.ALL ;  /* 0x0000000000007948 */ /* 0x000fea0003800000 */
[----:B------:R-:W-:Y:S01]  /*2ee0*/  ISETP.NE.AND P0, PT, R23, RZ, PT ;  /* 0x000000ff1700720c */ /* 0x000fe20003f05270 */
[----:B------:R-:W-:Y:S01]  /*2ef0*/  VIADD R47, R47, 0x1 ;  /* 0x000000012f2f7836 */ /* 0x000fe20000000000 */
[----:B------:R-:W-:Y:S04]  /*2f00*/  BAR.SYNC.DEFER_BLOCKING 0x0 ;  /* 0x0000000000007b1d */ /* 0x000fe80000010000 */
[----:B------:R-:W-:-:S02]  /*2f10*/  ISETP.NE.AND P1, PT, R47, 0x64, PT ;  /* 0x000000642f00780c */ /* 0x000fc40003f25270 */
[----:B------:R-:W-:Y:S02]  /*2f20*/  BSSY.RECONVERGENT B6, `(.L_x_10) ;  /* 0x0000466000067945 */ /* 0x000fe40003800200 */
[----:B------:R-:W-:-:S03]  /*2f30*/  P2R R46, PR, RZ, 0x2 ;  /* 0x00000002ff2e7803 */ /* 0x000fc60000000000 */
[----:B0-----:R-:W-:Y:S06]  /*2f40*/  @P0 BRA `(.L_x_11) ;  /* 0x00000044008c0947 */ /* 0x001fec0003800000 */
[----:B------:R-:W0:Y:S01]  /*2f50*/  LDS R5, [R7+0x2b0] ;  /* 0x0002b00007057984 */ /* 0x000e220000000800 */
[----:B------:R-:W-:Y:S02]  /*2f60*/  IMAD.MOV.U32 R2, RZ, RZ, -0x1 ;  /* 0xffffffffff027424 */ /* 0x000fe400078e00ff */
[----:B------:R-:W-:Y:S01]  /*2f70*/  IMAD.MOV.U32 R3, RZ, RZ, -0x1 ;  /* 0xffffffffff037424 */ /* 0x000fe200078e00ff */
[----:B------:R-:W-:Y:S04]  /*2f80*/  STL.64 [R1+0xa8], RZ ;  /* 0x0000a8ff01007387 */ /* 0x000fe80000100a00 */
[----:B------:R-:W-:Y:S04]  /*2f90*/  STL.64 [R1], R2 ;  /* 0x0000000201007387 */ /* 0x000fe80000100a00 */
[----:B------:R-:W-:Y:S04]  /*2fa0*/  STL.64 [R1+0x8], R2 ;  /* 0x0000080201007387 */ /* 0x000fe80000100a00 */
[----:B------:R-:W-:Y:S04]  /*2fb0*/  STL.64 [R1+0x10], R2 ;  /* 0x0000100201007387 */ /* 0x000fe80000100a00 */
[----:B------:R-:W-:Y:S04]  /*2fc0*/  STL.64 [R1+0x18], R2 ;  /* 0x0000180201007387 */ /* 0x000fe80000100a00 */
[----:B------:R-:W-:Y:S04]  /*2fd0*/  STL.64 [R1+0x20], R2 ;  /* 0x0000200201007387 */ /* 0x000fe80000100a00 */
[----:B------:R-:W-:Y:S04]  /*2fe0*/  STL.64 [R1+0x28], R2 ;  /* 0x0000280201007387 */ /* 0x000fe80000100a00 */
[----:B------:R-:W-:Y:S04]  /*2ff0*/  STL.64 [R1+0x30], R2 ;  /* 0x0000300201007387 */ /* 0x000fe80000100a00 */
[----:B------:R-:W-:Y:S01]  /*3000*/  STL.64 [R1+0x38], R2 ;  /* 0x0000380201007387 */ /* 0x000fe20000100a00 */
[----:B0-----:R-:W-:-:S03]  /*3010*/  SHF.R.S32.HI R0, RZ, 0x1f, R5 ;  /* 0x0000001fff007819 */ /* 0x001fc60000011405 */
[----:B------:R-:W-:Y:S01]  /*3020*/  STL.64 [R1+0x40], R2 ;  /* 0x0000400201007387 */ /* 0x000fe20000100a00 */
[----:B------:R-:W-:-:S03]  /*3030*/  LEA.HI R0, R0, R5, RZ, 0x2 ;  /* 0x0000000500007211 */ /* 0x000fc600078f10ff */
[----:B------:R-:W-:Y:S01]  /*3040*/  STL.64 [R1+0x48], R2 ;  /* 0x0000480201007387 */ /* 0x000fe20000100a00 */
[----:B------:R-:W-:-:S03]  /*3050*/  SHF.R.S32.HI R22, RZ, 0x2, R0 ;  /* 0x00000002ff167819 */ /* 0x000fc60000011400 */
[----:B------:R-:W-:Y:S04]  /*3060*/  STL.64 [R1+0x50], R2 ;  /* 0x0000500201007387 */ /* 0x000fe80000100a00 */
        /* <DEDUP_REMOVED lines=9> */
[----:B------:R0:W-:Y:S04]  /*3100*/  STL.64 [R1+0xa0], R2 ;  /* 0x0000a00201007387 */ /* 0x0001e80000100a00 */
[----:B------:R-:W-:Y:S04]  /*3110*/  STL.64 [R1+0xb0], RZ ;  /* 0x0000b0ff01007387 */ /* 0x000fe80000100a00 */
[----:B------:R-:W-:Y:S01]  /*3120*/  STL.64 [R1+0xb8], RZ ;  /* 0x0000b8ff01007387 */ /* 0x000fe20000100a00 */
[----:B0-----:R-:W-:-:S03]  /*3130*/  IMAD R2, R22, 0x4, R45 ;  /* 0x0000000416027824 */ /* 0x001fc600078e022d */
[----:B------:R-:W-:Y:S04]  /*3140*/  STL.64 [R1+0xc0], RZ ;  /* 0x0000c0ff01007387 */ /* 0x000fe80000100a00 */
        /* <DEDUP_REMOVED lines=17> */
[----:B------:R-:W2:Y:S04]  /*3260*/  LDL R3, [R2] ;  /* 0x0000000002037983 */ /* 0x000ea80000100800 */
[----:B------:R-:W0:Y:S04]  /*3270*/  LDS R5, [R7+0x2b4] ;  /* 0x0002b40007057984 */ /* 0x000e280000000800 */
[----:B------:R-:W1:Y:S04]  /*3280*/  LDS R4, [R7+0x2b8] ;  /* 0x0002b80007047984 */ /* 0x000e680000000800 */
[----:B------:R-:W-:Y:S04]  /*3290*/  LDS R13, [R7+0x2c4] ;  /* 0x0002c400070d7984 */ /* 0x000fe80000000800 */
[----:B------:R-:W-:Y:S04]  /*32a0*/  LDS R15, [R7+0x2d4] ;  /* 0x0002d400070f7984 */ /* 0x000fe80000000800 */
[----:B------:R-:W-:Y:S04]  /*32b0*/  LDS R21, [R7+0x2d8] ;  /* 0x0002d80007157984 */ /* 0x000fe80000000800 */
[----:B------:R-:W-:Y:S04]  /*32c0*/  LDS R25, [R7+0x2e4] ;  /* 0x0002e40007197984 */ /* 0x000fe80000000800 */
[----:B------:R-:W-:Y:S04]  /*32d0*/  LDS R27, [R7+0x2e8] ;  /* 0x0002e800071b7984 */ /* 0x000fe80000000800 */
[----:B------:R-:W-:Y:S04]  /*32e0*/  LDS R29, [R7+0x2f4] ;  /* 0x0002f400071d7984 */ /* 0x000fe80000000800 */
[----:B------:R-:W-:Y:S04]  /*32f0*/  LDS R31, [R7+0x2f8] ;  /* 0x0002f800071f7984 */ /* 0x000fe80000000800 */
[----:B------:R-:W-:Y:S01]  /*3300*/  LDS R35, [R7+0x304] ;  /* 0x0003040007237984 */ /* 0x000fe20000000800 */
[----:B0-----:R-:W-:-:S03]  /*3310*/  SHF.R.S32.HI R0, RZ, 0x1f, R5 ;  /* 0x0000001fff007819 */ /* 0x001fc60000011405 */
[----:B------:R-:W-:Y:S01]  /*3320*/  LDS R39, [R7+0x314] ;  /* 0x0003140007277984 */ /* 0x000fe20000000800 */
[----:B------:R-:W-:-:S03]  /*3330*/  LEA.HI R0, R0, R5, RZ, 0x2 ;  /* 0x0000000500007211 */ /* 0x000fc600078f10ff */
[----:B------:R-:W-:Y:S01]  /*3340*/  LDS R49, [R7+0x324] ;  /* 0x0003240007317984 */ /* 0x000fe20000000800 */
[----:B------:R-:W-:-:S03]  /*3350*/  SHF.R.S32.HI R23, RZ, 0x2, R0 ;  /* 0x00000002ff177819 */ /* 0x000fc60000011400 */
[----:B------:R-:W-:Y:S04]  /*3360*/  LDS R53, [R7+0x334] ;  /* 0x0003340007357984 */ /* 0x000fe80000000800 */
[----:B------:R-:W-:Y:S04]  /*3370*/  LDS R57, [R7+0x348] ;  /* 0x0003480007397984 */ /* 0x000fe80000000800 */
[----:B------:R-:W-:Y:S04]  /*3380*/  LDS R59, [R7+0x34c] ;  /* 0x00034c00073b7984 */ /* 0x000fe80000000800 */
[----:B------:R-:W-:Y:S01]  /*3390*/  LDS R64, [R7+0x354] ;  /* 0x0003540007407984 */ /* 0x000fe20000000800 */
[----:B--2---:R-:W-:-:S02]  /*33a0*/  VIADD R5, R3, 0x1 ;  /* 0x0000000103057836 */ /* 0x004fc40000000000 */
[----:B------:R-:W-:-:S03]  /*33b0*/  IMAD R3, R23, 0x4, R45 ;  /* 0x0000000417037824 */ /* 0x000fc600078e022d */
[----:B------:R-:W-:Y:S04]  /*33c0*/  STL [R2], R5 ;  /* 0x0000000502007387 */ /* 0x000fe80000100800 */
[----:B------:R-:W2:Y:S01]  /*33d0*/  LDL R0, [R3] ;  /* 0x0000000003007983 */ /* 0x000ea20000100800 */
[----:B-1----:R-:W-:-:S04]  /*33e0*/  SHF.R.S32.HI R9, RZ, 0x1f, R4 ;  /* 0x0000001fff097819 */ /* 0x002fc80000011404 */
[----:B------:R-:W-:-:S04]  /*33f0*/  LEA.HI R9, R9, R4, RZ, 0x2 ;  /* 0x0000000409097211 */ /* 0x000fc800078f10ff */
[----:B------:R-:W-:Y:S02]  /*3400*/  SHF.R.S32.HI R50, RZ, 0x2, R9 ;  /* 0x00000002ff327819 */ /* 0x000fe40000011409 */
[----:B------:R-:W0:Y:S03]  /*3410*/  LDS R9, [R7+0x2bc] ;  /* 0x0002bc0007097984 */ /* 0x000e260000000800 */
[----:B------:R-:W-:Y:S02]  /*3420*/  IMAD R6, R50, 0x4, R45 ;  /* 0x0000000432067824 */ /* 0x000fe400078e022d */
[----:B--2---:R-:W-:-:S05]  /*3430*/  VIADD R8, R0, 0x1 ;  /* 0x0000000100087836 */ /* 0x004fca0000000000 */
[----:B------:R-:W-:Y:S04]  /*3440*/  STL [R3], R8 ;  /* 0x0000000803007387 */ /* 0x000fe80000100800 */
[----:B------:R-:W2:Y:S01]  /*3450*/  LDL R4, [R6] ;  /* 0x0000000006047983 */ /* 0x000ea20000100800 */
[----:B0-----:R-:W-:-:S04]  /*3460*/  SHF.R.S32.HI R0, RZ, 0x1f, R9 ;  /* 0x0000001fff007819 */ /* 0x001fc80000011409 */
[----:B------:R-:W-:-:S04]  /*3470*/  LEA.HI R0, R0, R9, RZ, 0x2 ;  /* 0x0000000900007211 */ /* 0x000fc800078f10ff */
[----:B------:R-:W-:Y:S02]  /*3480*/  SHF.R.S32.HI R156, RZ, 0x2, R0 ;  /* 0x00000002ff9c7819 */ /* 0x000fe40000011400 */
[----:B------:R-:W0:Y:S01]  /*3490*/  LDS R0, [R7+0x2c0] ;  /* 0x0002c00007007984 */ /* 0x000e220000000800 */
[----:B--2---:R-:W-:Y:S02]  /*34a0*/  VIADD R9, R4, 0x1 ;  /* 0x0000000104097836 */ /* 0x004fe40000000000 */
[----:B------:R-:W-:-:S03]  /*34b0*/  IMAD R4, R156, 0x4, R45 ;  /* 0x000000049c047824 */ /* 0x000fc600078e022d */
[----:B------:R1:W-:Y:S04]  /*34c0*/  STL [R6], R9 ;  /* 0x0000000906007387 */ /* 0x0003e80000100800 */
[----:B------:R-:W2:Y:S01]  /*34d0*/  LDL R10, [R4] ;  /* 0x00000000040a7983 */ /* 0x000ea20000100800 */
[----:B0-----:R-:W-:-:S04]  /*34e0*/  SHF.R.S32.HI R5, RZ, 0x1f, R0 ;  /* 0x0000001fff057819 */ /* 0x001fc80000011400 */
[----:B------:R-:W-:-:S04]  /*34f0*/  LEA.HI R5, R5, R0, RZ, 0x2 ;  /* 0x0000000005057211 */ /* 0x000fc800078f10ff */
[----:B------:R-:W-:-:S05]  /*3500*/  SHF.R.S32.HI R154, RZ, 0x2, R5 ;  /* 0x00000002ff9a7819 */ /* 0x000fca0000011405 */
[----:B------:R-:W-:Y:S02]  /*3510*/  IMAD R5, R154, 0x4, R45 ;  /* 0x000000049a057824 */ /* 0x000fe400078e022d */
[----:B--2---:R-:W-:-:S05]  /*3520*/  VIADD R11, R10, 0x1 ;  /* 0x000000010a0b7836 */ /* 0x004fca0000000000 */
[----:B------:R-:W-:Y:S04]  /*3530*/  STL [R4], R11 ;  /* 0x0000000b04007387 */ /* 0x000fe80000100800 */
[----:B------:R-:W2:Y:S01]  /*3540*/  LDL R8, [R5] ;  /* 0x0000000005087983 */ /* 0x000ea20000100800 */
[----:B------:R-:W-:-:S04]  /*3550*/  SHF.R.S32.HI R0, RZ, 0x1f, R13 ;  /* 0x0000001fff007819 */ /* 0x000fc8000001140d */
[----:B------:R-:W-:Y:S02]  /*3560*/  LEA.HI R0, R0, R13, RZ, 0x2 ;  /* 0x0000000d00007211 */ /* 0x000fe400078f10ff */
[----:B------:R-:W0:Y:S02]  /*3570*/  LDS R13, [R7+0x2c8] ;  /* 0x0002c800070d7984 */ /* 0x000e240000000800 */
[----:B------:R-:W-:Y:S01]  /*3580*/  SHF.R.S32.HI R152, RZ, 0x2, R0 ;  /* 0x00000002ff987819 */ /* 0x000fe20000011400 */
[----:B--2---:R-:W-:-:S04]  /*3590*/  VIADD R10, R8, 0x1 ;  /* 0x00000001080a7836 */ /* 0x004fc80000000000 */
[----:B------:R-:W-:Y:S01]  /*35a0*/  IMAD R8, R152, 0x4, R45 ;  /* 0x0000000498087824 */ /* 0x000fe200078e022d */
[----:B------:R-:W-:Y:S04]  /*35b0*/  STL [R5], R10 ;  /* 0x0000000a05007387 */ /* 0x000fe80000100800 */
[----:B-1----:R-:W2:Y:S01]  /*35c0*/  LDL R9, [R8] ;  /* 0x0000000008097983 */ /* 0x002ea20000100800 */
[----:B0-----:R-:W-:-:S04]  /*35d0*/  SHF.R.S32.HI R0, RZ, 0x1f, R13 ;  /* 0x0000001fff007819 */ /* 0x001fc8000001140d */
[----:B------:R-:W-:Y:S02]  /*35e0*/  LEA.HI R0, R0, R13, RZ, 0x2 ;  /* 0x0000000d00007211 */ /* 0x000fe400078f10ff */
[----:B------:R-:W0:Y:S02]  /*35f0*/  LDS R13, [R7+0x2cc] ;  /* 0x0002cc00070d7984 */ /* 0x000e240000000800 */
[----:B------:R-:W-:Y:S01]  /*3600*/  SHF.R.S32.HI R150, RZ, 0x2, R0 ;  /* 0x00000002ff967819 */ /* 0x000fe20000011400 */
[----:B--2---:R-:W-:-:S04]  /*3610*/  VIADD R11, R9, 0x1 ;  /* 0x00000001090b7836 */ /* 0x004fc80000000000 */
[----:B------:R-:W-:Y:S01]  /*3620*/  IMAD R9, R150, 0x4, R45 ;  /* 0x0000000496097824 */ /* 0x000fe200078e022d */
[----:B------:R-:W-:Y:S04]  /*3630*/  STL [R8], R11 ;  /* 0x0000000b08007387 */ /* 0x000fe80000100800 */
[----:B------:R-:W2:Y:S01]  /*3640*/  LDL R12, [R9] ;  /* 0x00000000090c7983 */ /* 0x000ea20000100800 */
[----:B0-----:R-:W-:-:S04]  /*3650*/  SHF.R.S32.HI R0, RZ, 0x1f, R13 ;  /* 0x0000001fff007819 */ /* 0x001fc8000001140d */
[----:B------:R-:W-:-:S04]  /*3660*/  LEA.HI R0, R0, R13, RZ, 0x2 ;  /* 0x0000000d00007211 */ /* 0x000fc800078f10ff */
[----:B------:R-:W-:Y:S02]  /*3670*/  SHF.R.S32.HI R148, RZ, 0x2, R0 ;  /* 0x00000002ff947819 */ /* 0x000fe40000011400 */
[----:B------:R-:W0:Y:S03]  /*3680*/  LDS R0, [R7+0x2d0] ;  /* 0x0002d00007007984 */ /* 0x000e260000000800 */
[----:B------:R-:W-:Y:S02]  /*3690*/  IMAD R10, R148, 0x4, R45 ;  /* 0x00000004940a7824 */ /* 0x000fe400078e022d */
[----:B--2---:R-:W-:-:S05]  /*36a0*/  VIADD R12, R12, 0x1 ;  /* 0x000000010c0c7836 */ /* 0x004fca0000000000 */
[----:B------:R1:W-:Y:S04]  /*36b0*/  STL [R9], R12 ;  /* 0x0000000c09007387 */ /* 0x0003e80000100800 */
[----:B------:R-:W2:Y:S01]  /*36c0*/  LDL R13, [R10] ;  /* 0x000000000a0d7983 */ /* 0x000ea20000100800 */
[----:B0-----:R-:W-:-:S04]  /*36d0*/  SHF.R.S32.HI R11, RZ, 0x1f, R0 ;  /* 0x0000001fff0b7819 */ /* 0x001fc80000011400 */
[----:B------:R-:W-:-:S04]  /*36e0*/  LEA.HI R11, R11, R0, RZ, 0x2 ;  /* 0x000000000b0b7211 */ /* 0x000fc800078f10ff */
[----:B------:R-:W-:-:S05]  /*36f0*/  SHF.R.S32.HI R146, RZ, 0x2, R11 ;  /* 0x00000002ff927819 */ /* 0x000fca000001140b */
[----:B------:R-:W-:Y:S02]  /*3700*/  IMAD R11, R146, 0x4, R45 ;  /* 0x00000004920b7824 */ /* 0x000fe400078e022d */
[----:B--2---:R-:W-:-:S05]  /*3710*/  VIADD R13, R13, 0x1 ;  /* 0x000000010d0d7836 */ /* 0x004fca0000000000 */
[----:B------:R0:W-:Y:S04]  /*3720*/  STL [R10], R13 ;  /* 0x0000000d0a007387 */ /* 0x0001e80000100800 */
[----:B------:R-:W2:Y:S01]  /*3730*/  LDL R14, [R11] ;  /* 0x000000000b0e7983 */ /* 0x000ea20000100800 */
[----:B------:R-:W-:-:S04]  /*3740*/  SHF.R.S32.HI R0, RZ, 0x1f, R15 ;  /* 0x0000001fff007819 */ /* 0x000fc8000001140f */
[----:B------:R-:W-:-:S04]  /*3750*/  LEA.HI R0, R0, R15, RZ, 0x2 ;  /* 0x0000000f00007211 */ /* 0x000fc800078f10ff */
[----:B------:R-:W-:-:S05]  /*3760*/  SHF.R.S32.HI R144, RZ, 0x2, R0 ;  /* 0x00000002ff907819 */ /* 0x000fca0000011400 */
[----:B-1----:R-:W-:Y:S02]  /*3770*/  IMAD R12, R144, 0x4, R45 ;  /* 0x00000004900c7824 */ /* 0x002fe400078e022d */
[----:B--2---:R-:W-:-:S05]  /*3780*/  VIADD R14, R14, 0x1 ;  /* 0x000000010e0e7836 */ /* 0x004fca0000000000 */
[----:B------:R-:W-:Y:S04]  /*3790*/  STL [R11], R14 ;  /* 0x0000000e0b007387 */ /* 0x000fe80000100800 */
[----:B------:R-:W2:Y:S01]  /*37a0*/  LDL R15, [R12] ;  /* 0x000000000c0f7983 */ /* 0x000ea20000100800 */
[----:B------:R-:W-:-:S04]  /*37b0*/  SHF.R.S32.HI R0, RZ, 0x1f, R21 ;  /* 0x0000001fff007819 */ /* 0x000fc80000011415 */
[----:B------:R-:W-:Y:S02]  /*37c0*/  LEA.HI R0, R0, R21, RZ, 0x2 ;  /* 0x0000001500007211 */ /* 0x000fe400078f10ff */
[----:B------:R-:W1:Y:S02]  /*37d0*/  LDS R21, [R7+0x2dc] ;  /* 0x0002dc0007157984 */ /* 0x000e640000000800 */
[----:B------:R-:W-:-:S05]  /*37e0*/  SHF.R.S32.HI R142, RZ, 0x2, R0 ;  /* 0x00000002ff8e7819 */ /* 0x000fca0000011400 */
[----:B0-----:R-:W-:Y:S02]  /*37f0*/  IMAD R13, R142, 0x4, R45 ;  /* 0x000000048e0d7824 */ /* 0x001fe400078e022d */
[----:B--2---:R-:W-:-:S05]  /*3800*/  VIADD R15, R15, 0x1 ;  /* 0x000000010f0f7836 */ /* 0x004fca0000000000 */
        /* <DEDUP_REMOVED lines=50> */
[----:B------:R-:W-:Y:S02]  /*3b30*/  IMAD R29, R128, 0x4, R45 ;  /* 0x00000004801d7824 */ /* 0x000fe400078e022d */
[----:B--2---:R-:W-:-:S05]  /*3b40*/  VIADD R25, R25, 0x1 ;  /* 0x0000000119197836 */ /* 0x004fca0000000000 */
[----:B------:R-:W-:Y:S04]  /*3b50*/  STL [R28], R25 ;  /* 0x000000191c007387 */ /* 0x000fe80000100800 */
[----:B-1----:R-:W2:Y:S01]  /*3b60*/  LDL R26, [R29] ;  /* 0x000000001d1a7983 */ /* 0x002ea20000100800 */
[----:B------:R-:W-:-:S04]  /*3b70*/  SHF.R.S32.HI R0, RZ, 0x1f, R31 ;  /* 0x0000001fff007819 */ /* 0x000fc8000001141f */
[----:B------:R-:W-:Y:S02]  /*3b80*/  LEA.HI R0, R0, R31, RZ, 0x2 ;  /* 0x0000001f00007211 */ /* 0x000fe400078f10ff */
[----:B------:R-:W1:Y:S02]  /*3b90*/  LDS R31, [R7+0x2fc] ;  /* 0x0002fc00071f7984 */ /* 0x000e640000000800 */
[----:B------:R-:W-:-:S05]  /*3ba0*/  SHF.R.S32.HI R126, RZ, 0x2, R0 ;  /* 0x00000002ff7e7819 */ /* 0x000fca0000011400 */
[----:B------:R-:W-:Y:S02]  /*3bb0*/  IMAD R30, R126, 0x4, R45 ;  /* 0x000000047e1e7824 */ /* 0x000fe400078e022d */
[----:B--2---:R-:W-:-:S05]  /*3bc0*/  VIADD R26, R26, 0x1 ;  /* 0x000000011a1a7836 */ /* 0x004fca0000000000 */
[----:B------:R-:W-:Y:S04]  /*3bd0*/  STL [R29], R26 ;  /* 0x0000001a1d007387 */ /* 0x000fe80000100800 */
[----:B0-----:R-:W2:Y:S01]  /*3be0*/  LDL R24, [R30] ;  /* 0x000000001e187983 */ /* 0x001ea20000100800 */
        /* <DEDUP_REMOVED lines=18> */
[----:B------:R-:W-:-:S05]  /*3d10*/  SHF.R.S32.HI R120, RZ, 0x2, R0 ;  /* 0x00000002ff787819 */ /* 0x000fca0000011400 */
[----:B-1----:R-:W-:Y:S02]  /*3d20*/  IMAD R33, R120, 0x4, R45 ;  /* 0x0000000478217824 */ /* 0x002fe400078e022d */
[----:B--2---:R-:W-:-:S05]  /*3d30*/  VIADD R25, R25, 0x1 ;  /* 0x0000000119197836 */ /* 0x004fca0000000000 */
[----:B------:R-:W-:Y:S04]  /*3d40*/  STL [R32], R25 ;  /* 0x0000001920007387 */ /* 0x000fe80000100800 */
[----:B------:R-:W2:Y:S01]  /*3d50*/  LDL R26, [R33] ;  /* 0x00000000211a7983 */ /* 0x000ea20000100800 */
[----:B0-----:R-:W-:-:S04]  /*3d60*/  SHF.R.S32.HI R0, RZ, 0x1f, R35 ;  /* 0x0000001fff007819 */ /* 0x001fc80000011423 */
[----:B------:R-:W-:Y:S02]  /*3d70*/  LEA.HI R0, R0, R35, RZ, 0x2 ;  /* 0x0000002300007211 */ /* 0x000fe400078f10ff */
[----:B------:R-:W0:Y:S02]  /*3d80*/  LDS R35, [R7+0x30c] ;  /* 0x00030c0007237984 */ /* 0x000e240000000800 */
[----:B------:R-:W-:-:S05]  /*3d90*/  SHF.R.S32.HI R118, RZ, 0x2, R0 ;  /* 0x00000002ff767819 */ /* 0x000fca0000011400 */
[----:B------:R-:W-:Y:S02]  /*3da0*/  IMAD R34, R118, 0x4, R45 ;  /* 0x0000000476227824 */ /* 0x000fe400078e022d */
[----:B--2---:R-:W-:-:S05]  /*3db0*/  VIADD R26, R26, 0x1 ;  /* 0x000000011a1a7836 */ /* 0x004fca0000000000 */
        /* <DEDUP_REMOVED lines=70> */
[----:B------:R-:W-:Y:S04]  /*4220*/  STL [R42], R49 ;  /* 0x000000312a007387 */ /* 0x000fe80000100800 */
[----:B------:R-:W2:Y:S01]  /*4230*/  LDL R24, [R48] ;  /* 0x0000000030187983 */ /* 0x000ea20000100800 */
[----:B0-----:R-:W-:-:S03]  /*4240*/  SHF.R.S32.HI R25, RZ, 0x1f, R0 ;  /* 0x0000001fff197819 */ /* 0x001fc60000011400 */
[----:B------:R-:W0:Y:S01]  /*4250*/  LDS R49, [R7+0x338] ;  /* 0x0003380007317984 */ /* 0x000e220000000800 */
        /* <DEDUP_REMOVED lines=12> */
[----:B------:R-:W1:Y:S01]  /*4320*/  LDL R26, [R52] ;  /* 0x00000000341a7983 */ /* 0x000e620000100800 */
[----:B0-----:R-:W-:-:S04]  /*4330*/  SHF.R.S32.HI R0, RZ, 0x1f, R49 ;  /* 0x0000001fff007819 */ /* 0x001fc80000011431 */
[----:B------:R-:W-:Y:S02]  /*4340*/  LEA.HI R0, R0, R49, RZ, 0x2 ;  /* 0x0000003100007211 */ /* 0x000fe400078f10ff */
[----:B------:R-:W0:Y:S02]  /*4350*/  LDS R49, [R7+0x33c] ;  /* 0x00033c0007317984 */ /* 0x000e240000000800 */
[----:B------:R-:W-:-:S05]  /*4360*/  SHF.R.S32.HI R94, RZ, 0x2, R0 ;  /* 0x00000002ff5e7819 */ /* 0x000fca0000011400 */
[----:B------:R-:W-:Y:S02]  /*4370*/  IMAD R53, R94, 0x4, R45 ;  /* 0x000000045e357824 */ /* 0x000fe400078e022d */
[----:B-1----:R-:W-:-:S05]  /*4380*/  VIADD R25, R26, 0x1 ;  /* 0x000000011a197836 */ /* 0x002fca0000000000 */
[----:B------:R-:W-:Y:S04]  /*4390*/  STL [R52], R25 ;  /* 0x0000001934007387 */ /* 0x000fe80000100800 */
[----:B------:R-:W2:Y:S01]  /*43a0*/  LDL R26, [R53] ;  /* 0x00000000351a7983 */ /* 0x000ea20000100800 */
[----:B0-----:R-:W-:-:S04]  /*43b0*/  SHF.R.S32.HI R0, RZ, 0x1f, R49 ;  /* 0x0000001fff007819 */ /* 0x001fc80000011431 */
[----:B------:R-:W-:Y:S02]  /*43c0*/  LEA.HI R0, R0, R49, RZ, 0x2 ;  /* 0x0000003100007211 */ /* 0x000fe400078f10ff */
[----:B------:R-:W-:Y:S02]  /*43d0*/  LDS R49, [R7+0x344] ;  /* 0x0003440007317984 */ /* 0x000fe40000000800 */
        /* <DEDUP_REMOVED lines=15> */
[----:B-1----:R-:W-:-:S05]  /*44d0*/  SHF.R.S32.HI R26, RZ, 0x2, R0 ;  /* 0x00000002ff1a7819 */ /* 0x002fca0000011400 */
[----:B------:R-:W-:Y:S02]  /*44e0*/  IMAD R56, R26, 0x4, R45 ;  /* 0x000000041a387824 */ /* 0x000fe400078e022d */
[----:B--2---:R-:W-:-:S05]  /*44f0*/  VIADD R24, R24, 0x1 ;  /* 0x0000000118187836 */ /* 0x004fca0000000000 */
[----:B------:R1:W-:Y:S04]  /*4500*/  STL [R55], R24 ;  /* 0x0000001837007387 */ /* 0x0003e80000100800 */
[----:B------:R-:W2:Y:S01]  /*4510*/  LDL R49, [R56] ;  /* 0x0000000038317983 */ /* 0x000ea20000100800 */
[----:B------:R-:W-:-:S04]  /*4520*/  SHF.R.S32.HI R0, RZ, 0x1f, R57 ;  /* 0x0000001fff007819 */ /* 0x000fc80000011439 */
[----:B------:R-:W-:-:S04]  /*4530*/  LEA.HI R0, R0, R57, RZ, 0x2 ;  /* 0x0000003900007211 */ /* 0x000fc800078f10ff */
[----:B0-----:R-:W-:-:S05]  /*4540*/  SHF.R.S32.HI R25, RZ, 0x2, R0 ;  /* 0x00000002ff197819 */ /* 0x001fca0000011400 */
[----:B------:R-:W-:Y:S02]  /*4550*/  IMAD R57, R25, 0x4, R45 ;  /* 0x0000000419397824 */ /* 0x000fe400078e022d */
[----:B--2---:R-:W-:-:S05]  /*4560*/  VIADD R49, R49, 0x1 ;  /* 0x0000000131317836 */ /* 0x004fca0000000000 */
[----:B------:R-:W-:Y:S04]  /*4570*/  STL [R56], R49 ;  /* 0x0000003138007387 */ /* 0x000fe80000100800 */
[----:B------:R-:W2:Y:S01]  /*4580*/  LDL R58, [R57] ;  /* 0x00000000393a7983 */ /* 0x000ea20000100800 */
[----:B------:R-:W-:-:S04]  /*4590*/  SHF.R.S32.HI R0, RZ, 0x1f, R59 ;  /* 0x0000001fff007819 */ /* 0x000fc8000001143b */
[----:B------:R-:W-:-:S04]  /*45a0*/  LEA.HI R0, R0, R59, RZ, 0x2 ;  /* 0x0000003b00007211 */ /* 0x000fc800078f10ff */
[----:B-1----:R-:W-:Y:S02]  /*45b0*/  SHF.R.S32.HI R24, RZ, 0x2, R0 ;  /* 0x00000002ff187819 */ /* 0x002fe40000011400 */
        /* <DEDUP_REMOVED lines=17> */
[----:B------:R2:W-:Y:S04]  /*46d0*/  STL [R61], R62 ;  /* 0x0000003e3d007387 */ /* 0x0005e80000100800 */
[----:B-1----:R-:W3:Y:S02]  /*46e0*/  LDL R58, [R49] ;  /* 0x00000000313a7983 */ /* 0x002ee40000100800 */
[C---:B---3--:R-:W-:Y:S01]  /*46f0*/  ISETP.GT.AND P0, PT, R58.reuse, RZ, PT ;  /* 0x000000ff3a00720c */ /* 0x048fe20003f04270 */
[----:B------:R-:W-:-:S05]  /*4700*/  VIADD R58, R58, 0x1 ;  /* 0x000000013a3a7836 */ /* 0x000fca0000000000 */
[----:B------:R-:W-:-:S04]  /*4710*/  SEL R58, R58, 0xffffffff, !P0 ;  /* 0xffffffff3a3a7807 */ /* 0x000fc80004000000 */
[----:B------:R-:W-:-:S04]  /*4720*/  ISETP.NE.AND P3, PT, R58, 0x1, PT ;  /* 0x000000013a00780c */ /* 0x000fc80003f65270 */
[----:B------:R-:W-:-:S05]  /*4730*/  SEL R58, R58, 0xffffffff, P3 ;  /* 0xffffffff3a3a7807 */ /* 0x000fca0001800000 */
[----:B------:R1:W-:Y:S04]  /*4740*/  STL [R49], R58 ;  /* 0x0000003a31007387 */ /* 0x0003e80000100800 */
[----:B0-----:R-:W3:Y:S02]  /*4750*/  LDL R60, [R61] ;  /* 0x000000003d3c7983 */ /* 0x001ee40000100800 */
[----:B---3--:R-:W-:-:S04]  /*4760*/  ISETP.GT.AND P1, PT, R60, 0x1, PT ;  /* 0x000000013c00780c */ /* 0x008fc80003f24270 */
[----:B------:R-:W-:-:S04]  /*4770*/  SEL R63, R60, 0xffffffff, !P1 ;  /* 0xffffffff3c3f7807 */ /* 0x000fc80004800000 */
[----:B------:R-:W-:-:S04]  /*4780*/  ISETP.NE.AND P2, PT, R63, 0x1, PT ;  /* 0x000000013f00780c */ /* 0x000fc80003f45270 */
[----:B------:R-:W-:Y:S02]  /*4790*/  ISETP.GT.OR P4, PT, R60, 0x1, !P2 ;  /* 0x000000013c00780c */ /* 0x000fe40005784670 */
[----:B------:R-:W-:-:S11]  /*47a0*/  SEL R60, R63, 0xffffffff, P2 ;  /* 0xffffffff3f3c7807 */ /* 0x000fd60001000000 */
[----:B------:R0:W-:Y:S04]  /*47b0*/  @P4 STL [R61], R60 ;  /* 0x0000003c3d004387 */ /* 0x0001e80000100800 */
[----:B------:R-:W3:Y:S02]  /*47c0*/  LDL R88, [R59] ;  /* 0x000000003b587983 */ /* 0x000ee40000100800 */
[----:B---3--:R-:W-:-:S04]  /*47d0*/  ISETP.GE.AND P4, PT, R88, 0x1, PT ;  /* 0x000000015800780c */ /* 0x008fc80003f86270 */
[----:B--2---:R-:W-:-:S05]  /*47e0*/  SEL R62, R88, 0xffffffff, !P4 ;  /* 0xffffffff583e7807 */ /* 0x004fca0006000000 */
[----:B------:R-:W-:Y:S04]  /*47f0*/  STL [R59], R62 ;  /* 0x0000003e3b007387 */ /* 0x000fe80000100800 */
[----:B------:R-:W2:Y:S02]  /*4800*/  LDL R87, [R57] ;  /* 0x0000000039577983 */ /* 0x000ea40000100800 */
[----:B--2---:R-:W-:-:S04]  /*4810*/  ISETP.GE.AND P4, PT, R87, 0x1, PT ;  /* 0x000000015700780c */ /* 0x004fc80003f86270 */
[----:B-1----:R-:W-:-:S05]  /*4820*/  SEL R58, R87, 0xffffffff, !P4 ;  /* 0xffffffff573a7807 */ /* 0x002fca0006000000 */
[----:B------:R1:W-:Y:S04]  /*4830*/  STL [R57], R58 ;  /* 0x0000003a39007387 */ /* 0x0003e80000100800 */
[----:B------:R-:W2:Y:S02]  /*4840*/  LDL R86, [R56] ;  /* 0x0000000038567983 */ /* 0x000ea40000100800 */
[----:B--2---:R-:W-:-:S04]  /*4850*/  ISETP.GE.AND P4, PT, R86, 0x1, PT ;  /* 0x000000015600780c */ /* 0x004fc80003f86270 */
[----:B------:R-:W-:-:S05]  /*4860*/  SEL R49, R86, 0xffffffff, !P4 ;  /* 0xffffffff56317807 */ /* 0x000fca0006000000 */
[----:B------:R2:W-:Y:S04]  /*4870*/  STL [R56], R49 ;  /* 0x0000003138007387 */ /* 0x0005e80000100800 */
[----:B------:R-:W3:Y:S02]  /*4880*/  LDL R85, [R55] ;  /* 0x0000000037557983 */ /* 0x000ee40000100800 */
[----:B---3--:R-:W-:-:S04]  /*4890*/  ISETP.GE.AND P4, PT, R85, 0x1, PT ;  /* 0x000000015500780c */ /* 0x008fc80003f86270 */
[----:B0-----:R-:W-:-:S05]  /*48a0*/  SEL R60, R85, 0xffffffff, !P4 ;  /* 0xffffffff553c7807 */ /* 0x001fca0006000000 */
[----:B------:R-:W-:Y:S04]  /*48b0*/  STL [R55], R60 ;  /* 0x0000003c37007387 */ /* 0x000fe80000100800 */
[----:B------:R-:W3:Y:S02]  /*48c0*/  LDL R84, [R54] ;  /* 0x0000000036547983 */ /* 0x000ee40000100800 */
[----:B---3--:R-:W-:-:S04]  /*48d0*/  ISETP.GE.AND P4, PT, R84, 0x1, PT ;  /* 0x000000015400780c */ /* 0x008fc80003f86270 */
[----:B-1----:R-:W-:-:S05]  /*48e0*/  SEL R57, R84, 0xffffffff, !P4 ;  /* 0xffffffff54397807 */ /* 0x002fca0006000000 */
[----:B------:R0:W-:Y:S04]  /*48f0*/  STL [R54], R57 ;  /* 0x0000003936007387 */ /* 0x0001e80000100800 */
[----:B------:R-:W3:Y:S02]  /*4900*/  LDL R83, [R53] ;  /* 0x0000000035537983 */ /* 0x000ee40000100800 */
[----:B---3--:R-:W-:-:S04]  /*4910*/  ISETP.GE.AND P4, PT, R83, 0x1, PT ;  /* 0x000000015300780c */ /* 0x008fc80003f86270 */
[----:B--2---:R-:W-:-:S05]  /*4920*/  SEL R56, R83, 0xffffffff, !P4 ;  /* 0xffffffff53387807 */ /* 0x004fca0006000000 */
        /* <DEDUP_REMOVED lines=8> */
[----:B------:R0:W-:Y:S04]  /*49b0*/  STL [R51], R54 ;  /* 0x0000003633007387 */ /* 0x0001e80000100800 */
[----:B------:R-:W3:Y:S02]  /*49c0*/  LDL R80, [R48] ;  /* 0x0000000030507983 */ /* 0x000ee40000100800 */
[----:B---3--:R-:W-:-:S04]  /*49d0*/  ISETP.GE.AND P4, PT, R80, 0x1, PT ;  /* 0x000000015000780c */ /* 0x008fc80003f86270 */
[----:B-1----:R-:W-:-:S05]  /*49e0*/  SEL R53, R80, 0xffffffff, !P4 ;  /* 0xffffffff50357807 */ /* 0x002fca0006000000 */
[----:B------:R-:W-:Y:S04]  /*49f0*/  STL [R48], R53 ;  /* 0x0000003530007387 */ /* 0x000fe80000100800 */
        /* <DEDUP_REMOVED lines=122> */
[----:B------:R-:W-:-:S05]  /*51a0*/  SEL R13, R89, 0xffffffff, !P4 ;  /* 0xffffffff590d7807 */ /* 0x000fca0006000000 */
[----:B------:R3:W-:Y:S04]  /*51b0*/  STL [R2], R13 ;  /* 0x0000000d02007387 */ /* 0x0007e80000100800 */
[----:B------:R-:W4:Y:S04]  /*51c0*/  LDL R40, [R1+0xac] ;  /* 0x0000ac0001287983 */ /* 0x000f280000100800 */
[----:B0-----:R-:W5:Y:S04]  /*51d0*/  LDL R4, [R1+0xb0] ;  /* 0x0000b00001047983 */ /* 0x001f680000100800 */
[----:B------:R-:W5:Y:S04]  /*51e0*/  LDL R5, [R1+0xb4] ;  /* 0x0000b40001057983 */ /* 0x000f680000100800 */
[----:B-1----:R-:W5:Y:S04]  /*51f0*/  LDL R6, [R1+0xb8] ;  /* 0x0000b80001067983 */ /* 0x002f680000100800 */
[----:B------:R-:W5:Y:S04]  /*5200*/  LDL R8, [R1+0xbc] ;  /* 0x0000bc0001087983 */ /* 0x000f680000100800 */
[----:B------:R-:W5:Y:S04]  /*5210*/  LDL R9, [R1+0xc0] ;  /* 0x0000c00001097983 */ /* 0x000f680000100800 */
[----:B--2---:R-:W2:Y:S04]  /*5220*/  LDL R3, [R1+0xc4] ;  /* 0x0000c40001037983 */ /* 0x004ea80000100800 */
[----:B------:R-:W2:Y:S04]  /*5230*/  LDL R10, [R1+0xc8] ;  /* 0x0000c800010a7983 */ /* 0x000ea80000100800 */
[----:B------:R-:W2:Y:S04]  /*5240*/  LDL R11, [R1+0xcc] ;  /* 0x0000cc00010b7983 */ /* 0x000ea80000100800 */
[----:B------:R-:W2:Y:S04]  /*5250*/  LDL R12, [R1+0xd0] ;  /* 0x0000d000010c7983 */ /* 0x000ea80000100800 */
[----:B---3--:R-:W3:Y:S04]  /*5260*/  LDL R2, [R1+0xd4] ;  /* 0x0000d40001027983 */ /* 0x008ee80000100800 */
[----:B------:R-:W3:Y:S04]  /*5270*/  LDL R13, [R1+0xd8] ;  /* 0x0000d800010d7983 */ /* 0x000ee80000100800 */
        /* <DEDUP_REMOVED lines=17> */
[----:B------:R-:W3:Y:S01]  /*5390*/  LDL R41, [R1+0x124] ;  /* 0x0001240001297983 */ /* 0x000ee20000100800 */
[----:B----4-:R-:W-:-:S03]  /*53a0*/  ISETP.NE.AND P4, PT, R40, RZ, PT ;  /* 0x000000ff2800720c */ /* 0x010fc60003f85270 */
[----:B------:R-:W4:Y:S10]  /*53b0*/  LDL R40, [R1+0x120] ;  /* 0x0001200001287983 */ /* 0x000f340000100800 */
[----:B------:R-:W-:Y:S01]  /*53c0*/  @!P4 IMAD.MOV.U32 R42, RZ, RZ, 0x1 ;  /* 0x00000001ff2ac424 */ /* 0x000fe200078e00ff */
[----:B-----5:R-:W-:-:S02]  /*53d0*/  ISETP.NE.AND P5, PT, R5, RZ, PT ;  /* 0x000000ff0500720c */ /* 0x020fc40003fa5270 */
[----:B------:R-:W5:Y:S04]  /*53e0*/  LDL R5, [R1+0x12c] ;  /* 0x00012c0001057983 */ /* 0x000f680000100800 */
[----:B------:R0:W-:Y:S01]  /*53f0*/  @!P4 STL [R1+0x4], R42 ;  /* 0x0000042a0100c387 */ /* 0x0001e20000100800 */
[----:B------:R-:W-:-:S03]  /*5400*/  ISETP.NE.AND P4, PT, R4, RZ, PT ;  /* 0x000000ff0400720c */ /* 0x000fc60003f85270 */
[----:B------:R-:W5:Y:S03]  /*5410*/  LDL R4, [R1+0x128] ;  /* 0x0001280001047983 */ /* 0x000f660000100800 */
[----:B------:R-:W-:-:S07]  /*5420*/  @!P5 IMAD.MOV.U32 R158, RZ, RZ, 0x3 ;  /* 0x00000003ff9ed424 */ /* 0x000fce00078e00ff */
[----:B------:R-:W-:Y:S01]  /*5430*/  @!P4 IMAD.MOV.U32 R48, RZ, RZ, 0x2 ;  /* 0x00000002ff30c424 */ /* 0x000fe200078e00ff */
[----:B------:R1:W-:Y:S01]  /*5440*/  @!P5 STL [R1+0xc], R158 ;  /* 0x00000c9e0100d387 */ /* 0x0003e20000100800 */
[----:B------:R-:W-:-:S03]  /*5450*/  ISETP.NE.AND P5, PT, R8, RZ, PT ;  /* 0x000000ff0800720c */ /* 0x000fc60003fa5270 */
[----:B------:R-:W-:Y:S01]  /*5460*/  @!P4 STL [R1+0x8], R48 ;  /* 0x000008300100c387 */ /* 0x000fe20000100800 */
[----:B------:R-:W-:-:S03]  /*5470*/  ISETP.NE.AND P4, PT, R6, RZ, PT ;  /* 0x000000ff0600720c */ /* 0x000fc60003f85270 */
[----:B------:R-:W5:Y:S04]  /*5480*/  LDL R6, [R1+0x130] ;  /* 0x0001300001067983 */ /* 0x000f680000100800 */
[----:B------:R-:W5:Y:S02]  /*5490*/  LDL R8, [R1+0x134] ;  /* 0x0001340001087983 */ /* 0x000f640000100800 */
[----:B------:R-:W-:-:S04]  /*54a0*/  @!P5 IMAD.MOV.U32 R160, RZ, RZ, 0x5 ;  /* 0x00000005ffa0d424 */ /* 0x000fc800078e00ff */
[----:B0-----:R-:W-:Y:S01]  /*54b0*/  @!P4 IMAD.MOV.U32 R42, RZ, RZ, 0x4 ;  /* 0x00000004ff2ac424 */ /* 0x001fe200078e00ff */
[----:B------:R-:W-:Y:S01]  /*54c0*/  @!P5 STL [R1+0x14], R160 ;  /* 0x000014a00100d387 */ /* 0x000fe20000100800 */
[----:B--2---:R-:W-:-:S03]  /*54d0*/  ISETP.NE.AND P5, PT, R3, RZ, PT ;  /* 0x000000ff0300720c */ /* 0x004fc60003fa5270 */
[----:B------:R0:W-:Y:S01]  /*54e0*/  @!P4 STL [R1+0x10], R42 ;  /* 0x0000102a0100c387 */ /* 0x0001e20000100800 */
[----:B------:R-:W-:-:S03]  /*54f0*/  ISETP.NE.AND P4, PT, R9, RZ, PT ;  /* 0x000000ff0900720c */ /* 0x000fc60003f85270 */
[----:B------:R-:W2:Y:S04]  /*5500*/  LDL R3, [R1+0x138] ;  /* 0x0001380001037983 */ /* 0x000ea80000100800 */
[----:B------:R-:W2:Y:S02]  /*5510*/  LDL R9, [R1+0x13c] ;  /* 0x00013c0001097983 */ /* 0x000ea40000100800 */
[----:B-1----:R-:W-:Y:S02]  /*5520*/  @!P5 IMAD.MOV.U32 R158, RZ, RZ, 0x7 ;  /* 0x00000007ff9ed424 */ /* 0x002fe400078e00ff */
[----:B0-----:R-:W2:Y:S02]  /*5530*/  LDL R42, [R1+0x14c] ;  /* 0x00014c00012a7983 */ /* 0x001ea40000100800 */
[----:B------:R-:W-:-:S05]  /*5540*/  @!P4 IMAD.MOV.U32 R48, RZ, RZ, 0x6 ;  /* 0x00000006ff30c424 */ /* 0x000fca00078e00ff */
[----:B------:R0:W-:Y:S01]  /*5550*/  @!P4 STL [R1+0x18], R48 ;  /* 0x000018300100c387 */ /* 0x0001e20000100800 */
[----:B------:R-:W-:-:S03]  /*5560*/  ISETP.NE.AND P4, PT, R10, RZ, PT ;  /* 0x000000ff0a00720c */ /* 0x000fc60003f85270 */
[----:B------:R-:W2:Y:S04]  /*5570*/  LDL R10, [R1+0x140] ;  /* 0x00014000010a7983 */ /* 0x000ea80000100800 */
[----:B------:R1:W-:Y:S01]  /*5580*/  @!P5 STL [R1+0x1c], R158 ;  /* 0x00001c9e0100d387 */ /* 0x0003e20000100800 */
[----:B------:R-:W-:-:S03]  /*5590*/  ISETP.NE.AND P5, PT, R11, RZ, PT ;  /* 0x000000ff0b00720c */ /* 0x000fc60003fa5270 */
[----:B------:R-:W2:Y:S02]  /*55a0*/  LDL R11, [R1+0x144] ;  /* 0x00014400010b7983 */ /* 0x000ea40000100800 */
[----:B------:R-:W-:-:S05]  /*55b0*/  @!P4 IMAD.MOV.U32 R160, RZ, RZ, 0x8 ;  /* 0x00000008ffa0c424 */ /* 0x000fca00078e00ff */
[----:B------:R1:W-:Y:S01]  /*55c0*/  @!P4 STL [R1+0x20], R160 ;  /* 0x000020a00100c387 */ /* 0x0003e20000100800 */
[----:B------:R-:W-:-:S03]  /*55d0*/  ISETP.NE.AND P4, PT, R12, RZ, PT ;  /* 0x000000ff0c00720c */ /* 0x000fc60003f85270 */
[----:B------:R-:W2:Y:S01]  /*55e0*/  LDL R12, [R1+0x148] ;  /* 0x00014800010c7983 */ /* 0x000ea20000100800 */
[----:B------:R-:W-:-:S05]  /*55f0*/  @!P5 IMAD.MOV.U32 R162, RZ, RZ, 0x9 ;  /* 0x00000009ffa2d424 */ /* 0x000fca00078e00ff */
[----:B------:R-:W-:Y:S01]  /*5600*/  @!P5 STL [R1+0x24], R162 ;  /* 0x000024a20100d387 */ /* 0x000fe20000100800 */
[----:B---3--:R-:W-:-:S03]  /*5610*/  ISETP.NE.AND P5, PT, R2, RZ, PT ;  /* 0x000000ff0200720c */ /* 0x008fc60003fa5270 */
[----:B------:R-:W3:Y:S01]  /*5620*/  LDL R2, [R1+0xa8] ;  /* 0x0000a80001027983 */ /* 0x000ee20000100800 */
[----:B0-----:R-:W-:-:S05]  /*5630*/  @!P4 IMAD.MOV.U32 R48, RZ, RZ, 0xa ;  /* 0x0000000aff30c424 */ /* 0x001fca00078e00ff */
[----:B------:R0:W-:Y:S01]  /*5640*/  @!P4 STL [R1+0x28], R48 ;  /* 0x000028300100c387 */ /* 0x0001e20000100800 */
[----:B------:R-:W-:-:S03]  /*5650*/  ISETP.NE.AND P4, PT, R13, RZ, PT ;  /* 0x000000ff0d00720c */ /* 0x000fc60003f85270 */
[----:B-1----:R-:W-:-:S05]  /*5660*/  @!P5 IMAD.MOV.U32 R158, RZ, RZ, 0xb ;  /* 0x0000000bff9ed424 */ /* 0x002fca00078e00ff */
[----:B------:R-:W-:Y:S01]  /*5670*/  @!P5 STL [R1+0x2c], R158 ;  /* 0x00002c9e0100d387 */ /* 0x000fe20000100800 */
[----:B------:R-:W-:-:S04]  /*5680*/  ISETP.NE.AND P5, PT, R14, RZ, PT ;  /* 0x000000ff0e00720c */ /* 0x000fc80003fa5270 */
[----:B------:R-:W-:-:S05]  /*5690*/  @!P4 IMAD.MOV.U32 R14, RZ, RZ, 0xc ;  /* 0x0000000cff0ec424 */ /* 0x000fca00078e00ff */
[----:B------:R1:W-:Y:S01]  /*56a0*/  @!P4 STL [R1+0x30], R14 ;  /* 0x0000300e0100c387 */ /* 0x0003e20000100800 */
[----:B------:R-:W-:-:S03]  /*56b0*/  ISETP.NE.AND P4, PT, R15, RZ, PT ;  /* 0x000000ff0f00720c */ /* 0x000fc60003f85270 */
[----:B------:R-:W-:-:S05]  /*56c0*/  @!P5 IMAD.MOV.U32 R160, RZ, RZ, 0xd ;  /* 0x0000000dffa0d424 */ /* 0x000fca00078e00ff */
[----:B------:R-:W-:Y:S01]  /*56d0*/  @!P5 STL [R1+0x34], R160 ;  /* 0x000034a00100d387 */ /* 0x000fe20000100800 */
[----:B------:R-:W-:-:S04]  /*56e0*/  ISETP.NE.AND P5, PT, R20, RZ, PT ;  /* 0x000000ff1400720c */ /* 0x000fc80003fa5270 */
[----:B------:R-:W-:-:S05]  /*56f0*/  @!P4 IMAD.MOV.U32 R20, RZ, RZ, 0xe ;  /* 0x0000000eff14c424 */ /* 0x000fca00078e00ff */
[----:B------:R1:W-:Y:S01]  /*5700*/  @!P4 STL [R1+0x38], R20 ;  /* 0x000038140100c387 */ /* 0x0003e20000100800 */
[----:B------:R-:W-:-:S03]  /*5710*/  ISETP.NE.AND P4, PT, R21, RZ, PT ;  /* 0x000000ff1500720c */ /* 0x000fc60003f85270 */
[----:B0-----:R-:W-:-:S05]  /*5720*/  @!P5 IMAD.MOV.U32 R48, RZ, RZ, 0xf ;  /* 0x0000000fff30d424 */ /* 0x001fca00078e00ff */
[----:B------:R-:W-:Y:S01]  /*5730*/  @!P5 STL [R1+0x3c], R48 ;  /* 0x00003c300100d387 */ /* 0x000fe20000100800 */
[----:B------:R-:W-:-:S04]  /*5740*/  ISETP.NE.AND P5, PT, R27, RZ, PT ;  /* 0x000000ff1b00720c */ /* 0x000fc80003fa5270 */
[----:B-1----:R-:W-:-:S05]  /*5750*/  @!P4 IMAD.MOV.U32 R14, RZ, RZ, 0x10 ;  /* 0x00000010ff0ec424 */ /* 0x002fca00078e00ff */
        /* <DEDUP_REMOVED lines=8> */
[----:B------:R-:W-:-:S05]  /*57e0*/  @!P5 IMAD.MOV.U32 R20, RZ, RZ, 0x13 ;  /* 0x00000013ff14d424 */ /* 0x000fca00078e00ff */
[----:B------:R1:W-:Y:S01]  /*57f0*/  @!P5 STL [R1+0x4c], R20 ;  /* 0x00004c140100d387 */ /* 0x0003e20000100800 */
[----:B------:R-:W-:-:S04]  /*5800*/  ISETP.NE.AND P5, PT, R31, RZ, PT ;  /* 0x000000ff1f00720c */ /* 0x000fc80003fa5270 */
[----:B------:R-:W-:-:S05]  /*5810*/  @!P4 IMAD.MOV.U32 R30, RZ, RZ, 0x14 ;  /* 0x00000014ff1ec424 */ /* 0x000fca00078e00ff */
[----:B------:R1:W-:Y:S01]  /*5820*/  @!P4 STL [R1+0x50], R30 ;  /* 0x0000501e0100c387 */ /* 0x0003e20000100800 */
[----:B------:R-:W-:-:S03]  /*5830*/  ISETP.NE.AND P4, PT, R32, RZ, PT ;  /* 0x000000ff2000720c */ /* 0x000fc60003f85270 */
[----:B0-----:R-:W-:-:S05]  /*5840*/  @!P5 IMAD.MOV.U32 R14, RZ, RZ, 0x15 ;  /* 0x00000015ff0ed424 */ /* 0x001fca00078e00ff */
[----:B------:R0:W-:Y:S01]  /*5850*/  @!P5 STL [R1+0x54], R14 ;  /* 0x0000540e0100d387 */ /* 0x0001e20000100800 */
[----:B------:R-:W-:-:S04]  /*5860*/  ISETP.NE.AND P5, PT, R33, RZ, PT ;  /* 0x000000ff2100720c */ /* 0x000fc80003fa5270 */
[----:B------:R-:W-:-:S05]  /*5870*/  @!P4 IMAD.MOV.U32 R32, RZ, RZ, 0x16 ;  /* 0x00000016ff20c424 */ /* 0x000fca00078e00ff */
[----:B------:R0:W-:Y:S01]  /*5880*/  @!P4 STL [R1+0x58], R32 ;  /* 0x000058200100c387 */ /* 0x0001e20000100800 */
[----:B------:R-:W-:-:S03]  /*5890*/  ISETP.NE.AND P4, PT, R34, RZ, PT ;  /* 0x000000ff2200720c */ /* 0x000fc60003f85270 */
[----:B-1----:R-:W-:-:S05]  /*58a0*/  @!P5 IMAD.MOV.U32 R28, RZ, RZ, 0x17 ;  /* 0x00000017ff1cd424 */ /* 0x002fca00078e00ff */
[----:B------:R1:W-:Y:S01]  /*58b0*/  @!P5 STL [R1+0x5c], R28 ;  /* 0x00005c1c0100d387 */ /* 0x0003e20000100800 */
[----:B------:R-:W-:-:S04]  /*58c0*/  ISETP.NE.AND P5, PT, R35, RZ, PT ;  /* 0x000000ff2300720c */ /* 0x000fc80003fa5270 */
[----:B------:R-:W-:-:S05]  /*58d0*/  @!P4 IMAD.MOV.U32 R20, RZ, RZ, 0x18 ;  /* 0x00000018ff14c424 */ /* 0x000fca00078e00ff */
[----:B------:R1:W-:Y:S01]  /*58e0*/  @!P4 STL [R1+0x60], R20 ;  /* 0x000060140100c387 */ /* 0x0003e20000100800 */
[----:B------:R-:W-:-:S03]  /*58f0*/  ISETP.NE.AND P4, PT, R36, RZ, PT ;  /* 0x000000ff2400720c */ /* 0x000fc60003f85270 */
[----:B------:R-:W-:-:S05]  /*5900*/  @!P5 IMAD.MOV.U32 R30, RZ, RZ, 0x19 ;  /* 0x00000019ff1ed424 */ /* 0x000fca00078e00ff */
[----:B------:R4:W-:Y:S01]  /*5910*/  @!P5 STL [R1+0x64], R30 ;  /* 0x0000641e0100d387 */ /* 0x0009e20000100800 */
[----:B------:R-:W-:-:S04]  /*5920*/  ISETP.NE.AND P5, PT, R37, RZ, PT ;  /* 0x000000ff2500720c */ /* 0x000fc80003fa5270 */
[----:B0-----:R-:W-:-:S05]  /*5930*/  @!P4 IMAD.MOV.U32 R14, RZ, RZ, 0x1a ;  /* 0x0000001aff0ec424 */ /* 0x001fca00078e00ff */
[----:B------:R0:W-:Y:S01]  /*5940*/  @!P4 STL [R1+0x68], R14 ;  /* 0x0000680e0100c387 */ /* 0x0001e20000100800 */
[----:B------:R-:W-:-:S03]  /*5950*/  ISETP.NE.AND P4, PT, R38, RZ, PT ;  /* 0x000000ff2600720c */ /* 0x000fc60003f85270 */
[----:B------:R-:W-:-:S05]  /*5960*/  @!P5 IMAD.MOV.U32 R32, RZ, RZ, 0x1b ;  /* 0x0000001bff20d424 */ /* 0x000fca00078e00ff */
[----:B------:R-:W-:Y:S01]  /*5970*/  @!P5 STL [R1+0x6c], R32 ;  /* 0x00006c200100d387 */ /* 0x000fe20000100800 */
[----:B------:R-:W-:-:S04]  /*5980*/  ISETP.NE.AND P5, PT, R39, RZ, PT ;  /* 0x000000ff2700720c */ /* 0x000fc80003fa5270 */
[----:B-1----:R-:W-:-:S05]  /*5990*/  @!P4 IMAD.MOV.U32 R28, RZ, RZ, 0x1c ;  /* 0x0000001cff1cc424 */ /* 0x002fca00078e00ff */
[----:B------:R1:W-:Y:S04]  /*59a0*/  @!P4 STL [R1+0x70], R28 ;  /* 0x0000701c0100c387 */ /* 0x0003e80000100800 */
[----:B------:R-:W-:Y:S01]  /*59b0*/  @!P5 IMAD.MOV.U32 R20, RZ, RZ, 0x1d ;  /* 0x0000001dff14d424 */ /* 0x000fe200078e00ff */
[----:B----4-:R-:W-:-:S04]  /*59c0*/  ISETP.NE.AND P4, PT, R40, RZ, PT ;  /* 0x000000ff2800720c */ /* 0x010fc80003f85270 */
[----:B------:R-:W-:Y:S01]  /*59d0*/  @!P5 STL [R1+0x74], R20 ;  /* 0x000074140100d387 */ /* 0x000fe20000100800 */
[----:B------:R-:W-:-:S08]  /*59e0*/  ISETP.NE.AND P5, PT, R41, RZ, PT ;  /* 0x000000ff2900720c */ /* 0x000fd00003fa5270 */
[----:B------:R-:W-:-:S05]  /*59f0*/  @!P4 IMAD.MOV.U32 R30, RZ, RZ, 0x1e ;  /* 0x0000001eff1ec424 */ /* 0x000fca00078e00ff */
[----:B------:R-:W-:Y:S01]  /*5a00*/  @!P4 STL [R1+0x78], R30 ;  /* 0x0000781e0100c387 */ /* 0x000fe20000100800 */
[----:B-----5:R-:W-:Y:S01]  /*5a10*/  ISETP.NE.AND P4, PT, R4, RZ, PT ;  /* 0x000000ff0400720c */ /* 0x020fe20003f85270 */
[----:B0-----:R-:W-:-:S05]  /*5a20*/  @!P5 IMAD.MOV.U32 R14, RZ, RZ, 0x1f ;  /* 0x0000001fff0ed424 */ /* 0x001fca00078e00ff */
[----:B------:R0:W-:Y:S01]  /*5a30*/  @!P5 STL [R1+0x7c], R14 ;  /* 0x00007c0e0100d387 */ /* 0x0001e20000100800 */
[----:B------:R-:W-:-:S06]  /*5a40*/  ISETP.NE.AND P5, PT, R5, RZ, PT ;  /* 0x000000ff0500720c */ /* 0x000fcc0003fa5270 */
[----:B------:R-:W-:-:S05]  /*5a50*/  @!P4 IMAD.MOV.U32 R4, RZ, RZ, 0x20 ;  /* 0x00000020ff04c424 */ /* 0x000fca00078e00ff */
[----:B------:R4:W-:Y:S01]  /*5a60*/  @!P4 STL [R1+0x80], R4 ;  /* 0x000080040100c387 */ /* 0x0009e20000100800 */
[----:B------:R-:W-:Y:S01]  /*5a70*/  ISETP.NE.AND P4, PT, R6, RZ, PT ;  /* 0x000000ff0600720c */ /* 0x000fe20003f85270 */
[----:B-1----:R-:W-:-:S05]  /*5a80*/  @!P5 IMAD.MOV.U32 R28, RZ, RZ, 0x21 ;  /* 0x00000021ff1cd424 */ /* 0x002fca00078e00ff */
[----:B------:R1:W-:Y:S01]  /*5a90*/  @!P5 STL [R1+0x84], R28 ;  /* 0x0000841c0100d387 */ /* 0x0003e20000100800 */
[----:B------:R-:W-:-:S06]  /*5aa0*/  ISETP.NE.AND P5, PT, R8, RZ, PT ;  /* 0x000000ff0800720c */ /* 0x000fcc0003fa5270 */
[----:B------:R-:W-:-:S05]  /*5ab0*/  @!P4 IMAD.MOV.U32 R6, RZ, RZ, 0x22 ;  /* 0x00000022ff06c424 */ /* 0x000fca00078e00ff */
[----:B------:R5:W-:Y:S01]  /*5ac0*/  @!P4 STL [R1+0x88], R6 ;  /* 0x000088060100c387 */ /* 0x000be20000100800 */
[----:B--2---:R-:W-:Y:S01]  /*5ad0*/  ISETP.NE.AND P4, PT, R3, RZ, PT ;  /* 0x000000ff0300720c */ /* 0x004fe20003f85270 */
[----:B------:R-:W-:-:S05]  /*5ae0*/  @!P5 IMAD.MOV.U32 R8, RZ, RZ, 0x23 ;  /* 0x00000023ff08d424 */ /* 0x000fca00078e00ff */
[----:B------:R-:W-:Y:S01]  /*5af0*/  @!P5 STL [R1+0x8c], R8 ;  /* 0x00008c080100d387 */ /* 0x000fe20000100800 */
[----:B------:R-:W-:-:S06]  /*5b00*/  ISETP.NE.AND P5, PT, R9, RZ, PT ;  /* 0x000000ff0900720c */ /* 0x000fcc0003fa5270 */
[----:B0-----:R-:W-:-:S05]  /*5b10*/  @!P4 IMAD.MOV.U32 R14, RZ, RZ, 0x24 ;  /* 0x00000024ff0ec424 */ /* 0x001fca00078e00ff */
[----:B------:R-:W-:Y:S01]  /*5b20*/  @!P4 STL [R1+0x90], R14 ;  /* 0x0000900e0100c387 */ /* 0x000fe20000100800 */
[----:B------:R-:W-:Y:S01]  /*5b30*/  ISETP.NE.AND P4, PT, R10, RZ, PT ;  /* 0x000000ff0a00720c */ /* 0x000fe20003f85270 */
[----:B----4-:R-:W-:Y:S01]  /*5b40*/  @!P5 IMAD.MOV.U32 R4, RZ, RZ, 0x25 ;  /* 0x00000025ff04d424 */ /* 0x010fe200078e00ff */
[C---:B------:R-:W-:Y:S02]  /*5b50*/  SEL R27, R164.reuse, 0xffffffff, P0 ;  /* 0xffffffffa41b7807 */ /* 0x040fe40000000000 */
[----:B-1----:R-:W-:Y:S02]  /*5b60*/  SEL R28, R164, 0xffffffff, !P3 ;  /* 0xffffffffa41c7807 */ /* 0x002fe40005800000 */
[----:B------:R-:W-:Y:S02]  /*5b70*/  ISETP.GE.AND P0, PT, R88, 0x2, PT ;  /* 0x000000025800780c */ /* 0x000fe40003f06270 */
[----:B------:R-:W-:Y:S01]  /*5b80*/  ISETP.GE.AND P3, PT, R87, 0x2, PT ;  /* 0x000000025700780c */ /* 0x000fe20003f66270 */
[----:B------:R-:W-:Y:S01]  /*5b90*/  @!P5 STL [R1+0x94], R4 ;  /* 0x000094040100d387 */ /* 0x000fe20000100800 */
[----:B------:R-:W-:-:S02]  /*5ba0*/  ISETP.NE.AND P5, PT, R11, RZ, PT ;  /* 0x000000ff0b00720c */ /* 0x000fc40003fa5270 */
[C---:B------:R-:W-:Y:S01]  /*5bb0*/  SEL R29, R0.reuse, 0xffffffff, P1 ;  /* 0xffffffff001d7807 */ /* 0x040fe20000800000 */
[----:B------:R-:W-:Y:S01]  /*5bc0*/  @!P4 IMAD.MOV.U32 R10, RZ, RZ, 0x26 ;  /* 0x00000026ff0ac424 */ /* 0x000fe200078e00ff */
[----:B------:R-:W-:Y:S02]  /*5bd0*/  SEL R30, R0, 0xffffffff, !P2 ;  /* 0xffffffff001e7807 */ /* 0x000fe40005000000 */
[----:B------:R-:W-:Y:S02]  /*5be0*/  SEL R39, R24, 0xffffffff, P0 ;  /* 0xffffffff18277807 */ /* 0x000fe40000000000 */
[----:B------:R-:W-:Y:S02]  /*5bf0*/  SEL R41, R25, 0xffffffff, P3 ;  /* 0xffffffff19297807 */ /* 0x000fe40001800000 */
[----:B------:R-:W-:Y:S02]  /*5c00*/  ISETP.GE.AND P0, PT, R86, 0x2, PT ;  /* 0x000000025600780c */ /* 0x000fe40003f06270 */
[----:B------:R-:W-:-:S02]  /*5c10*/  ISETP.GE.AND P1, PT, R85, 0x2, PT ;  /* 0x000000025500780c */ /* 0x000fc40003f26270 */
[----:B------:R-:W-:Y:S02]  /*5c20*/  ISETP.GE.AND P2, PT, R84, 0x2, PT ;  /* 0x000000025400780c */ /* 0x000fe40003f46270 */
[----:B------:R-:W-:Y:S01]  /*5c30*/  ISETP.GE.AND P3, PT, R83, 0x2, PT ;  /* 0x000000025300780c */ /* 0x000fe20003f66270 */
[----:B------:R-:W-:Y:S01]  /*5c40*/  @!P4 STL [R1+0x98], R10 ;  /* 0x0000980a0100c387 */ /* 0x000fe20000100800 */
[----:B------:R-:W-:Y:S02]  /*5c50*/  ISETP.NE.AND P4, PT, R12, RZ, PT ;  /* 0x000000ff0c00720c */ /* 0x000fe40003f85270 */
[----:B------:R-:W-:Y:S02]  /*5c60*/  SEL R91, R26, 0xffffffff, P0 ;  /* 0xffffffff1a5b7807 */ /* 0x000fe40000000000 */
[----:B------:R-:W-:Y:S02]  /*5c70*/  SEL R93, R90, 0xffffffff, P1 ;  /* 0xffffffff5a5d7807 */ /* 0x000fe40000800000 */
[----:B------:R-:W-:-:S02]  /*5c80*/  SEL R95, R92, 0xffffffff, P2 ;  /* 0xffffffff5c5f7807 */ /* 0x000fc40001000000 */
[----:B------:R-:W-:Y:S02]  /*5c90*/  SEL R97, R94, 0xffffffff, P3 ;  /* 0xffffffff5e617807 */ /* 0x000fe40001800000 */
[----:B------:R-:W-:Y:S02]  /*5ca0*/  ISETP.GE.AND P0, PT, R82, 0x2, PT ;  /* 0x000000025200780c */ /* 0x000fe40003f06270 */
[----:B------:R-:W-:Y:S02]  /*5cb0*/  ISETP.GE.AND P1, PT, R81, 0x2, PT ;  /* 0x000000025100780c */ /* 0x000fe40003f26270 */
[----:B------:R-:W-:Y:S02]  /*5cc0*/  ISETP.GE.AND P2, PT, R80, 0x2, PT ;  /* 0x000000025000780c */ /* 0x000fe40003f46270 */
[----:B------:R-:W-:Y:S02]  /*5cd0*/  ISETP.GE.AND P3, PT, R79, 0x2, PT ;  /* 0x000000024f00780c */ /* 0x000fe40003f66270 */
[----:B------:R-:W-:-:S02]  /*5ce0*/  SEL R99, R96, 0xffffffff, P0 ;  /* 0xffffffff60637807 */ /* 0x000fc40000000000 */
[----:B------:R-:W-:Y:S02]  /*5cf0*/  SEL R101, R98, 0xffffffff, P1 ;  /* 0xffffffff62657807 */ /* 0x000fe40000800000 */
[----:B------:R-:W-:Y:S02]  /*5d00*/  SEL R103, R100, 0xffffffff, P2 ;  /* 0xffffffff64677807 */ /* 0x000fe40001000000 */
[----:B------:R-:W-:Y:S01]  /*5d10*/  SEL R105, R102, 0xffffffff, P3 ;  /* 0xffffffff66697807 */ /* 0x000fe20001800000 */
[----:B-----5:R-:W-:Y:S01]  /*5d20*/  @!P5 IMAD.MOV.U32 R6, RZ, RZ, 0x27 ;  /* 0x00000027ff06d424 */ /* 0x020fe200078e00ff */
[----:B------:R-:W-:Y:S02]  /*5d30*/  ISETP.GE.AND P0, PT, R78, 0x2, PT ;  /* 0x000000024e00780c */ /* 0x000fe40003f06270 */
[----:B------:R-:W-:Y:S02]  /*5d40*/  ISETP.GE.AND P1, PT, R77, 0x2, PT ;  /* 0x000000024d00780c */ /* 0x000fe40003f26270 */
[----:B------:R-:W-:-:S02]  /*5d50*/  ISETP.GE.AND P2, PT, R76, 0x2, PT ;  /* 0x000000024c00780c */ /* 0x000fc40003f46270 */
[----:B------:R-:W-:Y:S02]  /*5d60*/  ISETP.GE.AND P3, PT, R75, 0x2, PT ;  /* 0x000000024b00780c */ /* 0x000fe40003f66270 */
[----:B------:R-:W-:Y:S02]  /*5d70*/  SEL R107, R104, 0xffffffff, P0 ;  /* 0xffffffff686b7807 */ /* 0x000fe40000000000 */
[----:B------:R-:W-:Y:S02]  /*5d80*/  SEL R109, R106, 0xffffffff, P1 ;  /* 0xffffffff6a6d7807 */ /* 0x000fe40000800000 */
[----:B------:R-:W-:Y:S02]  /*5d90*/  SEL R111, R108, 0xffffffff, P2 ;  /* 0xffffffff6c6f7807 */ /* 0x000fe40001000000 */
[----:B------:R-:W-:Y:S01]  /*5da0*/  SEL R113, R110, 0xffffffff, P3 ;  /* 0xffffffff6e717807 */ /* 0x000fe20001800000 */
[----:B------:R0:W-:Y:S01]  /*5db0*/  @!P5 STL [R1+0x9c], R6 ;  /* 0x00009c060100d387 */ /* 0x0001e20000100800 */
[----:B------:R-:W-:-:S02]  /*5dc0*/  ISETP.GE.AND P0, PT, R74, 0x2, PT ;  /* 0x000000024a00780c */ /* 0x000fc40003f06270 */
[----:B------:R-:W-:Y:S02]  /*5dd0*/  ISETP.GE.AND P1, PT, R73, 0x2, PT ;  /* 0x000000024900780c */ /* 0x000fe40003f26270 */
[----:B------:R-:W-:Y:S02]  /*5de0*/  ISETP.GE.AND P2, PT, R72, 0x2, PT ;  /* 0x000000024800780c */ /* 0x000fe40003f46270 */
[----:B------:R-:W-:Y:S02]  /*5df0*/  ISETP.GE.AND P3, PT, R71, 0x2, PT ;  /* 0x000000024700780c */ /* 0x000fe40003f66270 */
[----:B------:R-:W-:Y:S01]  /*5e00*/  MOV R3, 0x0 ;  /* 0x0000000000037802 */ /* 0x000fe20000000f00 */
[----:B0-----:R-:W-:Y:S01]  /*5e10*/  @!P4 IMAD.MOV.U32 R6, RZ, RZ, 0x28 ;  /* 0x00000028ff06c424 */ /* 0x001fe200078e00ff */
[----:B------:R-:W-:Y:S02]  /*5e20*/  SEL R115, R112, 0xffffffff, P0 ;  /* 0xffffffff70737807 */ /* 0x000fe40000000000 */
[----:B------:R-:W-:-:S02]  /*5e30*/  SEL R117, R114, 0xffffffff, P1 ;  /* 0xffffffff72757807 */ /* 0x000fc40000800000 */
[----:B------:R-:W-:Y:S02]  /*5e40*/  SEL R119, R116, 0xffffffff, P2 ;  /* 0xffffffff74777807 */ /* 0x000fe40001000000 */
[----:B------:R-:W-:Y:S02]  /*5e50*/  SEL R121, R118, 0xffffffff, P3 ;  /* 0xffffffff76797807 */ /* 0x000fe40001800000 */
[----:B------:R-:W-:Y:S02]  /*5e60*/  ISETP.GE.AND P0, PT, R70, 0x2, PT ;  /* 0x000000024600780c */ /* 0x000fe40003f06270 */
[----:B------:R-:W-:Y:S02]  /*5e70*/  ISETP.GE.AND P1, PT, R69, 0x2, PT ;  /* 0x000000024500780c */ /* 0x000fe40003f26270 */
[----:B------:R-:W-:Y:S02]  /*5e80*/  ISETP.GE.AND P2, PT, R68, 0x2, PT ;  /* 0x000000024400780c */ /* 0x000fe40003f46270 */
[----:B------:R-:W-:Y:S01]  /*5e90*/  ISETP.GE.AND P3, PT, R67, 0x2, PT ;  /* 0x000000024300780c */ /* 0x000fe20003f66270 */
[----:B------:R0:W-:Y:S01]  /*5ea0*/  @!P4 STL [R1+0xa0], R6 ;  /* 0x0000a0060100c387 */ /* 0x0001e20000100800 */
[----:B------:R-:W-:-:S02]  /*5eb0*/  ISETP.NE.AND P5, PT, R42, RZ, PT ;  /* 0x000000ff2a00720c */ /* 0x000fc40003fa5270 */
[----:B---3--:R-:W-:Y:S01]  /*5ec0*/  ISETP.NE.AND P4, PT, R2, RZ, PT ;  /* 0x000000ff0200720c */ /* 0x008fe20003f85270 */
[----:B------:R0:W-:Y:S01]  /*5ed0*/  STS [R7+0x354], R164 ;  /* 0x000354a407007388 */ /* 0x0001e20000000800 */
[----:B------:R-:W1:Y:S01]  /*5ee0*/  LDC.64 R2, c[0x4][R3] ;  /* 0x0100000003027b82 */ /* 0x000e620000000a00 */
[----:B------:R-:W-:Y:S02]  /*5ef0*/  SEL R123, R120, 0xffffffff, P0 ;  /* 0xffffffff787b7807 */ /* 0x000fe40000000000 */
[----:B------:R0:W-:Y:S01]  /*5f00*/  STS [R7+0x2b0], R22 ;  /* 0x0002b01607007388 */ /* 0x0001e20000000800 */
[----:B------:R-:W-:Y:S02]  /*5f10*/  SEL R125, R122, 0xffffffff, P1 ;  /* 0xffffffff7a7d7807 */ /* 0x000fe40000800000 */
[----:B------:R-:W-:Y:S01]  /*5f20*/  SEL R127, R124, 0xffffffff, P2 ;  /* 0xffffffff7c7f7807 */ /* 0x000fe20001000000 */
[----:B------:R0:W-:Y:S01]  /*5f30*/  STS [R7+0x2b4], R23 ;  /* 0x0002b41707007388 */ /* 0x0001e20000000800 */
[----:B------:R-:W-:-:S02]  /*5f40*/  SEL R129, R126, 0xffffffff, P3 ;  /* 0xffffffff7e817807 */ /* 0x000fc40001800000 */
[----:B------:R-:W-:Y:S01]  /*5f50*/  ISETP.GE.AND P0, PT, R66, 0x2, PT ;  /* 0x000000024200780c */ /* 0x000fe20003f06270 */
[----:B------:R0:W-:Y:S01]  /*5f60*/  STS [R7+0x2b8], R50 ;  /* 0x0002b83207007388 */ /* 0x0001e20000000800 */
[----:B------:R-:W-:Y:S02]  /*5f70*/  ISETP.GE.AND P1, PT, R65, 0x2, PT ;  /* 0x000000024100780c */ /* 0x000fe40003f26270 */
[----:B------:R-:W-:Y:S01]  /*5f80*/  ISETP.GE.AND P2, PT, R64, 0x2, PT ;  /* 0x000000024000780c */ /* 0x000fe20003f46270 */
[----:B------:R0:W-:Y:S01]  /*5f90*/  STS [R7+0x2bc], R156 ;  /* 0x0002bc9c07007388 */ /* 0x0001e20000000800 */
[----:B------:R-:W-:-:S03]  /*5fa0*/  ISETP.GE.AND P3, PT, R63, 0x2, PT ;  /* 0x000000023f00780c */ /* 0x000fc60003f66270 */
[----:B------:R0:W-:Y:S04]  /*5fb0*/  STS [R7+0x2c0], R154 ;  /* 0x0002c09a07007388 */ /* 0x0001e80000000800 */
        /* <DEDUP_REMOVED lines=35> */
[----:B------:R0:W-:Y:S01]  /*61f0*/  STS [R7+0x350], R0 ;  /* 0x0003500007007388 */ /* 0x0001e20000000800 */
[----:B------:R-:W-:-:S02]  /*6200*/  SEL R131, R128, 0xffffffff, P0 ;  /* 0xffffffff80837807 */ /* 0x000fc40000000000 */
[----:B------:R-:W-:Y:S02]  /*6210*/  SEL R133, R130, 0xffffffff, P1 ;  /* 0xffffffff82857807 */ /* 0x000fe40000800000 */
[----:B------:R-:W-:Y:S02]  /*6220*/  SEL R135, R132, 0xffffffff, P2 ;  /* 0xffffffff84877807 */ /* 0x000fe40001000000 */
[----:B------:R-:W-:Y:S02]  /*6230*/  SEL R137, R134, 0xffffffff, P3 ;  /* 0xffffffff86897807 */ /* 0x000fe40001800000 */
[----:B------:R-:W-:Y:S02]  /*6240*/  ISETP.GE.AND P0, PT, R62, 0x2, PT ;  /* 0x000000023e00780c */ /* 0x000fe40003f06270 */
[----:B------:R-:W-:Y:S02]  /*6250*/  ISETP.GE.AND P1, PT, R61, 0x2, PT ;  /* 0x000000023d00780c */ /* 0x000fe40003f26270 */
[----:B------:R-:W-:-:S02]  /*6260*/  ISETP.GE.AND P2, PT, R60, 0x2, PT ;  /* 0x000000023c00780c */ /* 0x000fc40003f46270 */
[----:B------:R-:W-:Y:S01]  /*6270*/  ISETP.GE.AND P3, PT, R59, 0x2, PT ;  /* 0x000000023b00780c */ /* 0x000fe20003f66270 */
[----:B------:R-:W-:Y:S01]  /*6280*/  @!P5 IMAD.MOV.U32 R8, RZ, RZ, 0x29 ;  /* 0x00000029ff08d424 */ /* 0x000fe200078e00ff */
[----:B------:R-:W-:Y:S02]  /*6290*/  SEL R139, R136, 0xffffffff, P0 ;  /* 0xffffffff888b7807 */ /* 0x000fe40000000000 */
[----:B------:R-:W-:Y:S02]  /*62a0*/  SEL R141, R138, 0xffffffff, P1 ;  /* 0xffffffff8a8d7807 */ /* 0x000fe40000800000 */
[----:B------:R-:W-:Y:S02]  /*62b0*/  SEL R143, R140, 0xffffffff, P2 ;  /* 0xffffffff8c8f7807 */ /* 0x000fe40001000000 */
[----:B------:R-:W-:Y:S02]  /*62c0*/  SEL R145, R142, 0xffffffff, P3 ;  /* 0xffffffff8e917807 */ /* 0x000fe40001800000 */
[----:B------:R-:W-:-:S02]  /*62d0*/  ISETP.GE.AND P0, PT, R58, 0x2, PT ;  /* 0x000000023a00780c */ /* 0x000fc40003f06270 */
[----:B------:R-:W-:Y:S02]  /*62e0*/  ISETP.GE.AND P1, PT, R57, 0x2, PT ;  /* 0x000000023900780c */ /* 0x000fe40003f26270 */
[----:B------:R-:W-:Y:S02]  /*62f0*/  ISETP.GE.AND P2, PT, R56, 0x2, PT ;  /* 0x000000023800780c */ /* 0x000fe40003f46270 */
[----:B------:R-:W-:Y:S01]  /*6300*/  ISETP.GE.AND P3, PT, R55, 0x2, PT ;  /* 0x000000023700780c */ /* 0x000fe20003f66270 */
[----:B------:R0:W-:Y:S01]  /*6310*/  @!P5 STL [R1+0xa4], R8 ;  /* 0x0000a4080100d387 */ /* 0x0001e20000100800 */
[----:B------:R-:W-:Y:S02]  /*6320*/  SEL R31, R144, 0xffffffff, P0 ;  /* 0xffffffff901f7807 */ /* 0x000fe40000000000 */
[----:B------:R-:W-:Y:S01]  /*6330*/  SEL R33, R146, 0xffffffff, P1 ;  /* 0xffffffff92217807 */ /* 0x000fe20000800000 */
[----:B------:R0:W-:Y:S01]  /*6340*/  @!P4 STL [R1], RZ ;  /* 0x000000ff0100c387 */ /* 0x0001e20000100800 */
[----:B------:R-:W-:-:S02]  /*6350*/  SEL R35, R148, 0xffffffff, P2 ;  /* 0xffffffff94237807 */ /* 0x000fc40001000000 */
[----:B------:R-:W-:Y:S02]  /*6360*/  SEL R37, R150, 0xffffffff, P3 ;  /* 0xffffffff96257807 */ /* 0x000fe40001800000 */
[----:B------:R-:W-:Y:S02]  /*6370*/  ISETP.GE.AND P0, PT, R54, 0x2, PT ;  /* 0x000000023600780c */ /* 0x000fe40003f06270 */
[----:B------:R-:W-:Y:S02]  /*6380*/  ISETP.GE.AND P1, PT, R53, 0x2, PT ;  /* 0x000000023500780c */ /* 0x000fe40003f26270 */
[----:B------:R-:W-:Y:S02]  /*6390*/  ISETP.GE.AND P2, PT, R52, 0x2, PT ;  /* 0x000000023400780c */ /* 0x000fe40003f46270 */
[----:B------:R-:W-:Y:S02]  /*63a0*/  ISETP.GE.AND P3, PT, R51, 0x2, PT ;  /* 0x000000023300780c */ /* 0x000fe40003f66270 */
[----:B------:R-:W-:-:S02]  /*63b0*/  ISETP.GE.AND P4, PT, R49, 0x2, PT ;  /* 0x000000023100780c */ /* 0x000fc40003f86270 */
[----:B------:R-:W-:Y:S01]  /*63c0*/  ISETP.GE.AND P5, PT, R89, 0x2, PT ;  /* 0x000000025900780c */ /* 0x000fe20003fa6270 */
[----:B------:R-:W-:Y:S01]  /*63d0*/  IMAD.MOV.U32 R4, RZ, RZ, 0xa8 ;  /* 0x000000a8ff047424 */ /* 0x000fe200078e00ff */
[----:B------:R-:W-:Y:S01]  /*63e0*/  SEL R147, R152, 0xffffffff, P0 ;  /* 0xffffffff98937807 */ /* 0x000fe20000000000 */
[----:B------:R-:W-:Y:S01]  /*63f0*/  IMAD.MOV.U32 R5, RZ, RZ, RZ ;  /* 0x000000ffff057224 */ /* 0x000fe200078e00ff */
[----:B------:R-:W-:Y:S02]  /*6400*/  SEL R149, R154, 0xffffffff, P1 ;  /* 0xffffffff9a957807 */ /* 0x000fe40000800000 */
[----:B------:R-:W-:Y:S02]  /*6410*/  SEL R151, R156, 0xffffffff, P2 ;  /* 0xffffffff9c977807 */ /* 0x000fe40001000000 */
[----:B------:R-:W-:Y:S02]  /*6420*/  SEL R153, R50, 0xffffffff, P3 ;  /* 0xffffffff32997807 */ /* 0x000fe40001800000 */
[----:B------:R-:W-:-:S02]  /*6430*/  SEL R155, R23, 0xffffffff, P4 ;  /* 0xffffffff179b7807 */ /* 0x000fc40002000000 */
[----:B01----:R-:W-:-:S07]  /*6440*/  SEL R157, R22, 0xffffffff, P5 ;  /* 0xffffffff169d7807 */ /* 0x003fce0002800000 */
[----:B------:R-:W-:-:S07]  /*6450*/  LEPC R20, `(.L_x_12) ;  /* 0x000000001014794e */ /* 0x000fce0000000000 */
[----:B------:R-:W-:Y:S05]  /*6460*/  CALL.ABS.NOINC R2 ;  /* 0x0000000002007343 */ /* 0x000fea0003c00000 */
.L_x_12:
[----:B------:R-:W-:Y:S01]  /*6470*/  ISETP.NE.AND P1, PT, R157, -0x1, PT ;  /* 0xffffffff9d00780c */ /* 0x000fe20003f25270 */
[----:B------:R-:W-:Y:S01]  /*6480*/  BSSY.RECONVERGENT B0, `(.L_x_13) ;  /* 0x00000b8000007945 */ /* 0x000fe20003800200 */
[----:B------:R-:W-:Y:S01]  /*6490*/  ISETP.NE.AND P2, PT, R155, -0x1, PT ;  /* 0xffffffff9b00780c */ /* 0x000fe20003f45270 */
[----:B------:R-:W-:Y:S01]  /*64a0*/  IMAD.MOV.U32 R0, RZ, RZ, RZ ;  /* 0x000000ffff007224 */ /* 0x000fe200078e00ff */
[----:B------:R-:W-:Y:S01]  /*64b0*/  ISETP.NE.AND P4, PT, R153, -0x1, PT ;  /* 0xffffffff9900780c */ /* 0x000fe20003f85270 */
[----:B------:R-:W-:Y:S01]  /*64c0*/  IMAD.MOV.U32 R7, RZ, RZ, RZ ;  /* 0x000000ffff077224 */ /* 0x000fe200078e00ff */
[----:B------:R-:W-:Y:S02]  /*64d0*/  ISETP.NE.AND P5, PT, R89, 0x1, PT ;  /* 0x000000015900780c */ /* 0x000fe40003fa5270 */
[----:B------:R-:W-:Y:S02]  /*64e0*/  ISETP.NE.AND P0, PT, R151, -0x1, PT ;  /* 0xffffffff9700780c */ /* 0x000fe40003f05270 */
[----:B------:R-:W-:-:S03]  /*64f0*/  ISETP.NE.AND P3, PT, R49, 0x1, PT ;  /* 0x000000013100780c */ /* 0x000fc60003f65270 */
[----:B------:R-:W-:Y:S02]  /*6500*/  @!P1 SEL R157, R22, 0xffffffff, !P5 ;  /* 0xffffffff169d9807 */ /* 0x000fe40006800000 */
[----:B------:R-:W-:Y:S02]  /*6510*/  @!P2 SEL R155, R23, 0xffffffff, !P3 ;  /* 0xffffffff179ba807 */ /* 0x000fe40005800000 */
[----:B------:R-:W-:Y:S01]  /*6520*/  ISETP.NE.AND P1, PT, R149, -0x1, PT ;  /* 0xffffffff9500780c */ /* 0x000fe20003f25270 */
[----:B------:R0:W-:Y:S01]  /*6530*/  ST.E desc[UR36][R4.64], R157 ;  /* 0x0000009d04007985 */ /* 0x0001e2000c101924 */
[----:B------:R-:W-:Y:S02]  /*6540*/  ISETP.NE.AND P5, PT, R51, 0x1, PT ;  /* 0x000000013300780c */ /* 0x000fe40003fa5270 */
[----:B------:R-:W-:Y:S01]  /*6550*/  ISETP.NE.AND P2, PT, R147, -0x1, PT ;  /* 0xffffffff9300780c */ /* 0x000fe20003f45270 */
[----:B------:R0:W-:Y:S01]  /*6560*/  ST.E desc[UR36][R4.64+0x4], R155 ;  /* 0x0000049b04007985 */ /* 0x0001e2000c101924 */
[----:B------:R-:W-:-:S02]  /*6570*/  ISETP.NE.AND P3, PT, R52, 0x1, PT ;  /* 0x000000013400780c */ /* 0x000fc40003f65270 */
[----:B------:R-:W-:Y:S02]  /*6580*/  @!P4 SEL R153, R50, 0xffffffff, !P5 ;  /* 0xffffffff3299c807 */ /* 0x000fe40006800000 */
[----:B------:R-:W-:Y:S02]  /*6590*/  ISETP.NE.AND P4, PT, R37, -0x1, PT ;  /* 0xffffffff2500780c */ /* 0x000fe40003f85270 */
[----:B------:R-:W-:Y:S01]  /*65a0*/  @!P0 SEL R151, R156, 0xffffffff, !P3 ;  /* 0xffffffff9c978807 */ /* 0x000fe20005800000 */
[----:B------:R0:W-:Y:S01]  /*65b0*/  ST.E desc[UR36][R4.64+0x8], R153 ;  /* 0x0000089904007985 */ /* 0x0001e2000c101924 */
[----:B------:R-:W-:Y:S02]  /*65c0*/  ISETP.NE.AND P5, PT, R53, 0x1, PT ;  /* 0x000000013500780c */ /* 0x000fe40003fa5270 */
[----:B------:R-:W-:Y:S01]  /*65d0*/  ISETP.NE.AND P0, PT, R35, -0x1, PT ;  /* 0xffffffff2300780c */ /* 0x000fe20003f05270 */
[----:B------:R0:W-:Y:S01]  /*65e0*/  ST.E desc[UR36][R4.64+0xc], R151 ;  /* 0x00000c9704007985 */ /* 0x0001e2000c101924 */
[----:B------:R-:W-:-:S02]  /*65f0*/  ISETP.NE.AND P3, PT, R54, 0x1, PT ;  /* 0x000000013600780c */ /* 0x000fc40003f65270 */
        /* <DEDUP_REMOVED lines=122> */
[----:B------:R-:W-:Y:S01]  /*6da0*/  ISETP.NE.AND P5, PT, R39, -0x1, PT ;  /* 0xffffffff2700780c */ /* 0x000fe20003fa5270 */
[----:B------:R0:W-:Y:S01]  /*6db0*/  ST.E desc[UR36][R4.64+0x88], R97 ;  /* 0x0000886104007985 */ /* 0x0001e2000c101924 */
[----:B------:R-:W-:Y:S02]  /*6dc0*/  @!P0 SEL R95, R92, 0xffffffff, !P3 ;  /* 0xffffffff5c5f8807 */ /* 0x000fe40005800000 */
[----:B------:R-:W-:Y:S02]  /*6dd0*/  ISETP.NE.AND P3, PT, R85, 0x1, PT ;  /* 0x000000015500780c */ /* 0x000fe40003f65270 */
[----:B------:R-:W-:Y:S01]  /*6de0*/  ISETP.NE.AND P0, PT, R86, 0x1, PT ;  /* 0x000000015600780c */ /* 0x000fe20003f05270 */
[----:B------:R0:W-:Y:S01]  /*6df0*/  ST.E desc[UR36][R4.64+0x8c], R95 ;  /* 0x00008c5f04007985 */ /* 0x0001e2000c101924 */
[----:B------:R-:W-:-:S02]  /*6e00*/  @!P1 SEL R93, R90, 0xffffffff, !P3 ;  /* 0xffffffff5a5d9807 */ /* 0x000fc40005800000 */
[----:B------:R-:W-:Y:S02]  /*6e10*/  @!P2 SEL R91, R26, 0xffffffff, !P0 ;  /* 0xffffffff1a5ba807 */ /* 0x000fe40004000000 */
[----:B------:R-:W-:Y:S01]  /*6e20*/  ISETP.NE.AND P3, PT, R87, 0x1, PT ;  /* 0x000000015700780c */ /* 0x000fe20003f65270 */
[----:B------:R0:W-:Y:S01]  /*6e30*/  ST.E desc[UR36][R4.64+0x90], R93 ;  /* 0x0000905d04007985 */ /* 0x0001e2000c101924 */
[----:B------:R-:W-:Y:S02]  /*6e40*/  ISETP.NE.AND P1, PT, R88, 0x1, PT ;  /* 0x000000015800780c */ /* 0x000fe40003f25270 */
[----:B------:R-:W-:Y:S01]  /*6e50*/  ISETP.NE.AND P0, PT, R29, -0x1, PT ;  /* 0xffffffff1d00780c */ /* 0x000fe20003f05270 */
[----:B------:R0:W-:Y:S01]  /*6e60*/  ST.E desc[UR36][R4.64+0x94], R91 ;  /* 0x0000945b04007985 */ /* 0x0001e2000c101924 */
[----:B------:R-:W-:Y:S02]  /*6e70*/  ISETP.NE.AND P2, PT, R27, -0x1, PT ;  /* 0xffffffff1b00780c */ /* 0x000fe40003f45270 */
[----:B------:R-:W-:-:S02]  /*6e80*/  @!P4 SEL R41, R25, 0xffffffff, !P3 ;  /* 0xffffffff1929c807 */ /* 0x000fc40005800000 */
[----:B------:R-:W-:Y:S02]  /*6e90*/  @!P5 SEL R39, R24, 0xffffffff, !P1 ;  /* 0xffffffff1827d807 */ /* 0x000fe40004800000 */
[----:B------:R-:W-:Y:S01]  /*6ea0*/  SEL R29, R30, R29, !P0 ;  /* 0x0000001d1e1d7207 */ /* 0x000fe20004000000 */
[----:B------:R0:W-:Y:S01]  /*6eb0*/  ST.E desc[UR36][R4.64+0x98], R41 ;  /* 0x0000982904007985 */ /* 0x0001e2000c101924 */
[----:B------:R-:W-:-:S03]  /*6ec0*/  SEL R27, R28, R27, !P2 ;  /* 0x0000001b1c1b7207 */ /* 0x000fc60005000000 */
[----:B------:R0:W-:Y:S04]  /*6ed0*/  ST.E desc[UR36][R4.64+0x9c], R39 ;  /* 0x00009c2704007985 */ /* 0x0001e8000c101924 */
[----:B------:R0:W-:Y:S04]  /*6ee0*/  ST.E desc[UR36][R4.64+0xa0], R29 ;  /* 0x0000a01d04007985 */ /* 0x0001e8000c101924 */
[----:B------:R0:W-:Y:S02]  /*6ef0*/  ST.E desc[UR36][R4.64+0xa4], R27 ;  /* 0x0000a41b04007985 */ /* 0x0001e4000c101924 */
.L_x_16:
[----:B-1----:R-:W-:-:S05]  /*6f00*/  IMAD R2, R0, 0x4, R1 ;  /* 0x0000000400027824 */ /* 0x002fca00078e0201 */
[----:B------:R-:W2:Y:S01]  /*6f10*/  LDL R9, [R2] ;  /* 0x0000000002097983 */ /* 0x000ea20000100800 */
[----:B------:R-:W-:Y:S01]  /*6f20*/  BSSY.RECONVERGENT B1, `(.L_x_14) ;  /* 0x000000b000017945 */ /* 0x000fe20003800200 */
[----:B--2---:R-:W-:-:S13]  /*6f30*/  ISETP.NE.AND P0, PT, R9, -0x1, PT ;  /* 0xffffffff0900780c */ /* 0x004fda0003f05270 */
[----:B------:R-:W-:Y:S01]  /*6f40*/  @!P0 VIADD R0, R0, 0x1 ;  /* 0x0000000100008836 */ /* 0x000fe20000000000 */
[----:B------:R-:W-:Y:S06]  /*6f50*/  @!P0 BRA `(.L_x_15) ;  /* 0x00000000001c8947 */ /* 0x000fec0003800000 */
[----:B------:R-:W-:-:S05]  /*6f60*/  IMAD.WIDE R2, R7, 0x4, R4 ;  /* 0x0000000407027825 */ /* 0x000fca00078e0204 */
[----:B------:R-:W2:Y:S02]  /*6f70*/  LD.E R6, desc[UR36][R2.64] ;  /* 0x0000002402067980 */ /* 0x000ea4000c101900 */
[----:B--2---:R-:W-:-:S13]  /*6f80*/  ISETP.NE.AND P0, PT, R6, -0x1, PT ;  /* 0xffffffff0600780c */ /* 0x004fda0003f05270 */
[----:B------:R1:W-:Y:S01]  /*6f90*/  @!P0 ST.E desc[UR36][R2.64], R9 ;  /* 0x0000000902008985 */ /* 0x0003e2000c101924 */
[----:B------:R-:W-:Y:S02]  /*6fa0*/  @!P0 VIADD R7, R7, 0x1 ;  /* 0x0000000107078836 */ /* 0x000fe40000000000 */
[----:B------:R-:W-:Y:S02]  /*6fb0*/  @!P0 VIADD R0, R0, 0x1 ;  /* 0x0000000100008836 */ /* 0x000fe40000000000 */
[----:B------:R-:W-:-:S07]  /*6fc0*/  @P0 VIADD R7, R7, 0x1 ;  /* 0x0000000107070836 */ /* 0x000fce0000000000 */
.L_x_15:
[----:B------:R-:W-:Y:S05]  /*6fd0*/  BSYNC.RECONVERGENT B1 ;  /* 0x0000000000017941 */ /* 0x000fea0003800200 */
.L_x_14:
[----:B------:R-:W-:-:S13]  /*6fe0*/  ISETP.GE.AND P0, PT, R0, 0x2a, PT ;  /* 0x0000002a0000780c */ /* 0x000fda0003f06270 */
[----:B------:R-:W-:Y:S05]  /*6ff0*/  @!P0 BRA `(.L_x_16) ;  /* 0xfffffffc00c08947 */ /* 0x000fea000383ffff */
[----:B------:R-:W-:Y:S05]  /*7000*/  BSYNC.RECONVERGENT B0 ;  /* 0x0000000000007941 */ /* 0x000fea0003800200 */
.L_x_13:
[----:B------:R-:W2:Y:S01]  /*7010*/  LD.E R0, desc[UR36][R4.64] ;  /* 0x0000002404007980 */ /* 0x000ea2000c101900 */
[----:B------:R-:W3:Y:S01]  /*7020*/  S2UR UR5, SR_CgaCtaId ;  /* 0x00000000000579c3 */ /* 0x000ee20000008800 */
[----:B------:R-:W-:Y:S02]  /*7030*/  UMOV UR4, 0x400 ;  /* 0x0000040000047882 */ /* 0x000fe40000000000 */
[----:B---3--:R-:W-:-:S09]  /*7040*/  ULEA UR4, UR5, UR4, 0x18 ;  /* 0x0000000405047291 */ /* 0x008fd2000f8ec0ff */
[----:B--2---:R2:W-:Y:S04]  /*7050*/  STS [UR4+0x2b0], R0 ;  /* 0x0002b000ff007988 */ /* 0x0045e80008000804 */
[----:B-1----:R-:W3:Y:S04]  /*7060*/  LD.E R2, desc[UR36][R4.64+0x4] ;  /* 0x0000042404027980 */ /* 0x002ee8000c101900 */
[----:B---3--:R1:W-:Y:S04]  /*7070*/  STS [UR4+0x2b4], R2 ;  /* 0x0002b402ff007988 */ /* 0x0083e80008000804 */
[----:B------:R-:W3:Y:S04]  /*7080*/  LD.E R3, desc[UR36][R4.64+0x8] ;  /* 0x0000082404037980 */ /* 0x000ee8000c101900 */
[----:B---3--:R3:W-:Y:S04]  /*7090*/  STS [UR4+0x2b8], R3 ;  /* 0x0002b803ff007988 */ /* 0x0087e80008000804 */
[----:B------:R-:W4:Y:S04]  /*70a0*/  LD.E R6, desc[UR36][R4.64+0xc] ;  /* 0x00000c2404067980 */ /* 0x000f28000c101900 */
[----:B----4-:R4:W-:Y:S04]  /*70b0*/  STS [UR4+0x2bc], R6 ;  /* 0x0002bc06ff007988 */ /* 0x0109e80008000804 */
[----:B------:R-:W5:Y:S04]  /*70c0*/  LD.E R7, desc[UR36][R4.64+0x10] ;  /* 0x0000102404077980 */ /* 0x000f68000c101900 */
[----:B-----5:R5:W-:Y:S04]  /*70d0*/  STS [UR4+0x2c0], R7 ;  /* 0x0002c007ff007988 */ /* 0x020be80008000804 */
[----:B------:R-:W2:Y:S04]  /*70e0*/  LD.E R8, desc[UR36][R4.64+0x14] ;  /* 0x0000142404087980 */ /* 0x000ea8000c101900 */
[----:B--2---:R2:W-:Y:S04]  /*70f0*/  STS [UR4+0x2c4], R8 ;  /* 0x0002c408ff007988 */ /* 0x0045e80008000804 */
[----:B------:R-:W3:Y:S04]  /*7100*/  LD.E R0, desc[UR36][R4.64+0x18] ;  /* 0x0000182404007980 */ /* 0x000ee8000c101900 */
[----:B---3--:R3:W-:Y:S04]  /*7110*/  STS [UR4+0x2c8], R0 ;  /* 0x0002c800ff007988 */ /* 0x0087e80008000804 */
[----:B-1----:R-:W4:Y:S04]  /*7120*/  LD.E R2, desc[UR36][R4.64+0x1c] ;  /* 0x00001c2404027980 */ /* 0x002f28000c101900 */
[----:B----4-:R1:W-:Y:S04]  /*7130*/  STS [UR4+0x2cc], R2 ;  /* 0x0002cc02ff007988 */ /* 0x0103e80008000804 */
        /* <DEDUP_REMOVED lines=8> */
[----:B------:R-:W4:Y:S04]  /*71c0*/  LD.E R0, desc[UR36][R4.64+0x30] ;  /* 0x0000302404007980 */ /* 0x000f28000c101900 */
[----:B----4-:R4:W-:Y:S04]  /*71d0*/  STS [UR4+0x2e0], R0 ;  /* 0x0002e000ff007988 */ /* 0x0109e80008000804 */
[----:B-1----:R-:W5:Y:S04]  /*71e0*/  LD.E R2, desc[UR36][R4.64+0x34] ;  /* 0x0000342404027980 */ /* 0x002f68000c101900 */
[----:B-----5:R1:W-:Y:S04]  /*71f0*/  STS [UR4+0x2e4], R2 ;  /* 0x0002e402ff007988 */ /* 0x0203e80008000804 */
        /* <DEDUP_REMOVED lines=8> */
[----:B------:R-:W5:Y:S04]  /*7280*/  LD.E R0, desc[UR36][R4.64+0x48] ;  /* 0x0000482404007980 */ /* 0x000f68000c101900 */
[----:B-----5:R5:W-:Y:S04]  /*7290*/  STS [UR4+0x2f8], R0 ;  /* 0x0002f800ff007988 */ /* 0x020be80008000804 */
[----:B-1----:R-:W2:Y:S04]  /*72a0*/  LD.E R2, desc[UR36][R4.64+0x4c] ;  /* 0x00004c2404027980 */ /* 0x002ea8000c101900 */
[----:B--2---:R1:W-:Y:S04]  /*72b0*/  STS [UR4+0x2fc], R2 ;  /* 0x0002fc02ff007988 */ /* 0x0043e80008000804 */
        /* <DEDUP_REMOVED lines=38> */
[----:B------:R-:W5:Y:S04]  /*7520*/  LD.E R6, desc[UR36][R4.64+0x9c] ;  /* 0x00009c2404067980 */ /* 0x000f68000c101900 */
[----:B-----5:R4:W-:Y:S04]  /*7530*/  STS [UR4+0x34c], R6 ;  /* 0x00034c06ff007988 */ /* 0x0209e80008000804 */
[----:B--2---:R-:W2:Y:S04]  /*7540*/  LD.E R7, desc[UR36][R4.64+0xa0] ;  /* 0x0000a02404077980 */ /* 0x004ea8000c101900 */
[----:B--2---:R4:W-:Y:S04]  /*7550*/  STS [UR4+0x350], R7 ;  /* 0x00035007ff007988 */ /* 0x0049e80008000804 */
[----:B---3--:R-:W2:Y:S04]  /*7560*/  LD.E R8, desc[UR36][R4.64+0xa4] ;  /* 0x0000a42404087980 */ /* 0x008ea8000c101900 */
[----:B--2---:R4:W-:Y:S02]  /*7570*/  STS [UR4+0x354], R8 ;  /* 0x00035408ff007988 */ /* 0x0049e40008000804 */
.L_x_11:
[----:B------:R-:W-:Y:S05]  /*7580*/  BSYNC.RECONVERGENT B6 ;  /* 0x0000000000067941 */ /* 0x000fea0003800200 */
.L_x_10:
[----:B------:R-:W1:Y:S01]  /*7590*/  S2R R11, SR_TID.X ;  /* 0x00000000000b7919 */ /* 0x000e620000002100 */
[----:B----4-:R-:W1:Y:S02]  /*75a0*/  LDC.64 R2, c[0x0][0x398] ;  /* 0x0000e600ff027b82 */ /* 0x010e640000000a00 */
[----:B-1----:R-:W-:-:S05]  /*75b0*/  IMAD.WIDE.U32 R2, R11, 0x30, R2 ;  /* 0x000000300b027825 */ /* 0x002fca00078e0002 */
[----:B0-----:R-:W2:Y:S04]  /*75c0*/  LDG.E.64 R4, desc[UR36][R2.64] ;  /* 0x0000002402047981 */ /* 0x001ea8000c1e1b00 */
[----:B------:R-:W3:Y:S04]  /*75d0*/  LDG.E.64 R8, desc[UR36][R2.64+0x10] ;  /* 0x0000102402087981 */ /* 0x000ee8000c1e1b00 */
[----:B------:R-:W4:Y:S01]  /*75e0*/  LDG.E.64 R6, desc[UR36][R2.64+0x8] ;  /* 0x0000082402067981 */ /* 0x000f22000c1e1b00 */
[----:B------:R-:W-:Y:S01]  /*75f0*/  ISETP.GT.AND P0, PT, R11, 0x1, PT ;  /* 0x000000010b00780c */ /* 0x000fe20003f04270 */
[----:B------:R-:W-:Y:S05]  /*7600*/  WARPSYNC.ALL ;  /* 0x0000000000007948 */ /* 0x000fea0003800000 */
[----:B------:R-:W-:Y:S01]  /*7610*/  IMAD.MOV.U32 R36, RZ, RZ, 0x2f800000 ;  /* 0x2f800000ff247424 */ /* 0x000fe200078e00ff */
[----:B------:R-:W-:Y:S04]  /*7620*/  BSSY B6, `(.L_x_17) ;  /* 0x00015bf000067945 */ /* 0x000fe80003800000 */
[----:B------:R-:W-:Y:S01]  /*7630*/  BSSY.RELIABLE B7, `(.L_x_18) ;  /* 0x0000af2000077945 */ /* 0x000fe20003800100 */
[----:B--2---:R-:W-:Y:S01]  /*7640*/  SHF.R.U32.HI R0, RZ, 0x2, R5 ;  /* 0x00000002ff007819 */ /* 0x004fe20000011605 */
[----:B------:R-:W-:-:S03]  /*7650*/  VIADD R4, R4, 0x587c5 ;  /* 0x000587c504047836 */ /* 0x000fc60000000000 */
[----:B------:R-:W-:Y:S01]  /*7660*/  LOP3.LUT R0, R0, R5, RZ, 0x3c, !PT ;  /* 0x0000000500007212 */ /* 0x000fe200078e3cff */
[----:B---3--:R-:W-:Y:S02]  /*7670*/  IMAD.SHL.U32 R5, R9, 0x10, RZ ;  /* 0x0000001009057824 */ /* 0x008fe400078e00ff */
[----:B------:R-:W-:Y:S02]  /*7680*/  IMAD.MOV.U32 R13, RZ, RZ, R8 ;  /* 0x000000ffff0d7224 */ /* 0x000fe400078e0008 */
[C---:B------:R-:W-:Y:S02]  /*7690*/  IMAD.SHL.U32 R10, R0.reuse, 0x2, RZ ;  /* 0x00000002000a7824 */ /* 0x040fe400078e00ff */
[----:B----4-:R-:W-:Y:S02]  /*76a0*/  IMAD.MOV.U32 R12, RZ, RZ, R7 ;  /* 0x000000ffff0c7224 */ /* 0x010fe400078e0007 */
[----:B------:R-:W-:Y:S01]  /*76b0*/  IMAD.MOV.U32 R14, RZ, RZ, R9 ;  /* 0x000000ffff0e7224 */ /* 0x000fe200078e0009 */
[----:B------:R-:W-:Y:S01]  /*76c0*/  LOP3.LUT R10, R0, R10, R5, 0x96, !PT ;  /* 0x0000000a000a7212 */ /* 0x000fe200078e9605 */
[----:B------:R-:W-:Y:S01]  /*76d0*/  IMAD.MOV.U32 R5, RZ, RZ, R6 ;  /* 0x000000ffff057224 */ /* 0x000fe200078e0006 */
[----:B------:R0:W-:Y:S02]  /*76e0*/  STG.E.64 desc[UR36][R2.64+0x8], R12 ;  /* 0x0000080c02007986 */ /* 0x0001e4000c101b24 */
[----:B------:R-:W-:-:S02]  /*76f0*/  LOP3.LUT R15, R10, R9, RZ, 0x3c, !PT ;  /* 0x000000090a0f7212 */ /* 0x000fc400078e3cff */
[----:B------:R0:W-:Y:S03]  /*7700*/  STG.E.64 desc[UR36][R2.64], R4 ;  /* 0x0000000402007986 */ /* 0x0001e6000c101b24 */
[----:B------:R-:W-:Y:S01]  /*7710*/  IMAD.IADD R0, R15, 0x1, R4 ;  /* 0x000000010f007824 */ /* 0x000fe200078e0204 */
[----:B------:R0:W-:Y:S04]  /*7720*/  STG.E.64 desc[UR36][R2.64+0x10], R14 ;  /* 0x0000100e02007986 */ /* 0x0001e8000c101b24 */
[----:B------:R-:W-:-:S05]  /*7730*/  I2FP.F32.U32 R7, R0 ;  /* 0x0000000000077245 */ /* 0x000fca0000201000 */
[----:B------:R-:W-:Y:S01]  /*7740*/  FFMA R22, R7, R36, 1.1641532182693481445e-10 ;  /* 0x2f00000007167423 */ /* 0x000fe20000000024 */
[----:B------:R-:W-:Y:S06]  /*7750*/  BAR.SYNC.DEFER_BLOCKING 0x0 ;  /* 0x0000000000007b1d */ /* 0x000fec0000010000 */
[----:B------:R-:W-:Y:S05]  /*7760*/  @P0 BRA `(.L_x_19) ;  /* 0x000000ac00600947 */ /* 0x000fea0003800000 */
[----:B------:R-:W-:-:S05]  /*7770*/  VIMNMX.U32 R0, PT, PT, R11, 0x2, PT ;  /* 0x000000020b007848 */ /* 0x000fca0003fe0000 */
[----:B------:R-:W-:-:S04]  /*7780*/  IMAD.SHL.U32 R0, R0, 0x4, RZ ;  /* 0x0000000400007824 */ /* 0x000fc800078e00ff */
[----:B0-----:R-:W0:Y:S02]  /*7790*/  LDC R2, c[0x2][R0] ;  /* 0x0080000000027b82 */ /* 0x001e240000000800 */
[----:B0-----:R-:W-:-:S04]  /*77a0*/  SHF.R.S32.HI R3, RZ, 0x1f, R2 ;  /* 0x0000001fff037819 */ /* 0x001fc80000011402 */
.L_x_203:
[----:B------:R-:W-:Y:S05]  /*77b0*/  BRX R2 -0x77c0                                         (*"BRANCH_TARGETS .L_x_204,.L_x_205,.L_x_206"*) ;  /* 0xffffff8802107949 */ /* 0x000fea000383ffff */
.L_x_205:
[----:B------:R-:W-:Y:S05]  /*77c0*/  BREAK.RELIABLE B7 ;  /* 0x0000000000077942 */ /* 0x000fea0003800100 */
[----:B------:R-:W-:Y:S01]  /*77d0*/  MOV R0, 0x0 ;  /* 0x0000000000007802 */ /* 0x000fe20000000f00 */
[----:B------:R-:W-:Y:S02]  /*77e0*/  IMAD.MOV.U32 R4, RZ, RZ, 0xa8 ;  /* 0x000000a8ff047424 */ /* 0x000fe400078e00ff */
[----:B------:R-:W-:Y:S01]  /*77f0*/  IMAD.MOV.U32 R5, RZ, RZ, RZ ;  /* 0x000000ffff057224 */ /* 0x000fe200078e00ff */
[----:B------:R0:W1:Y:S06]  /*7800*/  LDC.64 R2, c[0x4][R0] ;  /* 0x0100000000027b82 */ /* 0x00006c0000000a00 */
[----:B------:R-:W-:-:S07]  /*7810*/  LEPC R20, `(.L_x_20) ;  /* 0x000000001014794e */ /* 0x000fce0000000000 */
[----:B01----:R-:W-:Y:S05]  /*7820*/  CALL.ABS.NOINC R2 ;  /* 0x0000000002007343 */ /* 0x003fea0003c00000 */
.L_x_20:
[----:B------:R-:W0:Y:S01]  /*7830*/  S2R R24, SR_CgaCtaId ;  /* 0x0000000000187919 */ /* 0x000e220000008800 */
[----:B------:R-:W-:Y:S01]  /*7840*/  MOV R23, 0x400 ;  /* 0x0000040000177802 */ /* 0x000fe20000000f00 */
[----:B------:R-:W-:Y:S02]  /*7850*/  IMAD.MOV.U32 R16, RZ, RZ, R4 ;  /* 0x000000ffff107224 */ /* 0x000fe400078e0004 */
[----:B------:R-:W-:Y:S01]  /*7860*/  IMAD.MOV.U32 R17, RZ, RZ, R5 ;  /* 0x000000ffff117224 */ /* 0x000fe200078e0005 */
[----:B0-----:R-:W-:-:S05]  /*7870*/  LEA R6, R24, R23, 0x18 ;  /* 0x0000001718067211 */ /* 0x001fca00078ec0ff */
[----:B------:R-:W0:Y:S04]  /*7880*/  LDS R3, [R6+0xa8] ;  /* 0x0000a80006037984 */ /* 0x000e280000000800 */
[----:B0-----:R-:W-:Y:S04]  /*7890*/  ST.E desc[UR36][R16.64], R3 ;  /* 0x0000000310007985 */ /* 0x001fe8000c101924 */
        /* <DEDUP_REMOVED lines=59> */
[----:B0-----:R0:W-:Y:S04]  /*7c50*/  ST.E desc[UR36][R16.64+0x78], R3 ;  /* 0x0000780310007985 */ /* 0x0011e8000c101924 */
[----:B------:R-:W1:Y:S01]  /*7c60*/  LDS R5, [R6+0x124] ;  /* 0x0001240006057984 */ /* 0x000e620000000800 */
[----:B0-----:R-:W0:Y:S03]  /*7c70*/  LDC.64 R2, c[0x0][0x398] ;  /* 0x0000e600ff027b82 */ /* 0x001e260000000a00 */
[----:B-1----:R-:W-:Y:S04]  /*7c80*/  ST.E desc[UR36][R16.64+0x7c], R5 ;  /* 0x00007c0510007985 */ /* 0x002fe8000c101924 */
[----:B------:R-:W1:Y:S04]  /*7c90*/  LDS R7, [R6+0x128] ;  /* 0x0001280006077984 */ /* 0x000e680000000800 */
        /* <DEDUP_REMOVED lines=18> */
[----:B-1----:R1:W-:Y:S04]  /*7dc0*/  ST.E desc[UR36][R16.64+0xa4], R13 ;  /* 0x0000a40d10007985 */ /* 0x0023e8000c101924 */
[----:B0-----:R-:W2:Y:S04]  /*7dd0*/  LDG.E.64 R14, desc[UR36][R2.64+0x30] ;  /* 0x00003024020e7981 */ /* 0x001ea8000c1e1b00 */
[----:B------:R-:W3:Y:S04]  /*7de0*/  LDG.E.64 R20, desc[UR36][R2.64+0x40] ;  /* 0x0000402402147981 */ /* 0x000ee8000c1e1b00 */
[----:B------:R-:W4:Y:S01]  /*7df0*/  LDG.E.64 R18, desc[UR36][R2.64+0x38] ;  /* 0x0000382402127981 */ /* 0x000f22000c1e1b00 */
[----:B------:R-:W-:-:S02]  /*7e00*/  IMAD.MOV.U32 R25, RZ, RZ, 0x2f800000 ;  /* 0x2f800000ff197424 */ /* 0x000fc400078e00ff */
[----:B------:R-:W-:Y:S01]  /*7e10*/  FMUL R22, R22, 100 ;  /* 0x42c8000016167820 */ /* 0x000fe20000400000 */
[----:B------:R-:W-:Y:S05]  /*7e20*/  BSSY.RECONVERGENT B0, `(.L_x_21) ;  /* 0x0000050000007945 */ /* 0x000fea0003800200 */
[----:B------:R-:W0:Y:S01]  /*7e30*/  F2I.TRUNC.NTZ R22, R22 ;  /* 0x0000001600167305 */ /* 0x000e22000020f100 */
[----:B--2---:R-:W-:Y:S01]  /*7e40*/  SHF.R.U32.HI R0, RZ, 0x2, R15 ;  /* 0x00000002ff007819 */ /* 0x004fe2000001160f */
[----:B------:R-:W-:-:S03]  /*7e50*/  VIADD R14, R14, 0x587c5 ;  /* 0x000587c50e0e7836 */ /* 0x000fc60000000000 */
[----:B------:R-:W-:Y:S01]  /*7e60*/  LOP3.LUT R0, R0, R15, RZ, 0x3c, !PT ;  /* 0x0000000f00007212 */ /* 0x000fe200078e3cff */
[----:B---3--:R-:W-:Y:S02]  /*7e70*/  IMAD.SHL.U32 R5, R21, 0x10, RZ ;  /* 0x0000001015057824 */ /* 0x008fe400078e00ff */
[----:B------:R-:W-:Y:S02]  /*7e80*/  IMAD.MOV.U32 R9, RZ, RZ, R20 ;  /* 0x000000ffff097224 */ /* 0x000fe400078e0014 */
[C---:B------:R-:W-:Y:S02]  /*7e90*/  IMAD.SHL.U32 R4, R0.reuse, 0x2, RZ ;  /* 0x0000000200047824 */ /* 0x040fe400078e00ff */
[----:B------:R-:W-:Y:S02]  /*7ea0*/  IMAD.MOV.U32 R10, RZ, RZ, R21 ;  /* 0x000000ffff0a7224 */ /* 0x000fe400078e0015 */
[----:B----4-:R-:W-:Y:S01]  /*7eb0*/  IMAD.MOV.U32 R8, RZ, RZ, R19 ;  /* 0x000000ffff087224 */ /* 0x010fe200078e0013 */
[----:B------:R-:W-:Y:S01]  /*7ec0*/  LOP3.LUT R4, R0, R4, R5, 0x96, !PT ;  /* 0x0000000400047212 */ /* 0x000fe200078e9605 */
[----:B------:R-:W-:-:S03]  /*7ed0*/  IMAD.MOV.U32 R15, RZ, RZ, R18 ;  /* 0x000000ffff0f7224 */ /* 0x000fc600078e0012 */
[----:B------:R-:W-:Y:S01]  /*7ee0*/  LOP3.LUT R11, R4, R21, RZ, 0x3c, !PT ;  /* 0x00000015040b7212 */ /* 0x000fe200078e3cff */
[----:B------:R1:W-:Y:S04]  /*7ef0*/  STG.E.64 desc[UR36][R2.64+0x38], R8 ;  /* 0x0000380802007986 */ /* 0x0003e8000c101b24 */
[----:B------:R-:W-:Y:S01]  /*7f00*/  IMAD.IADD R0, R11, 0x1, R14 ;  /* 0x000000010b007824 */ /* 0x000fe200078e020e */
[----:B------:R1:W-:Y:S04]  /*7f10*/  STG.E.64 desc[UR36][R2.64+0x40], R10 ;  /* 0x0000400a02007986 */ /* 0x0003e8000c101b24 */
[----:B------:R-:W-:Y:S01]  /*7f20*/  I2FP.F32.U32 R0, R0 ;  /* 0x0000000000007245 */ /* 0x000fe20000201000 */
[----:B------:R1:W-:Y:S04]  /*7f30*/  STG.E.64 desc[UR36][R2.64+0x30], R14 ;  /* 0x0000300e02007986 */ /* 0x0003e8000c101b24 */
[----:B------:R-:W-:-:S04]  /*7f40*/  FFMA R0, R0, R25, 1.1641532182693481445e-10 ;  /* 0x2f00000000007423 */ /* 0x000fc80000000019 */
[----:B------:R-:W-:Y:S01]  /*7f50*/  FMUL R4, R0, 100 ;  /* 0x42c8000000047820 */ /* 0x000fe20000400000 */
[----:B0-----:R-:W-:-:S05]  /*7f60*/  IMAD.HI R0, R22, 0x30c30c31, RZ ;  /* 0x30c30c3116007827 */ /* 0x001fca00078e02ff */
[----:B------:R-:W0:Y:S01]  /*7f70*/  F2I.TRUNC.NTZ R4, R4 ;  /* 0x0000000400047305 */ /* 0x000e22000020f100 */
[----:B------:R-:W-:-:S04]  /*7f80*/  SHF.R.U32.HI R5, RZ, 0x1f, R0 ;  /* 0x0000001fff057819 */ /* 0x000fc80000011600 */
[----:B------:R-:W-:-:S05]  /*7f90*/  LEA.HI.SX32 R5, R0, R5, 0x1d ;  /* 0x0000000500057211 */ /* 0x000fca00078feaff */
[----:B------:R-:W-:Y:S02]  /*7fa0*/  IMAD R5, R5, -0x2a, R22 ;  /* 0xffffffd605057824 */ /* 0x000fe400078e0216 */
[----:B0-----:R-:W-:-:S05]  /*7fb0*/  IMAD.HI R6, R4, 0x30c30c31, RZ ;  /* 0x30c30c3104067827 */ /* 0x001fca00078e02ff */
[----:B------:R-:W-:-:S04]  /*7fc0*/  SHF.R.U32.HI R7, RZ, 0x1f, R6 ;  /* 0x0000001fff077819 */ /* 0x000fc80000011606 */
[----:B------:R-:W-:-:S05]  /*7fd0*/  LEA.HI.SX32 R7, R6, R7, 0x1d ;  /* 0x0000000706077211 */ /* 0x000fca00078feaff */
[----:B------:R-:W-:-:S05]  /*7fe0*/  IMAD R4, R7, -0x2a, R4 ;  /* 0xffffffd607047824 */ /* 0x000fca00078e0204 */
[CC--:B------:R-:W-:Y:S02]  /*7ff0*/  VIMNMX R0, PT, PT, R5.reuse, R4.reuse, !PT ;  /* 0x0000000405007248 */ /* 0x0c0fe40007fe0100 */
[----:B------:R-:W-:-:S04]  /*8000*/  VIMNMX R7, PT, PT, R5, R4, PT ;  /* 0x0000000405077248 */ /* 0x000fc80003fe0100 */
[----:B------:R-:W-:-:S13]  /*8010*/  ISETP.GE.AND P0, PT, R7, R0, PT ;  /* 0x000000000700720c */ /* 0x000fda0003f06270 */
[----:B-1----:R-:W-:Y:S05]  /*8020*/  @!P0 BRA `(.L_x_22) ;  /* 0x0000000000bc8947 */ /* 0x002fea0003800000 */
[----:B------:R-:W-:Y:S01]  /*8030*/  BSSY.RECONVERGENT B1, `(.L_x_23) ;  /* 0x000002b000017945 */ /* 0x000fe20003800200 */
[----:B------:R-:W-:Y:S02]  /*8040*/  IMAD.MOV.U32 R13, RZ, RZ, R20 ;  /* 0x000000ffff0d7224 */ /* 0x000fe400078e0014 */
[----:B------:R-:W-:Y:S02]  /*8050*/  IMAD.MOV.U32 R4, RZ, RZ, R21 ;  /* 0x000000ffff047224 */ /* 0x000fe400078e0015 */
[----:B------:R-:W-:-:S07]  /*8060*/  IMAD.MOV.U32 R5, RZ, RZ, R11 ;  /* 0x000000ffff057224 */ /* 0x000fce00078e000b */
.L_x_24:
[----:B------:R-:W-:Y:S01]  /*8070*/  SHF.R.U32.HI R7, RZ, 0x2, R18 ;  /* 0x00000002ff077819 */ /* 0x000fe20000011612 */
[----:B------:R-:W-:Y:S01]  /*8080*/  IMAD.SHL.U32 R0, R5, 0x10, RZ ;  /* 0x0000001005007824 */ /* 0x000fe200078e00ff */
[----:B------:R-:W-:Y:S01]  /*8090*/  SHF.R.U32.HI R8, RZ, 0x2, R19 ;  /* 0x00000002ff087819 */ /* 0x000fe20000011613 */
[----:B------:R-:W-:Y:S01]  /*80a0*/  IMAD.MOV.U32 R12, RZ, RZ, R4 ;  /* 0x000000ffff0c7224 */ /* 0x000fe200078e0004 */
[----:B------:R-:W-:Y:S01]  /*80b0*/  LOP3.LUT R7, R7, R18, RZ, 0x3c, !PT ;  /* 0x0000001207077212 */ /* 0x000fe200078e3cff */
[----:B------:R-:W-:Y:S01]  /*80c0*/  IMAD.MOV.U32 R15, RZ, RZ, R13 ;  /* 0x000000ffff0f7224 */ /* 0x000fe200078e000d */
[----:B------:R-:W-:Y:S01]  /*80d0*/  LOP3.LUT R8, R8, R19, RZ, 0x3c, !PT ;  /* 0x0000001308087212 */ /* 0x000fe200078e3cff */
[----:B------:R-:W-:Y:S02]  /*80e0*/  IMAD.MOV.U32 R13, RZ, RZ, R5 ;  /* 0x000000ffff0d7224 */ /* 0x000fe400078e0005 */
[----:B------:R-:W-:Y:S02]  /*80f0*/  IMAD.SHL.U32 R6, R7, 0x2, RZ ;  /* 0x0000000207067824 */ /* 0x000fe400078e00ff */
[----:B------:R-:W-:-:S02]  /*8100*/  IMAD.MOV.U32 R19, RZ, RZ, R12 ;  /* 0x000000ffff137224 */ /* 0x000fc400078e000c */
[----:B------:R-:W-:Y:S01]  /*8110*/  IMAD.MOV.U32 R18, RZ, RZ, R15 ;  /* 0x000000ffff127224 */ /* 0x000fe200078e000f */
[----:B------:R-:W-:Y:S01]  /*8120*/  LOP3.LUT R0, R7, R6, R0, 0x96, !PT ;  /* 0x0000000607007212 */ /* 0x000fe200078e9600 */
[----:B------:R-:W-:-:S03]  /*8130*/  IMAD.SHL.U32 R6, R8, 0x2, RZ ;  /* 0x0000000208067824 */ /* 0x000fc600078e00ff */
[----:B------:R-:W-:-:S04]  /*8140*/  LOP3.LUT R4, R0, R5, RZ, 0x3c, !PT ;  /* 0x0000000500047212 */ /* 0x000fc800078e3cff */
[----:B------:R-:W-:Y:S01]  /*8150*/  IADD3 R0, PT, PT, R14, 0x587c5, R4 ;  /* 0x000587c50e007810 */ /* 0x000fe20007ffe004 */
[----:B------:R-:W-:Y:S02]  /*8160*/  IMAD.SHL.U32 R7, R4, 0x10, RZ ;  /* 0x0000001004077824 */ /* 0x000fe400078e00ff */
[----:B------:R-:W-:Y:S01]  /*8170*/  VIADD R14, R14, 0xb0f8a ;  /* 0x000b0f8a0e0e7836 */ /* 0x000fe20000000000 */
[----:B------:R-:W-:Y:S02]  /*8180*/  I2FP.F32.U32 R0, R0 ;  /* 0x0000000000007245 */ /* 0x000fe40000201000 */
[----:B------:R-:W-:-:S03]  /*8190*/  LOP3.LUT R7, R8, R6, R7, 0x96, !PT ;  /* 0x0000000608077212 */ /* 0x000fc600078e9607 */
[----:B------:R-:W-:Y:S01]  /*81a0*/  FFMA R0, R0, R25, 1.1641532182693481445e-10 ;  /* 0x2f00000000007423 */ /* 0x000fe20000000019 */
[----:B------:R-:W-:-:S03]  /*81b0*/  LOP3.LUT R9, R7, R4, RZ, 0x3c, !PT ;  /* 0x0000000407097212 */ /* 0x000fc600078e3cff */
[----:B------:R-:W-:Y:S02]  /*81c0*/  FMUL R0, R0, 100 ;  /* 0x42c8000000007820 */ /* 0x000fe40000400000 */
[----:B------:R-:W-:Y:S02]  /*81d0*/  IMAD.IADD R6, R9, 0x1, R14 ;  /* 0x0000000109067824 */ /* 0x000fe400078e020e */
[----:B------:R-:W-:Y:S02]  /*81e0*/  IMAD.MOV.U32 R5, RZ, RZ, R9 ;  /* 0x000000ffff057224 */ /* 0x000fe400078e0009 */
[----:B------:R-:W0:Y:S01]  /*81f0*/  F2I.TRUNC.NTZ R0, R0 ;  /* 0x0000000000007305 */ /* 0x000e22000020f100 */
[----:B------:R-:W-:-:S05]  /*8200*/  I2FP.F32.U32 R6, R6 ;  /* 0x0000000600067245 */ /* 0x000fca0000201000 */
        /* <DEDUP_REMOVED lines=11> */
[----:B------:R-:W-:-:S13]  /*82c0*/  ISETP.GE.AND P0, PT, R7, R0, PT ;  /* 0x000000000700720c */ /* 0x000fda0003f06270 */
[----:B------:R-:W-:Y:S05]  /*82d0*/  @P0 BRA `(.L_x_24) ;  /* 0xfffffffc00640947 */ /* 0x000fea000383ffff */
[----:B------:R-:W-:Y:S05]  /*82e0*/  BSYNC.RECONVERGENT B1 ;  /* 0x0000000000017941 */ /* 0x000fea0003800200 */
.L_x_23:
[----:B------:R0:W-:Y:S04]  /*82f0*/  STG.E.64 desc[UR36][R2.64+0x38], R12 ;  /* 0x0000380c02007986 */ /* 0x0001e8000c101b24 */
[----:B------:R0:W-:Y:S04]  /*8300*/  STG.E.64 desc[UR36][R2.64+0x40], R4 ;  /* 0x0000400402007986 */ /* 0x0001e8000c101b24 */
[----:B------:R0:W-:Y:S02]  /*8310*/  STG.E.64 desc[UR36][R2.64+0x30], R14 ;  /* 0x0000300e02007986 */ /* 0x0001e4000c101b24 */
.L_x_22:
[----:B------:R-:W-:Y:S05]  /*8320*/  BSYNC.RECONVERGENT B0 ;  /* 0x0000000000007941 */ /* 0x000fea0003800200 */
.L_x_21:
[----:B------:R-:W-:Y:S01]  /*8330*/  ISETP.GE.AND P0, PT, R0, R7, PT ;  /* 0x000000070000720c */ /* 0x000fe20003f06270 */
[----:B------:R-:W-:-:S12]  /*8340*/  BSSY.RECONVERGENT B0, `(.L_x_25) ;  /* 0x000002b000007945 */ /* 0x000fd80003800200 */
[----:B------:R-:W-:Y:S05]  /*8350*/  @!P0 BRA `(.L_x_26) ;  /* 0x0000000000a48947 */ /* 0x000fea0003800000 */
[--C-:B0-----:R-:W-:Y:S01]  /*8360*/  IMAD.IADD R3, R0, 0x1, -R7.reuse ;  /* 0x0000000100037824 */ /* 0x101fe200078e0a07 */
[----:B------:R-:W-:Y:S01]  /*8370*/  BSSY.RECONVERGENT B1, `(.L_x_27) ;  /* 0x0000016000017945 */ /* 0x000fe20003800200 */
[----:B------:R-:W-:Y:S02]  /*8380*/  IMAD.MOV.U32 R5, RZ, RZ, R7 ;  /* 0x000000ffff057224 */ /* 0x000fe400078e0007 */
[C---:B------:R-:W-:Y:S01]  /*8390*/  VIADD R2, R3.reuse, 0x1 ;  /* 0x0000000103027836 */ /* 0x040fe20000000000 */
[----:B------:R-:W-:-:S04]  /*83a0*/  ISETP.GE.U32.AND P1, PT, R3, 0x3, PT ;  /* 0x000000030300780c */ /* 0x000fc80003f26070 */
[----:B------:R-:W-:-:S13]  /*83b0*/  LOP3.LUT P0, R4, R2, 0x3, RZ, 0xc0, !PT ;  /* 0x0000000302047812 */ /* 0x000fda000780c0ff */
[----:B------:R-:W-:Y:S05]  /*83c0*/  @!P0 BRA `(.L_x_28) ;  /* 0x0000000000408947 */ /* 0x000fea0003800000 */
[----:B------:R-:W-:Y:S01]  /*83d0*/  VIADD R2, R23, 0x358 ;  /* 0x0000035817027836 */ /* 0x000fe20000000000 */
[----:B------:R-:W-:Y:S01]  /*83e0*/  ISETP.NE.AND P0, PT, R4, 0x1, PT ;  /* 0x000000010400780c */ /* 0x000fe20003f05270 */
[----:B------:R-:W-:-:S03]  /*83f0*/  VIADD R5, R7, 0x1 ;  /* 0x0000000107057836 */ /* 0x000fc60000000000 */
[----:B------:R-:W-:-:S05]  /*8400*/  LEA R2, R24, R2, 0x18 ;  /* 0x0000000218027211 */ /* 0x000fca00078ec0ff */
[C---:B------:R-:W-:Y:S02]  /*8410*/  IMAD R6, R7.reuse, 0x4, R2 ;  /* 0x0000000407067824 */ /* 0x040fe400078e0202 */
[----:B------:R-:W-:-:S03]  /*8420*/  IMAD.WIDE R2, R7, 0x4, R16 ;  /* 0x0000000407027825 */ /* 0x000fc600078e0210 */
[----:B------:R-:W0:Y:S04]  /*8430*/  LDS R9, [R6] ;  /* 0x0000000006097984 */ /* 0x000e280000000800 */
[----:B0-----:R0:W-:Y:S01]  /*8440*/  ST.E desc[UR36][R2.64], R9 ;  /* 0x0000000902007985 */ /* 0x0011e2000c101924 */
[----:B------:R-:W-:Y:S05]  /*8450*/  @!P0 BRA `(.L_x_28) ;  /* 0x00000000001c8947 */ /* 0x000fea0003800000 */
[----:B0-----:R-:W0:Y:S01]  /*8460*/  LDS R9, [R6+0x4] ;  /* 0x0000040006097984 */ /* 0x001e220000000800 */
[----:B------:R-:W-:Y:S01]  /*8470*/  ISETP.NE.AND P0, PT, R4, 0x2, PT ;  /* 0x000000020400780c */ /* 0x000fe20003f05270 */
[----:B------:R-:W-:-:S12]  /*8480*/  VIADD R5, R7, 0x2 ;  /* 0x0000000207057836 */ /* 0x000fd80000000000 */
[----:B------:R-:W-:Y:S01]  /*8490*/  @P0 VIADD R5, R7, 0x3 ;  /* 0x0000000307050836 */ /* 0x000fe20000000000 */
[----:B0-----:R-:W-:Y:S04]  /*84a0*/  ST.E desc[UR36][R2.64+0x4], R9 ;  /* 0x0000040902007985 */ /* 0x001fe8000c101924 */
[----:B------:R-:W0:Y:S04]  /*84b0*/  @P0 LDS R11, [R6+0x8] ;  /* 0x00000800060b0984 */ /* 0x000e280000000800 */
[----:B0-----:R1:W-:Y:S02]  /*84c0*/  @P0 ST.E desc[UR36][R2.64+0x8], R11 ;  /* 0x0000080b02000985 */ /* 0x0013e4000c101924 */
.L_x_28:
[----:B------:R-:W-:Y:S05]  /*84d0*/  BSYNC.RECONVERGENT B1 ;  /* 0x0000000000017941 */ /* 0x000fea0003800200 */
.L_x_27:
[----:B------:R-:W-:Y:S05]  /*84e0*/  @!P1 BRA `(.L_x_26) ;  /* 0x0000000000409947 */ /* 0x000fea0003800000 */
[----:B------:R-:W-:-:S05]  /*84f0*/  VIADD R23, R23, 0x358 ;  /* 0x0000035817177836 */ /* 0x000fca0000000000 */
[----:B------:R-:W-:-:S07]  /*8500*/  LEA R24, R24, R23, 0x18 ;  /* 0x0000001718187211 */ /* 0x000fce00078ec0ff */
.L_x_29:
[C---:B------:R-:W-:Y:S02]  /*8510*/  IMAD R4, R5.reuse, 0x4, R24 ;  /* 0x0000000405047824 */ /* 0x040fe400078e0218 */
[----:B012---:R-:W-:-:S03]  /*8520*/  IMAD.WIDE R2, R5, 0x4, R16 ;  /* 0x0000000405027825 */ /* 0x007fc600078e0210 */
[----:B------:R-:W0:Y:S01]  /*8530*/  LDS R7, [R4] ;  /* 0x0000000004077984 */ /* 0x000e220000000800 */
[C---:B------:R-:W-:Y:S02]  /*8540*/  VIADD R13, R5.reuse, 0x3 ;  /* 0x00000003050d7836 */ /* 0x040fe40000000000 */
[----:B------:R-:W-:-:S03]  /*8550*/  VIADD R5, R5, 0x4 ;  /* 0x0000000405057836 */ /* 0x000fc60000000000 */
[----:B------:R-:W-:Y:S01]  /*8560*/  ISETP.NE.AND P0, PT, R13, R0, PT ;  /* 0x000000000d00720c */ /* 0x000fe20003f05270 */
[----:B0-----:R-:W-:Y:S04]  /*8570*/  ST.E desc[UR36][R2.64], R7 ;  /* 0x0000000702007985 */ /* 0x001fe8000c101924 */
[----:B------:R-:W0:Y:S04]  /*8580*/  LDS R9, [R4+0x4] ;  /* 0x0000040004097984 */ /* 0x000e280000000800 */
[----:B0-----:R-:W-:Y:S04]  /*8590*/  ST.E desc[UR36][R2.64+0x4], R9 ;  /* 0x0000040902007985 */ /* 0x001fe8000c101924 */
[----:B------:R-:W0:Y:S04]  /*85a0*/  LDS R11, [R4+0x8] ;  /* 0x00000800040b7984 */ /* 0x000e280000000800 */
[----:B0-----:R-:W-:Y:S04]  /*85b0*/  ST.E desc[UR36][R2.64+0x8], R11 ;  /* 0x0000080b02007985 */ /* 0x001fe8000c101924 */
[----:B------:R-:W0:Y:S04]  /*85c0*/  LDS R15, [R4+0xc] ;  /* 0x00000c00040f7984 */ /* 0x000e280000000800 */
[----:B0-----:R2:W-:Y:S01]  /*85d0*/  ST.E desc[UR36][R2.64+0xc], R15 ;  /* 0x00000c0f02007985 */ /* 0x0015e2000c101924 */
[----:B------:R-:W-:Y:S05]  /*85e0*/  @P0 BRA `(.L_x_29) ;  /* 0xfffffffc00c80947 */ /* 0x000fea000383ffff */
.L_x_26:
[----:B------:R-:W-:Y:S05]  /*85f0*/  BSYNC.RECONVERGENT B0 ;  /* 0x0000000000007941 */ /* 0x000fea0003800200 */
.L_x_25:
[----:B012---:R-:W-:Y:S01]  /*8600*/  IMAD.MOV.U32 R3, RZ, RZ, -0x1 ;  /* 0xffffffffff037424 */ /* 0x007fe200078e00ff */
[----:B------:R-:W-:Y:S01]  /*8610*/  STL.64 [R1+0xa8], RZ ;  /* 0x0000a8ff01007387 */ /* 0x000fe20000100a00 */
[----:B------:R-:W-:-:S03]  /*8620*/  IMAD.MOV.U32 R2, RZ, RZ, -0x1 ;  /* 0xffffffffff027424 */ /* 0x000fc600078e00ff */
        /* <DEDUP_REMOVED lines=41> */
[----:B------:R-:W2:Y:S02]  /*88c0*/  LD.E R18, desc[UR36][R16.64] ;  /* 0x0000002410127980 */ /* 0x000ea4000c101900 */
[----:B--2---:R-:W-:-:S05]  /*88d0*/  IMAD R0, R18, 0x4, R45 ;  /* 0x0000000412007824 */ /* 0x004fca00078e022d */
[----:B0-----:R-:W2:Y:S02]  /*88e0*/  LDL R2, [R0] ;  /* 0x0000000000027983 */ /* 0x001ea40000100800 */
[----:B--2---:R-:W-:-:S05]  /*88f0*/  VIADD R3, R2, 0x1 ;  /* 0x0000000102037836 */ /* 0x004fca0000000000 */
[----:B------:R0:W-:Y:S04]  /*8900*/  STL [R0], R3 ;  /* 0x0000000300007387 */ /* 0x0001e80000100800 */
[----:B------:R-:W2:Y:S02]  /*8910*/  LD.E R19, desc[UR36][R16.64+0x4] ;  /* 0x0000042410137980 */ /* 0x000ea4000c101900 */
[----:B--2---:R-:W-:-:S05]  /*8920*/  IMAD R2, R19, 0x4, R45 ;  /* 0x0000000413027824 */ /* 0x004fca00078e022d */
[----:B------:R-:W2:Y:S02]  /*8930*/  LDL R4, [R2] ;  /* 0x0000000002047983 */ /* 0x000ea40000100800 */
[----:B--2---:R-:W-:-:S05]  /*8940*/  VIADD R5, R4, 0x1 ;  /* 0x0000000104057836 */ /* 0x004fca0000000000 */
[----:B------:R1:W-:Y:S04]  /*8950*/  STL [R2], R5 ;  /* 0x0000000502007387 */ /* 0x0003e80000100800 */
[----:B------:R-:W2:Y:S02]  /*8960*/  LD.E R160, desc[UR36][R16.64+0x8] ;  /* 0x0000082410a07980 */ /* 0x000ea4000c101900 */
[----:B--2---:R-:W-:-:S05]  /*8970*/  IMAD R4, R160, 0x4, R45 ;  /* 0x00000004a0047824 */ /* 0x004fca00078e022d */
[----:B------:R-:W2:Y:S02]  /*8980*/  LDL R6, [R4] ;  /* 0x0000000004067983 */ /* 0x000ea40000100800 */
[----:B--2---:R-:W-:-:S05]  /*8990*/  VIADD R7, R6, 0x1 ;  /* 0x0000000106077836 */ /* 0x004fca0000000000 */
[----:B------:R2:W-:Y:S04]  /*89a0*/  STL [R4], R7 ;  /* 0x0000000704007387 */ /* 0x0005e80000100800 */
[----:B------:R-:W0:Y:S02]  /*89b0*/  LD.E R158, desc[UR36][R16.64+0xc] ;  /* 0x00000c24109e7980 */ /* 0x000e24000c101900 */
[----:B0-----:R-:W-:-:S05]  /*89c0*/  IMAD R3, R158, 0x4, R45 ;  /* 0x000000049e037824 */ /* 0x001fca00078e022d */
[----:B------:R-:W3:Y:S02]  /*89d0*/  LDL R6, [R3] ;  /* 0x0000000003067983 */ /* 0x000ee40000100800 */
[----:B---3--:R-:W-:-:S05]  /*89e0*/  VIADD R8, R6, 0x1 ;  /* 0x0000000106087836 */ /* 0x008fca0000000000 */
[----:B------:R0:W-:Y:S04]  /*89f0*/  STL [R3], R8 ;  /* 0x0000000803007387 */ /* 0x0001e80000100800 */
[----:B------:R-:W1:Y:S02]  /*8a00*/  LD.E R156, desc[UR36][R16.64+0x10] ;  /* 0x00001024109c7980 */ /* 0x000e64000c101900 */
[----:B-1----:R-:W-:-:S05]  /*8a10*/  IMAD R5, R156, 0x4, R45 ;  /* 0x000000049c057824 */ /* 0x002fca00078e022d */
[----:B------:R-:W3:Y:S02]  /*8a20*/  LDL R6, [R5] ;  /* 0x0000000005067983 */ /* 0x000ee40000100800 */
[----:B---3--:R-:W-:-:S05]  /*8a30*/  VIADD R10, R6, 0x1 ;  /* 0x00000001060a7836 */ /* 0x008fca0000000000 */
[----:B------:R1:W-:Y:S04]  /*8a40*/  STL [R5], R10 ;  /* 0x0000000a05007387 */ /* 0x0003e80000100800 */
[----:B------:R-:W3:Y:S02]  /*8a50*/  LD.E R154, desc[UR36][R16.64+0x14] ;  /* 0x00001424109a7980 */ /* 0x000ee4000c101900 */
[----:B---3--:R-:W-:-:S05]  /*8a60*/  IMAD R6, R154, 0x4, R45 ;  /* 0x000000049a067824 */ /* 0x008fca00078e022d */
[----:B--2---:R-:W2:Y:S02]  /*8a70*/  LDL R7, [R6] ;  /* 0x0000000006077983 */ /* 0x004ea40000100800 */
[----:B--2---:R-:W-:-:S05]  /*8a80*/  VIADD R9, R7, 0x1 ;  /* 0x0000000107097836 */ /* 0x004fca0000000000 */
[----:B------:R2:W-:Y:S04]  /*8a90*/  STL [R6], R9 ;  /* 0x0000000906007387 */ /* 0x0005e80000100800 */
[----:B------:R-:W3:Y:S02]  /*8aa0*/  LD.E R152, desc[UR36][R16.64+0x18] ;  /* 0x0000182410987980 */ /* 0x000ee4000c101900 */
[----:B---3--:R-:W-:-:S05]  /*8ab0*/  IMAD R7, R152, 0x4, R45 ;  /* 0x0000000498077824 */ /* 0x008fca00078e022d */
[----:B0-----:R-:W3:Y:S02]  /*8ac0*/  LDL R8, [R7] ;  /* 0x0000000007087983 */ /* 0x001ee40000100800 */
[----:B---3--:R-:W-:-:S05]  /*8ad0*/  VIADD R12, R8, 0x1 ;  /* 0x00000001080c7836 */ /* 0x008fca0000000000 */
[----:B------:R0:W-:Y:S04]  /*8ae0*/  STL [R7], R12 ;  /* 0x0000000c07007387 */ /* 0x0001e80000100800 */
[----:B------:R-:W3:Y:S02]  /*8af0*/  LD.E R150, desc[UR36][R16.64+0x1c] ;  /* 0x00001c2410967980 */ /* 0x000ee4000c101900 */
[----:B---3--:R-:W-:-:S05]  /*8b00*/  IMAD R8, R150, 0x4, R45 ;  /* 0x0000000496087824 */ /* 0x008fca00078e022d */
[----:B-1----:R-:W3:Y:S02]  /*8b10*/  LDL R10, [R8] ;  /* 0x00000000080a7983 */ /* 0x002ee40000100800 */
[----:B---3--:R-:W-:-:S05]  /*8b20*/  VIADD R11, R10, 0x1 ;  /* 0x000000010a0b7836 */ /* 0x008fca0000000000 */
[----:B------:R1:W-:Y:S04]  /*8b30*/  STL [R8], R11 ;  /* 0x0000000b08007387 */ /* 0x0003e80000100800 */
[----:B------:R-:W2:Y:S02]  /*8b40*/  LD.E R148, desc[UR36][R16.64+0x20] ;  /* 0x0000202410947980 */ /* 0x000ea4000c101900 */
[----:B--2---:R-:W-:-:S05]  /*8b50*/  IMAD R9, R148, 0x4, R45 ;  /* 0x0000000494097824 */ /* 0x004fca00078e022d */
[----:B------:R-:W2:Y:S02]  /*8b60*/  LDL R10, [R9] ;  /* 0x00000000090a7983 */ /* 0x000ea40000100800 */
[----:B--2---:R-:W-:-:S05]  /*8b70*/  VIADD R14, R10, 0x1 ;  /* 0x000000010a0e7836 */ /* 0x004fca0000000000 */
[----:B------:R2:W-:Y:S04]  /*8b80*/  STL [R9], R14 ;  /* 0x0000000e09007387 */ /* 0x0005e80000100800 */
[----:B------:R-:W3:Y:S02]  /*8b90*/  LD.E R146, desc[UR36][R16.64+0x24] ;  /* 0x0000242410927980 */ /* 0x000ee4000c101900 */
[----:B---3--:R-:W-:-:S05]  /*8ba0*/  IMAD R10, R146, 0x4, R45 ;  /* 0x00000004920a7824 */ /* 0x008fca00078e022d */
[----:B0-----:R-:W3:Y:S02]  /*8bb0*/  LDL R12, [R10] ;  /* 0x000000000a0c7983 */ /* 0x001ee40000100800 */
        /* <DEDUP_REMOVED lines=12> */
[----:B------:R-:W0:Y:S02]  /*8c80*/  LD.E R140, desc[UR36][R16.64+0x30] ;  /* 0x00003024108c7980 */ /* 0x000e24000c101900 */
[----:B0-----:R-:W-:-:S05]  /*8c90*/  IMAD R13, R140, 0x4, R45 ;  /* 0x000000048c0d7824 */ /* 0x001fca00078e022d */
[----:B------:R-:W3:Y:S02]  /*8ca0*/  LDL R14, [R13] ;  /* 0x000000000d0e7983 */ /* 0x000ee40000100800 */
        /* <DEDUP_REMOVED lines=145> */
[C---:B--2---:R-:W-:Y:S01]  /*95c0*/  ISETP.GT.AND P0, PT, R55.reuse, RZ, PT ;  /* 0x000000ff3700720c */ /* 0x044fe20003f04270 */
[----:B------:R-:W-:-:S05]  /*95d0*/  VIADD R55, R55, 0x1 ;  /* 0x0000000137377836 */ /* 0x000fca0000000000 */
[----:B------:R-:W-:-:S04]  /*95e0*/  SEL R55, R55, 0xffffffff, !P0 ;  /* 0xffffffff37377807 */ /* 0x000fc80004000000 */
[----:B------:R-:W-:-:S04]  /*95f0*/  ISETP.NE.AND P3, PT, R55, 0x1, PT ;  /* 0x000000013700780c */ /* 0x000fc80003f65270 */
[----:B------:R-:W-:-:S05]  /*9600*/  SEL R55, R55, 0xffffffff, P3 ;  /* 0xffffffff37377807 */ /* 0x000fca0001800000 */
[----:B------:R2:W-:Y:S04]  /*9610*/  STL [R52], R55 ;  /* 0x0000003734007387 */ /* 0x0005e80000100800 */
[----:B0-----:R-:W3:Y:S02]  /*9620*/  LDL R53, [R51] ;  /* 0x0000000033357983 */ /* 0x001ee40000100800 */
[----:B---3--:R-:W-:-:S04]  /*9630*/  ISETP.GT.AND P1, PT, R53, 0x1, PT ;  /* 0x000000013500780c */ /* 0x008fc80003f24270 */
[----:B-1----:R-:W-:-:S04]  /*9640*/  SEL R54, R53, 0xffffffff, !P1 ;  /* 0xffffffff35367807 */ /* 0x002fc80004800000 */
[----:B------:R-:W-:-:S04]  /*9650*/  ISETP.NE.AND P2, PT, R54, 0x1, PT ;  /* 0x000000013600780c */ /* 0x000fc80003f45270 */
[----:B------:R-:W-:Y:S02]  /*9660*/  ISETP.GT.OR P4, PT, R53, 0x1, !P2 ;  /* 0x000000013500780c */ /* 0x000fe40005784670 */
[----:B------:R-:W-:-:S11]  /*9670*/  SEL R54, R54, 0xffffffff, P2 ;  /* 0xffffffff36367807 */ /* 0x000fd60001000000 */
[----:B------:R0:W-:Y:S04]  /*9680*/  @P4 STL [R51], R54 ;  /* 0x0000003633004387 */ /* 0x0001e80000100800 */
[----:B------:R-:W3:Y:S02]  /*9690*/  LDL R84, [R50] ;  /* 0x0000000032547983 */ /* 0x000ee40000100800 */
[----:B---3--:R-:W-:-:S04]  /*96a0*/  ISETP.GE.AND P4, PT, R84, 0x1, PT ;  /* 0x000000015400780c */ /* 0x008fc80003f86270 */
[----:B------:R-:W-:-:S05]  /*96b0*/  SEL R53, R84, 0xffffffff, !P4 ;  /* 0xffffffff54357807 */ /* 0x000fca0006000000 */
        /* <DEDUP_REMOVED lines=159> */
[----:B-1----:R-:W5:Y:S04]  /*a0b0*/  LDL R4, [R1+0xb4] ;  /* 0x0000b40001047983 */ /* 0x002f680000100800 */
[----:B------:R-:W5:Y:S04]  /*a0c0*/  LDL R5, [R1+0xb8] ;  /* 0x0000b80001057983 */ /* 0x000f680000100800 */
        /* <DEDUP_REMOVED lines=39> */
[----:B------:R1:W-:Y:S01]  /*a340*/  @!P4 STL [R1+0x8], R40 ;  /* 0x000008280100c387 */ /* 0x0003e20000100800 */
[----:B------:R-:W-:-:S03]  /*a350*/  ISETP.NE.AND P4, PT, R5, RZ, PT ;  /* 0x000000ff0500720c */ /* 0x000fc60003f85270 */
[----:B------:R-:W5:Y:S04]  /*a360*/  LDL R6, [R1+0x134] ;  /* 0x0001340001067983 */ /* 0x000f680000100800 */
[----:B------:R-:W5:Y:S02]  /*a370*/  LDL R5, [R1+0x130] ;  /* 0x0001300001057983 */ /* 0x000f640000100800 */
[----:B------:R-:W-:-:S04]  /*a380*/  @!P5 IMAD.MOV.U32 R48, RZ, RZ, 0x5 ;  /* 0x00000005ff30d424 */ /* 0x000fc800078e00ff */
[----:B0-----:R-:W-:Y:S01]  /*a390*/  @!P4 IMAD.MOV.U32 R38, RZ, RZ, 0x4 ;  /* 0x00000004ff26c424 */ /* 0x001fe200078e00ff */
[----:B------:R0:W-:Y:S01]  /*a3a0*/  @!P5 STL [R1+0x14], R48 ;  /* 0x000014300100d387 */ /* 0x0001e20000100800 */
[----:B--2---:R-:W-:-:S03]  /*a3b0*/  ISETP.NE.AND P5, PT, R2, RZ, PT ;  /* 0x000000ff0200720c */ /* 0x004fc60003fa5270 */
[----:B------:R2:W-:Y:S01]  /*a3c0*/  @!P4 STL [R1+0x10], R38 ;  /* 0x000010260100c387 */ /* 0x0005e20000100800 */
[----:B------:R-:W-:-:S03]  /*a3d0*/  ISETP.NE.AND P4, PT, R7, RZ, PT ;  /* 0x000000ff0700720c */ /* 0x000fc60003f85270 */
[----:B------:R-:W5:Y:S04]  /*a3e0*/  LDL R7, [R1+0x13c] ;  /* 0x00013c0001077983 */ /* 0x000f680000100800 */
[----:B------:R-:W5:Y:S02]  /*a3f0*/  LDL R2, [R1+0x138] ;  /* 0x0001380001027983 */ /* 0x000f640000100800 */
[----:B-1----:R-:W-:-:S05]  /*a400*/  @!P5 IMAD.MOV.U32 R42, RZ, RZ, 0x7 ;  /* 0x00000007ff2ad424 */ /* 0x002fca00078e00ff */
[----:B------:R1:W-:Y:S01]  /*a410*/  @!P5 STL [R1+0x1c], R42 ;  /* 0x00001c2a0100d387 */ /* 0x0003e20000100800 */
[----:B------:R-:W-:Y:S01]  /*a420*/  ISETP.NE.AND P5, PT, R9, RZ, PT ;  /* 0x000000ff0900720c */ /* 0x000fe20003fa5270 */
[----:B------:R-:W-:Y:S02]  /*a430*/  @!P4 IMAD.MOV.U32 R40, RZ, RZ, 0x6 ;  /* 0x00000006ff28c424 */ /* 0x000fe400078e00ff */
[----:B------:R-:W5:Y:S04]  /*a440*/  LDL R9, [R1+0x144] ;  /* 0x0001440001097983 */ /* 0x000f680000100800 */
[----:B------:R1:W-:Y:S01]  /*a450*/  @!P4 STL [R1+0x18], R40 ;  /* 0x000018280100c387 */ /* 0x0003e20000100800 */
[----:B------:R-:W-:-:S03]  /*a460*/  ISETP.NE.AND P4, PT, R8, RZ, PT ;  /* 0x000000ff0800720c */ /* 0x000fc60003f85270 */
[----:B------:R-:W5:Y:S02]  /*a470*/  LDL R8, [R1+0x140] ;  /* 0x0001400001087983 */ /* 0x000f640000100800 */
[----:B0-----:R-:W-:-:S08]  /*a480*/  @!P5 IMAD.MOV.U32 R48, RZ, RZ, 0x9 ;  /* 0x00000009ff30d424 */ /* 0x001fd000078e00ff */
[----:B--2---:R-:W-:-:S05]  /*a490*/  @!P4 IMAD.MOV.U32 R38, RZ, RZ, 0x8 ;  /* 0x00000008ff26c424 */ /* 0x004fca00078e00ff */
[----:B------:R0:W-:Y:S01]  /*a4a0*/  @!P4 STL [R1+0x20], R38 ;  /* 0x000020260100c387 */ /* 0x0001e20000100800 */
[----:B------:R-:W-:-:S03]  /*a4b0*/  ISETP.NE.AND P4, PT, R10, RZ, PT ;  /* 0x000000ff0a00720c */ /* 0x000fc60003f85270 */
[----:B------:R-:W2:Y:S04]  /*a4c0*/  LDL R10, [R1+0x148] ;  /* 0x00014800010a7983 */ /* 0x000ea80000100800 */
[----:B------:R-:W-:Y:S01]  /*a4d0*/  @!P5 STL [R1+0x24], R48 ;  /* 0x000024300100d387 */ /* 0x000fe20000100800 */
[----:B---3--:R-:W-:-:S03]  /*a4e0*/  ISETP.NE.AND P5, PT, R0, RZ, PT ;  /* 0x000000ff0000720c */ /* 0x008fc60003fa5270 */
[----:B------:R-:W3:Y:S10]  /*a4f0*/  LDL R0, [R1+0xa8] ;  /* 0x0000a80001007983 */ /* 0x000ef40000100800 */
[----:B-1----:R-:W-:-:S05]  /*a500*/  @!P5 IMAD.MOV.U32 R42, RZ, RZ, 0xb ;  /* 0x0000000bff2ad424 */ /* 0x002fca00078e00ff */
[----:B------:R-:W-:Y:S01]  /*a510*/  @!P5 STL [R1+0x2c], R42 ;  /* 0x00002c2a0100d387 */ /* 0x000fe20000100800 */
[----:B------:R-:W-:Y:S01]  /*a520*/  ISETP.NE.AND P5, PT, R12, RZ, PT ;  /* 0x000000ff0c00720c */ /* 0x000fe20003fa5270 */
[----:B------:R-:W-:-:S05]  /*a530*/  @!P4 IMAD.MOV.U32 R40, RZ, RZ, 0xa ;  /* 0x0000000aff28c424 */ /* 0x000fca00078e00ff */
[----:B------:R1:W-:Y:S01]  /*a540*/  @!P4 STL [R1+0x28], R40 ;  /* 0x000028280100c387 */ /* 0x0003e20000100800 */
[----:B------:R-:W-:-:S06]  /*a550*/  ISETP.NE.AND P4, PT, R11, RZ, PT ;  /* 0x000000ff0b00720c */ /* 0x000fcc0003f85270 */
[----:B0-----:R-:W-:-:S05]  /*a560*/  @!P5 IMAD.MOV.U32 R38, RZ, RZ, 0xd ;  /* 0x0000000dff26d424 */ /* 0x001fca00078e00ff */
[----:B------:R-:W-:Y:S01]  /*a570*/  @!P5 STL [R1+0x34], R38 ;  /* 0x000034260100d387 */ /* 0x000fe20000100800 */
[----:B------:R-:W-:Y:S01]  /*a580*/  ISETP.NE.AND P5, PT, R14, RZ, PT ;  /* 0x000000ff0e00720c */ /* 0x000fe20003fa5270 */
[----:B------:R-:W-:-:S05]  /*a590*/  @!P4 IMAD.MOV.U32 R12, RZ, RZ, 0xc ;  /* 0x0000000cff0cc424 */ /* 0x000fca00078e00ff */
[----:B------:R0:W-:Y:S01]  /*a5a0*/  @!P4 STL [R1+0x30], R12 ;  /* 0x0000300c0100c387 */ /* 0x0001e20000100800 */
[----:B------:R-:W-:-:S06]  /*a5b0*/  ISETP.NE.AND P4, PT, R13, RZ, PT ;  /* 0x000000ff0d00720c */ /* 0x000fcc0003f85270 */
        /* <DEDUP_REMOVED lines=43> */
[----:B------:R0:W-:Y:S01]  /*a870*/  @!P5 STL [R1+0x74], R14 ;  /* 0x0000740e0100d387 */ /* 0x0001e20000100800 */
[----:B------:R-:W-:Y:S01]  /*a880*/  ISETP.NE.AND P5, PT, R34, RZ, PT ;  /* 0x000000ff2200720c */ /* 0x000fe20003fa5270 */
[----:B------:R-:W-:-:S05]  /*a890*/  @!P4 IMAD.MOV.U32 R22, RZ, RZ, 0x1c ;  /* 0x0000001cff16c424 */ /* 0x000fca00078e00ff */
[----:B------:R-:W-:Y:S01]  /*a8a0*/  @!P4 STL [R1+0x70], R22 ;  /* 0x000070160100c387 */ /* 0x000fe20000100800 */
[----:B----4-:R-:W-:-:S06]  /*a8b0*/  ISETP.NE.AND P4, PT, R33, RZ, PT ;  /* 0x000000ff2100720c */ /* 0x010fcc0003f85270 */
[----:B-1----:R-:W-:-:S05]  /*a8c0*/  @!P5 IMAD.MOV.U32 R20, RZ, RZ, 0x1f ;  /* 0x0000001fff14d424 */ /* 0x002fca00078e00ff */
[----:B------:R-:W-:Y:S01]  /*a8d0*/  @!P5 STL [R1+0x7c], R20 ;  /* 0x00007c140100d387 */ /* 0x000fe20000100800 */
[----:B-----5:R-:W-:Y:S01]  /*a8e0*/  ISETP.NE.AND P5, PT, R4, RZ, PT ;  /* 0x000000ff0400720c */ /* 0x020fe20003fa5270 */
[----:B------:R-:W-:-:S05]  /*a8f0*/  @!P4 IMAD.MOV.U32 R24, RZ, RZ, 0x1e ;  /* 0x0000001eff18c424 */ /* 0x000fca00078e00ff */
[----:B------:R-:W-:Y:S01]  /*a900*/  @!P4 STL [R1+0x78], R24 ;  /* 0x000078180100c387 */ /* 0x000fe20000100800 */
[----:B------:R-:W-:-:S06]  /*a910*/  ISETP.NE.AND P4, PT, R3, RZ, PT ;  /* 0x000000ff0300720c */ /* 0x000fcc0003f85270 */
[----:B------:R-:W-:-:S05]  /*a920*/  @!P5 IMAD.MOV.U32 R12, RZ, RZ, 0x21 ;  /* 0x00000021ff0cd424 */ /* 0x000fca00078e00ff */
[----:B------:R-:W-:Y:S02]  /*a930*/  @!P5 STL [R1+0x84], R12 ;  /* 0x0000840c0100d387 */ /* 0x000fe40000100800 */
[----:B------:R-:W-:Y:S01]  /*a940*/  @!P4 IMAD.MOV.U32 R4, RZ, RZ, 0x20 ;  /* 0x00000020ff04c424 */ /* 0x000fe200078e00ff */
[----:B------:R-:W-:-:S04]  /*a950*/  ISETP.NE.AND P5, PT, R6, RZ, PT ;  /* 0x000000ff0600720c */ /* 0x000fc80003fa5270 */
[----:B------:R1:W-:Y:S01]  /*a960*/  @!P4 STL [R1+0x80], R4 ;  /* 0x000080040100c387 */ /* 0x0003e20000100800 */
[----:B------:R-:W-:-:S08]  /*a970*/  ISETP.NE.AND P4, PT, R5, RZ, PT ;  /* 0x000000ff0500720c */ /* 0x000fd00003f85270 */
        /* <DEDUP_REMOVED lines=11> */
[----:B------:R-:W-:Y:S02]  /*aa30*/  ISETP.NE.AND P4, PT, R8, RZ, PT ;  /* 0x000000ff0800720c */ /* 0x000fe40003f85270 */
[C---:B------:R-:W-:Y:S02]  /*aa40*/  SEL R22, R164.reuse, 0xffffffff, P0 ;  /* 0xffffffffa4167807 */ /* 0x040fe40000000000 */
[----:B------:R-:W-:Y:S02]  /*aa50*/  SEL R23, R164, 0xffffffff, !P3 ;  /* 0xffffffffa4177807 */ /* 0x000fe40005800000 */
[----:B0-----:R-:W-:Y:S01]  /*aa60*/  @!P5 IMAD.MOV.U32 R6, RZ, RZ, 0x27 ;  /* 0x00000027ff06d424 */ /* 0x001fe200078e00ff */
[----:B------:R-:W-:Y:S02]  /*aa70*/  ISETP.GE.AND P0, PT, R84, 0x2, PT ;  /* 0x000000025400780c */ /* 0x000fe40003f06270 */
[----:B------:R-:W-:-:S02]  /*aa80*/  ISETP.GE.AND P3, PT, R83, 0x2, PT ;  /* 0x000000025300780c */ /* 0x000fc40003f66270 */
[----:B------:R0:W-:Y:S01]  /*aa90*/  @!P5 STL [R1+0x9c], R6 ;  /* 0x00009c060100d387 */ /* 0x0001e20000100800 */
[----:B------:R-:W-:Y:S02]  /*aaa0*/  ISETP.NE.AND P5, PT, R35, RZ, PT ;  /* 0x000000ff2300720c */ /* 0x000fe40003fa5270 */
[C---:B------:R-:W-:Y:S02]  /*aab0*/  SEL R24, R162.reuse, 0xffffffff, P1 ;  /* 0xffffffffa2187807 */ /* 0x040fe40000800000 */
[----:B------:R-:W-:Y:S02]  /*aac0*/  SEL R155, R162, 0xffffffff, !P2 ;  /* 0xffffffffa29b7807 */ /* 0x000fe40005000000 */
[----:B------:R-:W-:Y:S02]  /*aad0*/  SEL R33, R86, 0xffffffff, P0 ;  /* 0xffffffff56217807 */ /* 0x000fe40000000000 */
[----:B------:R-:W-:Y:S01]  /*aae0*/  SEL R35, R88, 0xffffffff, P3 ;  /* 0xffffffff58237807 */ /* 0x000fe20001800000 */
[----:B------:R-:W-:Y:S01]  /*aaf0*/  @!P4 IMAD.MOV.U32 R8, RZ, RZ, 0x26 ;  /* 0x00000026ff08c424 */ /* 0x000fe200078e00ff */
[----:B------:R-:W-:-:S02]  /*ab00*/  ISETP.GE.AND P0, PT, R82, 0x2, PT ;  /* 0x000000025200780c */ /* 0x000fc40003f06270 */
[----:B------:R-:W-:Y:S02]  /*ab10*/  ISETP.GE.AND P1, PT, R81, 0x2, PT ;  /* 0x000000025100780c */ /* 0x000fe40003f26270 */
[----:B------:R-:W-:Y:S02]  /*ab20*/  ISETP.GE.AND P2, PT, R80, 0x2, PT ;  /* 0x000000025000780c */ /* 0x000fe40003f46270 */
[----:B------:R-:W-:Y:S02]  /*ab30*/  ISETP.GE.AND P3, PT, R79, 0x2, PT ;  /* 0x000000024f00780c */ /* 0x000fe40003f66270 */
[----:B------:R-:W-:Y:S02]  /*ab40*/  SEL R87, R90, 0xffffffff, P0 ;  /* 0xffffffff5a577807 */ /* 0x000fe40000000000 */
[----:B------:R-:W-:Y:S02]  /*ab50*/  SEL R89, R92, 0xffffffff, P1 ;  /* 0xffffffff5c597807 */ /* 0x000fe40000800000 */
[----:B------:R-:W-:-:S02]  /*ab60*/  SEL R91, R94, 0xffffffff, P2 ;  /* 0xffffffff5e5b7807 */ /* 0x000fc40001000000 */
[----:B------:R-:W-:Y:S01]  /*ab70*/  SEL R93, R96, 0xffffffff, P3 ;  /* 0xffffffff605d7807 */ /* 0x000fe20001800000 */
[----:B------:R0:W-:Y:S01]  /*ab80*/  @!P4 STL [R1+0x98], R8 ;  /* 0x000098080100c387 */ /* 0x0001e20000100800 */
[----:B------:R-:W-:Y:S02]  /*ab90*/  ISETP.GE.AND P0, PT, R78, 0x2, PT ;  /* 0x000000024e00780c */ /* 0x000fe40003f06270 */
[----:B------:R-:W-:Y:S02]  /*aba0*/  ISETP.GE.AND P1, PT, R77, 0x2, PT ;  /* 0x000000024d00780c */ /* 0x000fe40003f26270 */
[----:B------:R-:W-:Y:S02]  /*abb0*/  ISETP.GE.AND P2, PT, R76, 0x2, PT ;  /* 0x000000024c00780c */ /* 0x000fe40003f46270 */
[----:B------:R-:W-:Y:S02]  /*abc0*/  ISETP.GE.AND P3, PT, R75, 0x2, PT ;  /* 0x000000024b00780c */ /* 0x000fe40003f66270 */
[----:B--2---:R-:W-:-:S02]  /*abd0*/  ISETP.NE.AND P4, PT, R10, RZ, PT ;  /* 0x000000ff0a00720c */ /* 0x004fc40003f85270 */
[----:B------:R-:W-:Y:S02]  /*abe0*/  SEL R95, R98, 0xffffffff, P0 ;  /* 0xffffffff625f7807 */ /* 0x000fe40000000000 */
[----:B------:R-:W-:Y:S02]  /*abf0*/  SEL R97, R100, 0xffffffff, P1 ;  /* 0xffffffff64617807 */ /* 0x000fe40000800000 */
[----:B------:R-:W-:Y:S02]  /*ac00*/  SEL R99, R102, 0xffffffff, P2 ;  /* 0xffffffff66637807 */ /* 0x000fe40001000000 */
[----:B------:R-:W-:Y:S02]  /*ac10*/  SEL R101, R104, 0xffffffff, P3 ;  /* 0xffffffff68657807 */ /* 0x000fe40001800000 */
[----:B------:R-:W-:Y:S02]  /*ac20*/  ISETP.GE.AND P0, PT, R74, 0x2, PT ;  /* 0x000000024a00780c */ /* 0x000fe40003f06270 */
[----:B------:R-:W-:-:S02]  /*ac30*/  ISETP.GE.AND P1, PT, R73, 0x2, PT ;  /* 0x000000024900780c */ /* 0x000fc40003f26270 */
[----:B------:R-:W-:Y:S02]  /*ac40*/  ISETP.GE.AND P2, PT, R72, 0x2, PT ;  /* 0x000000024800780c */ /* 0x000fe40003f46270 */
[----:B------:R-:W-:Y:S02]  /*ac50*/  ISETP.GE.AND P3, PT, R71, 0x2, PT ;  /* 0x000000024700780c */ /* 0x000fe40003f66270 */
[----:B------:R-:W-:Y:S02]  /*ac60*/  SEL R103, R106, 0xffffffff, P0 ;  /* 0xffffffff6a677807 */ /* 0x000fe40000000000 */
[----:B------:R-:W-:Y:S02]  /*ac70*/  SEL R105, R108, 0xffffffff, P1 ;  /* 0xffffffff6c697807 */ /* 0x000fe40000800000 */
[----:B------:R-:W-:Y:S02]  /*ac80*/  SEL R107, R110, 0xffffffff, P2 ;  /* 0xffffffff6e6b7807 */ /* 0x000fe40001000000 */
[----:B------:R-:W-:-:S02]  /*ac90*/  SEL R109, R112, 0xffffffff, P3 ;  /* 0xffffffff706d7807 */ /* 0x000fc40001800000 */
[----:B------:R-:W-:Y:S02]  /*aca0*/  ISETP.GE.AND P0, PT, R70, 0x2, PT ;  /* 0x000000024600780c */ /* 0x000fe40003f06270 */
[----:B------:R-:W-:Y:S02]  /*acb0*/  ISETP.GE.AND P1, PT, R69, 0x2, PT ;  /* 0x000000024500780c */ /* 0x000fe40003f26270 */
[----:B------:R-:W-:Y:S02]  /*acc0*/  ISETP.GE.AND P2, PT, R68, 0x2, PT ;  /* 0x000000024400780c */ /* 0x000fe40003f46270 */
[----:B------:R-:W-:Y:S02]  /*acd0*/  ISETP.GE.AND P3, PT, R67, 0x2, PT ;  /* 0x000000024300780c */ /* 0x000fe40003f66270 */
[----:B-1----:R-:W-:Y:S01]  /*ace0*/  MOV R2, 0x0 ;  /* 0x0000000000027802 */ /* 0x002fe20000000f00 */
[----:B------:R-:W-:Y:S01]  /*acf0*/  @!P4 IMAD.MOV.U32 R10, RZ, RZ, 0x28 ;  /* 0x00000028ff0ac424 */ /* 0x000fe200078e00ff */
        /* <DEDUP_REMOVED lines=8> */
[----:B------:R-:W1:Y:S01]  /*ad80*/  LDC.64 R2, c[0x4][R2] ;  /* 0x0100000002027b82 */ /* 0x000e620000000a00 */
[----:B------:R-:W-:Y:S01]  /*ad90*/  SEL R119, R122, 0xffffffff, P0 ;  /* 0xffffffff7a777807 */ /* 0x000fe20000000000 */
[----:B------:R0:W-:Y:S01]  /*ada0*/  @!P4 STL [R1+0xa0], R10 ;  /* 0x0000a00a0100c387 */ /* 0x0001e20000100800 */
[----:B------:R-:W-:Y:S02]  /*adb0*/  SEL R121, R124, 0xffffffff, P1 ;  /* 0xffffffff7c797807 */ /* 0x000fe40000800000 */
[----:B------:R-:W-:Y:S02]  /*adc0*/  SEL R123, R126, 0xffffffff, P2 ;  /* 0xffffffff7e7b7807 */ /* 0x000fe40001000000 */
[----:B------:R-:W-:Y:S02]  /*add0*/  SEL R125, R128, 0xffffffff, P3 ;  /* 0xffffffff807d7807 */ /* 0x000fe40001800000 */
[----:B------:R-:W-:-:S02]  /*ade0*/  ISETP.GE.AND P0, PT, R62, 0x2, PT ;  /* 0x000000023e00780c */ /* 0x000fc40003f06270 */
[----:B------:R-:W-:Y:S02]  /*adf0*/  ISETP.GE.AND P1, PT, R61, 0x2, PT ;  /* 0x000000023d00780c */ /* 0x000fe40003f26270 */
[----:B------:R-:W-:Y:S02]  /*ae00*/  ISETP.GE.AND P2, PT, R60, 0x2, PT ;  /* 0x000000023c00780c */ /* 0x000fe40003f46270 */
[----:B------:R-:W-:Y:S02]  /*ae10*/  ISETP.GE.AND P3, PT, R59, 0x2, PT ;  /* 0x000000023b00780c */ /* 0x000fe40003f66270 */
[----:B---3--:R-:W-:Y:S02]  /*ae20*/  ISETP.NE.AND P4, PT, R0, RZ, PT ;  /* 0x000000ff0000720c */ /* 0x008fe40003f85270 */
        /* <DEDUP_REMOVED lines=17> */
[----:B------:R0:W-:Y:S01]  /*af40*/  @!P5 STL [R1+0xa4], R12 ;  /* 0x0000a40c0100d387 */ /* 0x0001e20000100800 */
[----:B------:R-:W-:Y:S02]  /*af50*/  SEL R25, R146, 0xffffffff, P0 ;  /* 0xffffffff92197807 */ /* 0x000fe40000000000 */
[----:B------:R-:W-:Y:S01]  /*af60*/  SEL R27, R148, 0xffffffff, P1 ;  /* 0xffffffff941b7807 */ /* 0x000fe20000800000 */
[----:B------:R0:W-:Y:S01]  /*af70*/  @!P4 STL [R1], RZ ;  /* 0x000000ff0100c387 */ /* 0x0001e20000100800 */
[----:B------:R-:W-:Y:S02]  /*af80*/  SEL R29, R150, 0xffffffff, P2 ;  /* 0xffffffff961d7807 */ /* 0x000fe40001000000 */
[----:B------:R-:W-:Y:S02]  /*af90*/  SEL R31, R152, 0xffffffff, P3 ;  /* 0xffffffff981f7807 */ /* 0x000fe40001800000 */
[----:B------:R-:W-:-:S02]  /*afa0*/  ISETP.GE.AND P0, PT, R50, 0x2, PT ;  /* 0x000000023200780c */ /* 0x000fc40003f06270 */
[----:B------:R-:W-:Y:S02]  /*afb0*/  ISETP.GE.AND P1, PT, R49, 0x2, PT ;  /* 0x000000023100780c */ /* 0x000fe40003f26270 */
[----:B------:R-:W-:Y:S02]  /*afc0*/  ISETP.GE.AND P2, PT, R41, 0x2, PT ;  /* 0x000000022900780c */ /* 0x000fe40003f46270 */
[----:B------:R-:W-:Y:S02]  /*afd0*/  ISETP.GE.AND P3, PT, R39, 0x2, PT ;  /* 0x000000022700780c */ /* 0x000fe40003f66270 */
[----:B------:R-:W-:Y:S02]  /*afe0*/  ISETP.GE.AND P4, PT, R37, 0x2, PT ;  /* 0x000000022500780c */ /* 0x000fe40003f86270 */
[----:B------:R-:W-:Y:S01]  /*aff0*/  ISETP.GE.AND P5, PT, R85, 0x2, PT ;  /* 0x000000025500780c */ /* 0x000fe20003fa6270 */
[----:B------:R-:W-:Y:S01]  /*b000*/  IMAD.MOV.U32 R4, RZ, RZ, 0xa8 ;  /* 0x000000a8ff047424 */ /* 0x000fe200078e00ff */
[----:B------:R-:W-:Y:S01]  /*b010*/  SEL R143, R154, 0xffffffff, P0 ;  /* 0xffffffff9a8f7807 */ /* 0x000fe20000000000 */
[----:B------:R-:W-:Y:S01]  /*b020*/  IMAD.MOV.U32 R5, RZ, RZ, RZ ;  /* 0x000000ffff057224 */ /* 0x000fe200078e00ff */
[----:B------:R-:W-:-:S02]  /*b030*/  SEL R145, R156, 0xffffffff, P1 ;  /* 0xffffffff9c917807 */ /* 0x000fc40000800000 */
[----:B------:R-:W-:Y:S02]  /*b040*/  SEL R147, R158, 0xffffffff, P2 ;  /* 0xffffffff9e937807 */ /* 0x000fe40001000000 */
[----:B------:R-:W-:Y:S02]  /*b050*/  SEL R149, R160, 0xffffffff, P3 ;  /* 0xffffffffa0957807 */ /* 0x000fe40001800000 */
[----:B------:R-:W-:Y:S02]  /*b060*/  SEL R151, R19, 0xffffffff, P4 ;  /* 0xffffffff13977807 */ /* 0x000fe40002000000 */
[----:B01----:R-:W-:-:S07]  /*b070*/  SEL R153, R18, 0xffffffff, P5 ;  /* 0xffffffff12997807 */ /* 0x003fce0002800000 */
[----:B------:R-:W-:-:S07]  /*b080*/  LEPC R20, `(.L_x_30) ;  /* 0x000000001014794e */ /* 0x000fce0000000000 */
[----:B------:R-:W-:Y:S05]  /*b090*/  CALL.ABS.NOINC R2 ;  /* 0x0000000002007343 */ /* 0x000fea0003c00000 */
.L_x_30:
[----:B------:R-:W-:Y:S01]  /*b0a0*/  ISETP.NE.AND P2, PT, R151, -0x1, PT ;  /* 0xffffffff9700780c */ /* 0x000fe20003f45270 */
[----:B------:R-:W-:Y:S01]  /*b0b0*/  BSSY.RECONVERGENT B0, `(.L_x_31) ;  /* 0x00000ba000007945 */ /* 0x000fe20003800200 */
[----:B------:R-:W-:Y:S01]  /*b0c0*/  ISETP.NE.AND P1, PT, R153, -0x1, PT ;  /* 0xffffffff9900780c */ /* 0x000fe20003f25270 */
[----:B------:R-:W-:Y:S01]  /*b0d0*/  IMAD.MOV.U32 R0, RZ, RZ, RZ ;  /* 0x000000ffff007224 */ /* 0x000fe200078e00ff */
[----:B------:R-:W-:Y:S02]  /*b0e0*/  ISETP.NE.AND P4, PT, R149, -0x1, PT ;  /* 0xffffffff9500780c */ /* 0x000fe40003f85270 */
[----:B------:R-:W-:Y:S02]  /*b0f0*/  ISETP.NE.AND P0, PT, R147, -0x1, PT ;  /* 0xffffffff9300780c */ /* 0x000fe40003f05270 */
[----:B------:R-:W-:Y:S02]  /*b100*/  ISETP.NE.AND P3, PT, R37, 0x1, PT ;  /* 0x000000012500780c */ /* 0x000fe40003f65270 */
[----:B------:R-:W-:-:S03]  /*b110*/  ISETP.NE.AND P5, PT, R85, 0x1, PT ;  /* 0x000000015500780c */ /* 0x000fc60003fa5270 */
[----:B------:R-:W-:Y:S02]  /*b120*/  @!P2 SEL R151, R19, 0xffffffff, !P3 ;  /* 0xffffffff1397a807 */ /* 0x000fe40005800000 */
[----:B------:R-:W-:Y:S02]  /*b130*/  @!P1 SEL R153, R18, 0xffffffff, !P5 ;  /* 0xffffffff12999807 */ /* 0x000fe40006800000 */
[----:B------:R-:W-:Y:S02]  /*b140*/  ISETP.NE.AND P2, PT, R143, -0x1, PT ;  /* 0xffffffff8f00780c */ /* 0x000fe40003f45270 */
[----:B------:R-:W-:Y:S02]  /*b150*/  ISETP.NE.AND P1, PT, R145, -0x1, PT ;  /* 0xffffffff9100780c */ /* 0x000fe40003f25270 */
[----:B------:R-:W-:Y:S02]  /*b160*/  ISETP.NE.AND P5, PT, R39, 0x1, PT ;  /* 0x000000012700780c */ /* 0x000fe40003fa5270 */
[----:B------:R-:W-:-:S02]  /*b170*/  ISETP.NE.AND P3, PT, R41, 0x1, PT ;  /* 0x000000012900780c */ /* 0x000fc40003f65270 */
[----:B------:R-:W-:Y:S02]  /*b180*/  @!P4 SEL R149, R160, 0xffffffff, !P5 ;  /* 0xffffffffa095c807 */ /* 0x000fe40006800000 */
[----:B------:R-:W-:Y:S02]  /*b190*/  ISETP.NE.AND P4, PT, R31, -0x1, PT ;  /* 0xffffffff1f00780c */ /* 0x000fe40003f85270 */
[----:B------:R-:W-:Y:S02]  /*b1a0*/  @!P0 SEL R147, R158, 0xffffffff, !P3 ;  /* 0xffffffff9e938807 */ /* 0x000fe40005800000 */
[----:B------:R-:W-:Y:S02]  /*b1b0*/  ISETP.NE.AND P0, PT, R29, -0x1, PT ;  /* 0xffffffff1d00780c */ /* 0x000fe40003f05270 */
[----:B------:R-:W-:Y:S02]  /*b1c0*/  ISETP.NE.AND P3, PT, R50, 0x1, PT ;  /* 0x000000013200780c */ /* 0x000fe40003f65270 */
[----:B------:R-:W-:-:S02]  /*b1d0*/  ISETP.NE.AND P5, PT, R49, 0x1, PT ;  /* 0x000000013100780c */ /* 0x000fc40003fa5270 */
        /* <DEDUP_REMOVED lines=92> */
[----:B------:R-:W-:Y:S02]  /*b7a0*/  ISETP.NE.AND P5, PT, R33, -0x1, PT ;  /* 0xffffffff2100780c */ /* 0x000fe40003fa5270 */
[----:B------:R-:W-:Y:S02]  /*b7b0*/  @!P0 SEL R91, R94, 0xffffffff, !P3 ;  /* 0xffffffff5e5b8807 */ /* 0x000fe40005800000 */
[----:B------:R-:W-:Y:S02]  /*b7c0*/  ISETP.NE.AND P0, PT, R82, 0x1, PT ;  /* 0x000000015200780c */ /* 0x000fe40003f05270 */
[----:B------:R-:W-:-:S02]  /*b7d0*/  ISETP.NE.AND P3, PT, R81, 0x1, PT ;  /* 0x000000015100780c */ /* 0x000fc40003f65270 */
[----:B------:R-:W-:Y:S02]  /*b7e0*/  @!P2 SEL R87, R90, 0xffffffff, !P0 ;  /* 0xffffffff5a57a807 */ /* 0x000fe40004000000 */
[----:B------:R-:W-:Y:S02]  /*b7f0*/  @!P1 SEL R89, R92, 0xffffffff, !P3 ;  /* 0xffffffff5c599807 */ /* 0x000fe40005800000 */
[----:B------:R-:W-:Y:S02]  /*b800*/  ISETP.NE.AND P2, PT, R22, -0x1, PT ;  /* 0xffffffff1600780c */ /* 0x000fe40003f45270 */
[----:B------:R-:W-:Y:S02]  /*b810*/  ISETP.NE.AND P3, PT, R83, 0x1, PT ;  /* 0x000000015300780c */ /* 0x000fe40003f65270 */
[----:B------:R-:W-:Y:S02]  /*b820*/  ISETP.NE.AND P1, PT, R84, 0x1, PT ;  /* 0x000000015400780c */ /* 0x000fe40003f25270 */
[----:B------:R-:W-:-:S02]  /*b830*/  ISETP.NE.AND P0, PT, R24, -0x1, PT ;  /* 0xffffffff1800780c */ /* 0x000fc40003f05270 */
[----:B------:R-:W-:Y:S01]  /*b840*/  SEL R7, R23, R22, !P2 ;  /* 0x0000001617077207 */ /* 0x000fe20005000000 */
[----:B------:R-:W-:Y:S01]  /*b850*/  IMAD.MOV.U32 R22, RZ, RZ, R4 ;  /* 0x000000ffff167224 */ /* 0x000fe200078e0004 */
[----:B------:R-:W-:Y:S01]  /*b860*/  @!P4 SEL R35, R88, 0xffffffff, !P3 ;  /* 0xffffffff5823c807 */ /* 0x000fe20005800000 */
[----:B------:R-:W-:Y:S01]  /*b870*/  IMAD.MOV.U32 R23, RZ, RZ, R5 ;  /* 0x000000ffff177224 */ /* 0x000fe200078e0005 */
[----:B------:R-:W-:Y:S01]  /*b880*/  @!P5 SEL R33, R86, 0xffffffff, !P1 ;  /* 0xffffffff5621d807 */ /* 0x000fe20004800000 */
[----:B------:R-:W-:Y:S01]  /*b890*/  IMAD.MOV.U32 R5, RZ, RZ, RZ ;  /* 0x000000ffff057224 */ /* 0x000fe200078e00ff */
[----:B------:R-:W-:Y:S02]  /*b8a0*/  SEL R3, R155, R24, !P0 ;  /* 0x000000189b037207 */ /* 0x000fe40004000000 */
[----:B------:R0:W-:Y:S04]  /*b8b0*/  ST.E desc[UR36][R22.64], R153 ;  /* 0x0000009916007985 */ /* 0x0001e8000c101924 */
        /* <DEDUP_REMOVED lines=40> */
[----:B------:R0:W-:Y:S02]  /*bb40*/  ST.E desc[UR36][R22.64+0xa4], R7 ;  /* 0x0000a40716007985 */ /* 0x0001e4000c101924 */
.L_x_34:
[----:B0-----:R-:W-:-:S05]  /*bb50*/  IMAD R2, R0, 0x4, R1 ;  /* 0x0000000400027824 */ /* 0x001fca00078e0201 */
[----:B0-----:R-:W2:Y:S01]  /*bb60*/  LDL R7, [R2] ;  /* 0x0000000002077983 */ /* 0x001ea20000100800 */
        /* <DEDUP_REMOVED lines=11> */
.L_x_33:
[----:B------:R-:W-:Y:S05]  /*bc20*/  BSYNC.RECONVERGENT B1 ;  /* 0x0000000000017941 */ /* 0x000fea0003800200 */
.L_x_32:
[----:B------:R-:W-:-:S13]  /*bc30*/  ISETP.GE.AND P0, PT, R0, 0x2a, PT ;  /* 0x0000002a0000780c */ /* 0x000fda0003f06270 */
[----:B------:R-:W-:Y:S05]  /*bc40*/  @!P0 BRA `(.L_x_34) ;  /* 0xfffffffc00c08947 */ /* 0x000fea000383ffff */
[----:B------:R-:W-:Y:S05]  /*bc50*/  BSYNC.RECONVERGENT B0 ;  /* 0x0000000000007941 */ /* 0x000fea0003800200 */
.L_x_31:
[----:B------:R-:W-:Y:S01]  /*bc60*/  MOV R0, 0x0 ;  /* 0x0000000000007802 */ /* 0x000fe20000000f00 */
[----:B------:R-:W-:Y:S02]  /*bc70*/  IMAD.MOV.U32 R4, RZ, RZ, 0xa8 ;  /* 0x000000a8ff047424 */ /* 0x000fe400078e00ff */
[----:B------:R-:W-:Y:S01]  /*bc80*/  IMAD.MOV.U32 R5, RZ, RZ, RZ ;  /* 0x000000ffff057224 */ /* 0x000fe200078e00ff */
[----:B0-----:R0:W1:Y:S06]  /*bc90*/  LDC.64 R2, c[0x4][R0] ;  /* 0x0100000000027b82 */ /* 0x00106c0000000a00 */
[----:B------:R-:W-:-:S07]  /*bca0*/  LEPC R20, `(.L_x_35) ;  /* 0x000000001014794e */ /* 0x000fce0000000000 */
[----:B01----:R-:W-:Y:S05]  /*bcb0*/  CALL.ABS.NOINC R2 ;  /* 0x0000000002007343 */ /* 0x003fea0003c00000 */
.L_x_35:
[----:B------:R-:W0:Y:S02]  /*bcc0*/  LDC.64 R2, c[0x0][0x398] ;  /* 0x0000e600ff027b82 */ /* 0x000e240000000a00 */
[----:B0-----:R-:W2:Y:S04]  /*bcd0*/  LDG.E.64 R6, desc[UR36][R2.64+0x30] ;  /* 0x0000302402067981 */ /* 0x001ea8000c1e1b00 */
[----:B------:R-:W3:Y:S04]  /*bce0*/  LDG.E.64 R10, desc[UR36][R2.64+0x40] ;  /* 0x00004024020a7981 */ /* 0x000ee8000c1e1b00 */
[----:B------:R-:W4:Y:S01]  /*bcf0*/  LDG.E.64 R8, desc[UR36][R2.64+0x38] ;  /* 0x0000382402087981 */ /* 0x000f22000c1e1b00 */
[----:B------:R-:W-:Y:S01]  /*bd00*/  IMAD.MOV.U32 R18, RZ, RZ, R4 ;  /* 0x000000ffff127224 */ /* 0x000fe200078e0004 */
[----:B--2---:R-:W-:-:S04]  /*bd10*/  SHF.R.U32.HI R0, RZ, 0x2, R7 ;  /* 0x00000002ff007819 */ /* 0x004fc80000011607 */
[----:B------:R-:W-:Y:S01]  /*bd20*/  LOP3.LUT R0, R0, R7, RZ, 0x3c, !PT ;  /* 0x0000000700007212 */ /* 0x000fe200078e3cff */
[----:B---3--:R-:W-:Y:S01]  /*bd30*/  IMAD.SHL.U32 R7, R11, 0x10, RZ ;  /* 0x000000100b077824 */ /* 0x008fe200078e00ff */
[----:B------:R0:W-:Y:S01]  /*bd40*/  STG.E.64 desc[UR36][R2.64+0x38], R10 ;  /* 0x0000380a02007986 */ /* 0x0001e2000c101b24 */
[----:B----4-:R-:W-:Y:S02]  /*bd50*/  SHF.R.U32.HI R13, RZ, 0x2, R8 ;  /* 0x00000002ff0d7819 */ /* 0x010fe40000011608 */
[----:B------:R-:W-:Y:S02]  /*bd60*/  IMAD.SHL.U32 R12, R0, 0x2, RZ ;  /* 0x00000002000c7824 */ /* 0x000fe400078e00ff */
[----:B------:R-:W-:-:S03]  /*bd70*/  LOP3.LUT R13, R13, R8, RZ, 0x3c, !PT ;  /* 0x000000080d0d7212 */ /* 0x000fc600078e3cff */
[----:B------:R-:W-:Y:S02]  /*bd80*/  LOP3.LUT R12, R0, R12, R7, 0x96, !PT ;  /* 0x0000000c000c7212 */ /* 0x000fe400078e9607 */
[----:B------:R-:W-:Y:S02]  /*bd90*/  IMAD.SHL.U32 R7, R13, 0x2, RZ ;  /* 0x000000020d077824 */ /* 0x000fe400078e00ff */
[----:B------:R-:W-:-:S04]  /*bda0*/  LOP3.LUT R12, R12, R11, RZ, 0x3c, !PT ;  /* 0x0000000b0c0c7212 */ /* 0x000fc800078e3cff */
[----:B------:R-:W-:Y:S01]  /*bdb0*/  IADD3 R0, PT, PT, R6, 0x587c5, R12 ;  /* 0x000587c506007810 */ /* 0x000fe20007ffe00c */
[----:B------:R-:W-:-:S05]  /*bdc0*/  IMAD.SHL.U32 R8, R12, 0x10, RZ ;  /* 0x000000100c087824 */ /* 0x000fca00078e00ff */
[----:B------:R-:W-:Y:S01]  /*bdd0*/  LOP3.LUT R13, R13, R7, R8, 0x96, !PT ;  /* 0x000000070d0d7212 */ /* 0x000fe200078e9608 */
[----:B------:R-:W-:Y:S01]  /*bde0*/  VIADD R8, R6, 0xb0f8a ;  /* 0x000b0f8a06087836 */ /* 0x000fe20000000000 */
[----:B------:R-:W-:Y:S02]  /*bdf0*/  I2FP.F32.U32 R7, R0 ;  /* 0x0000000000077245 */ /* 0x000fe40000201000 */
[----:B------:R-:W-:Y:S02]  /*be00*/  LOP3.LUT R13, R13, R12, RZ, 0x3c, !PT ;  /* 0x0000000c0d0d7212 */ /* 0x000fe400078e3cff */
[----:B------:R0:W-:Y:S01]  /*be10*/  STG.E.64 desc[UR36][R2.64+0x30], R8 ;  /* 0x0000300802007986 */ /* 0x0001e2000c101b24 */
[----:B------:R-:W-:Y:S02]  /*be20*/  FFMA R7, R7, R36, 1.1641532182693481445e-10 ;  /* 0x2f00000007077423 */ /* 0x000fe40000000024 */
[----:B------:R-:W-:Y:S01]  /*be30*/  IMAD.IADD R0, R13, 0x1, R8 ;  /* 0x000000010d007824 */ /* 0x000fe200078e0208 */
[----:B------:R0:W-:Y:S01]  /*be40*/  STG.E.64 desc[UR36][R2.64+0x40], R12 ;  /* 0x0000400c02007986 */ /* 0x0001e2000c101b24 */
[----:B------:R-:W-:-:S03]  /*be50*/  FMUL R7, R7, 100 ;  /* 0x42c8000007077820 */ /* 0x000fc60000400000 */
[----:B------:R-:W-:-:S03]  /*be60*/  I2FP.F32.U32 R15, R0 ;  /* 0x00000000000f7245 */ /* 0x000fc60000201000 */
[----:B------:R-:W1:Y:S02]  /*be70*/  F2I.TRUNC.NTZ R7, R7 ;  /* 0x0000000700077305 */ /* 0x000e64000020f100 */
[----:B------:R-:W-:-:S04]  /*be80*/  FFMA R15, R15, R36, 1.1641532182693481445e-10 ;  /* 0x2f0000000f0f7423 */ /* 0x000fc80000000024 */
[----:B------:R-:W-:-:S06]  /*be90*/  FMUL R6, R15, 100 ;  /* 0x42c800000f067820 */ /* 0x000fcc0000400000 */
[----:B------:R-:W2:Y:S01]  /*bea0*/  F2I.TRUNC.NTZ R6, R6 ;  /* 0x0000000600067305 */ /* 0x000ea2000020f100 */
[----:B-1----:R-:W-:-:S05]  /*beb0*/  IMAD.HI R0, R7, 0x30c30c31, RZ ;  /* 0x30c30c3107007827 */ /* 0x002fca00078e02ff */
[----:B------:R-:W-:-:S04]  /*bec0*/  SHF.R.U32.HI R15, RZ, 0x1f, R0 ;  /* 0x0000001fff0f7819 */ /* 0x000fc80000011600 */
[----:B------:R-:W-:Y:S01]  /*bed0*/  LEA.HI.SX32 R0, R0, R15, 0x1d ;  /* 0x0000000f00007211 */ /* 0x000fe200078feaff */
[----:B--2---:R-:W-:-:S04]  /*bee0*/  IMAD.HI R14, R6, 0x30c30c31, RZ ;  /* 0x30c30c31060e7827 */ /* 0x004fc800078e02ff */
[----:B------:R-:W-:Y:S01]  /*bef0*/  IMAD R0, R0, -0x2a, R7 ;  /* 0xffffffd600007824 */ /* 0x000fe200078e0207 */
[----:B------:R-:W-:-:S04]  /*bf00*/  SHF.R.U32.HI R19, RZ, 0x1f, R14 ;  /* 0x0000001fff137819 */ /* 0x000fc8000001160e */
[----:B------:R-:W-:-:S05]  /*bf10*/  LEA.HI.SX32 R19, R14, R19, 0x1d ;  /* 0x000000130e137211 */ /* 0x000fca00078feaff */
[----:B------:R-:W-:-:S05]  /*bf20*/  IMAD R19, R19, -0x2a, R6 ;  /* 0xffffffd613137824 */ /* 0x000fca00078e0206 */
[CC--:B------:R-:W-:Y:S02]  /*bf30*/  VIMNMX R6, PT, PT, R0.reuse, R19.reuse, !PT ;  /* 0x0000001300067248 */ /* 0x0c0fe40007fe0100 */
[----:B------:R-:W-:Y:S01]  /*bf40*/  VIMNMX R7, PT, PT, R0, R19, PT ;  /* 0x0000001300077248 */ /* 0x000fe20003fe0100 */
[----:B------:R-:W-:-:S03]  /*bf50*/  IMAD.MOV.U32 R19, RZ, RZ, R5 ;  /* 0x000000ffff137224 */ /* 0x000fc600078e0005 */
[----:B------:R-:W-:-:S13]  /*bf60*/  ISETP.GE.AND P0, PT, R7, R6, PT ;  /* 0x000000060700720c */ /* 0x000fda0003f06270 */
[----:B0-----:R-:W-:Y:S05]  /*bf70*/  @!P0 BRA `(.L_x_36) ;  /* 0x0000000000b08947 */ /* 0x001fea0003800000 */
[----:B------:R-:W-:Y:S01]  /*bf80*/  BSSY.RECONVERGENT B0, `(.L_x_37) ;  /* 0x0000028000007945 */ /* 0x000fe20003800200 */
[----:B------:R-:W-:-:S07]  /*bf90*/  IMAD.MOV.U32 R15, RZ, RZ, R11 ;  /* 0x000000ffff0f7224 */ /* 0x000fce00078e000b */
.L_x_38:
[----:B------:R-:W-:Y:S01]  /*bfa0*/  SHF.R.U32.HI R0, RZ, 0x2, R9 ;  /* 0x00000002ff007819 */ /* 0x000fe20000011609 */
[----:B------:R-:W-:Y:S01]  /*bfb0*/  IMAD.SHL.U32 R5, R13, 0x10, RZ ;  /* 0x000000100d057824 */ /* 0x000fe200078e00ff */
[----:B------:R-:W-:Y:S01]  /*bfc0*/  SHF.R.U32.HI R7, RZ, 0x2, R10 ;  /* 0x00000002ff077819 */ /* 0x000fe2000001160a */
[----:B------:R-:W-:Y:S01]  /*bfd0*/  IMAD.MOV.U32 R14, RZ, RZ, R12 ;  /* 0x000000ffff0e7224 */ /* 0x000fe200078e000c */
[----:B------:R-:W-:Y:S02]  /*bfe0*/  LOP3.LUT R0, R0, R9, RZ, 0x3c, !PT ;  /* 0x0000000900007212 */ /* 0x000fe400078e3cff */
[----:B------:R-:W-:Y:S01]  /*bff0*/  LOP3.LUT R7, R7, R10, RZ, 0x3c, !PT ;  /* 0x0000000a07077212 */ /* 0x000fe200078e3cff */
[----:B------:R-:W-:Y:S02]  /*c000*/  IMAD.MOV.U32 R10, RZ, RZ, R14 ;  /* 0x000000ffff0a7224 */ /* 0x000fe400078e000e */
[----:B------:R-:W-:-:S05]  /*c010*/  IMAD.SHL.U32 R4, R0, 0x2, RZ ;  /* 0x0000000200047824 */ /* 0x000fca00078e00ff */
[----:B------:R-:W-:Y:S01]  /*c020*/  LOP3.LUT R4, R0, R4, R5, 0x96, !PT ;  /* 0x0000000400047212 */ /* 0x000fe200078e9605 */
[----:B------:R-:W-:-:S03]  /*c030*/  IMAD.SHL.U32 R5, R7, 0x2, RZ ;  /* 0x0000000207057824 */ /* 0x000fc600078e00ff */
[----:B------:R-:W-:-:S04]  /*c040*/  LOP3.LUT R12, R4, R13, RZ, 0x3c, !PT ;  /* 0x0000000d040c7212 */ /* 0x000fc800078e3cff */
[----:B------:R-:W-:Y:S01]  /*c050*/  IADD3 R0, PT, PT, R8, 0x587c5, R12 ;  /* 0x000587c508007810 */ /* 0x000fe20007ffe00c */
[----:B------:R-:W-:Y:S02]  /*c060*/  IMAD.SHL.U32 R4, R12, 0x10, RZ ;  /* 0x000000100c047824 */ /* 0x000fe400078e00ff */
[----:B------:R-:W-:-:S03]  /*c070*/  VIADD R8, R8, 0xb0f8a ;  /* 0x000b0f8a08087836 */ /* 0x000fc60000000000 */
[----:B------:R-:W-:Y:S02]  /*c080*/  LOP3.LUT R7, R7, R5, R4, 0x96, !PT ;  /* 0x0000000507077212 */ /* 0x000fe400078e9604 */
[----:B------:R-:W-:Y:S02]  /*c090*/  I2FP.F32.U32 R5, R0 ;  /* 0x0000000000057245 */ /* 0x000fe40000201000 */
[----:B------:R-:W-:-:S03]  /*c0a0*/  LOP3.LUT R11, R7, R12, RZ, 0x3c, !PT ;  /* 0x0000000c070b7212 */ /* 0x000fc600078e3cff */
[----:B------:R-:W-:Y:S02]  /*c0b0*/  FFMA R5, R5, R36, 1.1641532182693481445e-10 ;  /* 0x2f00000005057423 */ /* 0x000fe40000000024 */
[----:B------:R-:W-:Y:S02]  /*c0c0*/  IMAD.IADD R0, R11, 0x1, R8 ;  /* 0x000000010b007824 */ /* 0x000fe400078e0208 */
[----:B------:R-:W-:-:S03]  /*c0d0*/  FMUL R5, R5, 100 ;  /* 0x42c8000005057820 */ /* 0x000fc60000400000 */
[----:B------:R-:W-:-:S03]  /*c0e0*/  I2FP.F32.U32 R7, R0 ;  /* 0x0000000000077245 */ /* 0x000fc60000201000 */
[----:B------:R-:W0:Y:S02]  /*c0f0*/  F2I.TRUNC.NTZ R5, R5 ;  /* 0x0000000500057305 */ /* 0x000e24000020f100 */
[----:B------:R-:W-:-:S04]  /*c100*/  FFMA R7, R7, R36, 1.1641532182693481445e-10 ;  /* 0x2f00000007077423 */ /* 0x000fc80000000024 */
[----:B------:R-:W-:-:S06]  /*c110*/  FMUL R4, R7, 100 ;  /* 0x42c8000007047820 */ /* 0x000fcc0000400000 */
[----:B------:R-:W1:Y:S01]  /*c120*/  F2I.TRUNC.NTZ R4, R4 ;  /* 0x0000000400047305 */ /* 0x000e62000020f100 */
[----:B0-----:R-:W-:-:S05]  /*c130*/  IMAD.HI R0, R5, 0x30c30c31, RZ ;  /* 0x30c30c3105007827 */ /* 0x001fca00078e02ff */
[----:B------:R-:W-:-:S04]  /*c140*/  SHF.R.U32.HI R7, RZ, 0x1f, R0 ;  /* 0x0000001fff077819 */ /* 0x000fc80000011600 */
[----:B------:R-:W-:Y:S01]  /*c150*/  LEA.HI.SX32 R0, R0, R7, 0x1d ;  /* 0x0000000700007211 */ /* 0x000fe200078feaff */
[----:B-1----:R-:W-:-:S04]  /*c160*/  IMAD.HI R6, R4, 0x30c30c31, RZ ;  /* 0x30c30c3104067827 */ /* 0x002fc800078e02ff */
[----:B------:R-:W-:Y:S01]  /*c170*/  IMAD R7, R0, -0x2a, R5 ;  /* 0xffffffd600077824 */ /* 0x000fe200078e0205 */
[----:B------:R-:W-:-:S04]  /*c180*/  SHF.R.U32.HI R9, RZ, 0x1f, R6 ;  /* 0x0000001fff097819 */ /* 0x000fc80000011606 */
[----:B------:R-:W-:-:S05]  /*c190*/  LEA.HI.SX32 R9, R6, R9, 0x1d ;  /* 0x0000000906097211 */ /* 0x000fca00078feaff */
[----:B------:R-:W-:Y:S02]  /*c1a0*/  IMAD R6, R9, -0x2a, R4 ;  /* 0xffffffd609067824 */ /* 0x000fe400078e0204 */
[----:B------:R-:W-:Y:S02]  /*c1b0*/  IMAD.MOV.U32 R9, RZ, RZ, R15 ;  /* 0x000000ffff097224 */ /* 0x000fe400078e000f */
[----:B------:R-:W-:Y:S01]  /*c1c0*/  IMAD.MOV.U32 R15, RZ, RZ, R13 ;  /* 0x000000ffff0f7224 */ /* 0x000fe200078e000d */
[----:B------:R-:W-:Y:S01]  /*c1d0*/  ISETP.GE.AND P0, PT, R7, R6, PT ;  /* 0x000000060700720c */ /* 0x000fe20003f06270 */
[----:B------:R-:W-:-:S12]  /*c1e0*/  IMAD.MOV.U32 R13, RZ, RZ, R11 ;  /* 0x000000ffff0d7224 */ /* 0x000fd800078e000b */
[----:B------:R-:W-:Y:S05]  /*c1f0*/  @P0 BRA `(.L_x_38) ;  /* 0xfffffffc00680947 */ /* 0x000fea000383ffff */
[----:B------:R-:W-:Y:S05]  /*c200*/  BSYNC.RECONVERGENT B0 ;  /* 0x0000000000007941 */ /* 0x000fea0003800200 */
.L_x_37:
[----:B------:R0:W-:Y:S04]  /*c210*/  STG.E.64 desc[UR36][R2.64+0x38], R14 ;  /* 0x0000380e02007986 */ /* 0x0001e8000c101b24 */
[----:B------:R0:W-:Y:S04]  /*c220*/  STG.E.64 desc[UR36][R2.64+0x40], R12 ;  /* 0x0000400c02007986 */ /* 0x0001e8000c101b24 */
[----:B------:R0:W-:Y:S02]  /*c230*/  STG.E.64 desc[UR36][R2.64+0x30], R8 ;  /* 0x0000300802007986 */ /* 0x0001e4000c101b24 */
.L_x_36:
[----:B------:R-:W2:Y:S04]  /*c240*/  LD.E R5, desc[UR36][R22.64] ;  /* 0x0000002416057980 */ /* 0x000ea8000c101900 */
[----:B--2---:R-:W-:Y:S04]  /*c250*/  ST.E desc[UR36][R18.64], R5 ;  /* 0x0000000512007985 */ /* 0x004fe8000c101924 */
[----:B0-----:R-:W2:Y:S04]  /*c260*/  LD.E R3, desc[UR36][R22.64+0x4] ;  /* 0x0000042416037980 */ /* 0x001ea8000c101900 */
[----:B--2---:R0:W-:Y:S04]  /*c270*/  ST.E desc[UR36][R18.64+0x4], R3 ;  /* 0x0000040312007985 */ /* 0x0041e8000c101924 */
[----:B------:R-:W2:Y:S04]  /*c280*/  LD.E R9, desc[UR36][R22.64+0x8] ;  /* 0x0000082416097980 */ /* 0x000ea8000c101900 */
[----:B--2---:R1:W-:Y:S04]  /*c290*/  ST.E desc[UR36][R18.64+0x8], R9 ;  /* 0x0000080912007985 */ /* 0x0043e8000c101924 */
[----:B------:R-:W2:Y:S04]  /*c2a0*/  LD.E R11, desc[UR36][R22.64+0xc] ;  /* 0x00000c24160b7980 */ /* 0x000ea8000c101900 */
[----:B--2---:R2:W-:Y:S04]  /*c2b0*/  ST.E desc[UR36][R18.64+0xc], R11 ;  /* 0x00000c0b12007985 */ /* 0x0045e8000c101924 */
[----:B------:R-:W3:Y:S04]  /*c2c0*/  LD.E R13, desc[UR36][R22.64+0x10] ;  /* 0x00001024160d7980 */ /* 0x000ee8000c101900 */
[----:B---3--:R3:W-:Y:S04]  /*c2d0*/  ST.E desc[UR36][R18.64+0x10], R13 ;  /* 0x0000100d12007985 */ /* 0x0087e8000c101924 */
[----:B------:R-:W4:Y:S04]  /*c2e0*/  LD.E R15, desc[UR36][R22.64+0x14] ;  /* 0x00001424160f7980 */ /* 0x000f28000c101900 */
[----:B----4-:R4:W-:Y:S04]  /*c2f0*/  ST.E desc[UR36][R18.64+0x14], R15 ;  /* 0x0000140f12007985 */ /* 0x0109e8000c101924 */
[----:B------:R-:W5:Y:S04]  /*c300*/  LD.E R21, desc[UR36][R22.64+0x18] ;  /* 0x0000182416157980 */ /* 0x000f68000c101900 */
[----:B-----5:R5:W-:Y:S04]  /*c310*/  ST.E desc[UR36][R18.64+0x18], R21 ;  /* 0x0000181512007985 */ /* 0x020be8000c101924 */
[----:B0-----:R-:W2:Y:S04]  /*c320*/  LD.E R3, desc[UR36][R22.64+0x1c] ;  /* 0x00001c2416037980 */ /* 0x001ea8000c101900 */
[----:B--2---:R0:W-:Y:S04]  /*c330*/  ST.E desc[UR36][R18.64+0x1c], R3 ;  /* 0x00001c0312007985 */ /* 0x0041e8000c101924 */
[----:B-1----:R-:W2:Y:S04]  /*c340*/  LD.E R9, desc[UR36][R22.64+0x20] ;  /* 0x0000202416097980 */ /* 0x002ea8000c101900 */
[----:B--2---:R1:W-:Y:S04]  /*c350*/  ST.E desc[UR36][R18.64+0x20], R9 ;  /* 0x0000200912007985 */ /* 0x0043e8000c101924 */
[----:B------:R-:W2:Y:S04]  /*c360*/  LD.E R11, desc[UR36][R22.64+0x24] ;  /* 0x00002424160b7980 */ /* 0x000ea8000c101900 */
[----:B--2---:R2:W-:Y:S04]  /*c370*/  ST.E desc[UR36][R18.64+0x24], R11 ;  /* 0x0000240b12007985 */ /* 0x0045e8000c101924 */
[----:B---3--:R-:W3:Y:S04]  /*c380*/  LD.E R13, desc[UR36][R22.64+0x28] ;  /* 0x00002824160d7980 */ /* 0x008ee8000c101900 */
[----:B---3--:R3:W-:Y:S04]  /*c390*/  ST.E desc[UR36][R18.64+0x28], R13 ;  /* 0x0000280d12007985 */ /* 0x0087e8000c101924 */
[----:B----4-:R-:W4:Y:S04]  /*c3a0*/  LD.E R15, desc[UR36][R22.64+0x2c] ;  /* 0x00002c24160f7980 */ /* 0x010f28000c101900 */
[----:B----4-:R4:W-:Y:S04]  /*c3b0*/  ST.E desc[UR36][R18.64+0x2c], R15 ;  /* 0x00002c0f12007985 */ /* 0x0109e8000c101924 */
[----:B-----5:R-:W5:Y:S04]  /*c3c0*/  LD.E R21, desc[UR36][R22.64+0x30] ;  /* 0x0000302416157980 */ /* 0x020f68000c101900 */
        /* <DEDUP_REMOVED lines=49> */
[----:B0-----:R-:W5:Y:S04]  /*c6e0*/  LD.E R3, desc[UR36][R22.64+0x94] ;  /* 0x0000942416037980 */ /* 0x001f68000c101900 */
[----:B-----5:R0:W-:Y:S04]  /*c6f0*/  ST.E desc[UR36][R18.64+0x94], R3 ;  /* 0x0000940312007985 */ /* 0x0201e8000c101924 */
[----:B-1----:R-:W5:Y:S04]  /*c700*/  LD.E R9, desc[UR36][R22.64+0x98] ;  /* 0x0000982416097980 */ /* 0x002f68000c101900 */
[----:B-----5:R0:W-:Y:S04]  /*c710*/  ST.E desc[UR36][R18.64+0x98], R9 ;  /* 0x0000980912007985 */ /* 0x0201e8000c101924 */
[----:B--2---:R-:W2:Y:S04]  /*c720*/  LD.E R11, desc[UR36][R22.64+0x9c] ;  /* 0x00009c24160b7980 */ /* 0x004ea8000c101900 */
[----:B--2---:R0:W-:Y:S04]  /*c730*/  ST.E desc[UR36][R18.64+0x9c], R11 ;  /* 0x00009c0b12007985 */ /* 0x0041e8000c101924 */
[----:B---3--:R-:W2:Y:S04]  /*c740*/  LD.E R13, desc[UR36][R22.64+0xa0] ;  /* 0x0000a024160d7980 */ /* 0x008ea8000c101900 */
[----:B--2---:R0:W-:Y:S04]  /*c750*/  ST.E desc[UR36][R18.64+0xa0], R13 ;  /* 0x0000a00d12007985 */ /* 0x0041e8000c101924 */
[----:B----4-:R-:W2:Y:S01]  /*c760*/  LD.E R15, desc[UR36][R22.64+0xa4] ;  /* 0x0000a424160f7980 */ /* 0x010ea2000c101900 */
[----:B------:R-:W-:Y:S01]  /*c770*/  ISETP.GT.AND P0, PT, R7, R6, PT ;  /* 0x000000060700720c */ /* 0x000fe20003f04270 */
[----:B------:R-:W-:Y:S02]  /*c780*/  BSSY.RECONVERGENT B0, `(.L_x_39) ;  /* 0x0000011000007945 */ /* 0x000fe40003800200 */
[----:B--2---:R0:W-:Y:S10]  /*c790*/  ST.E desc[UR36][R18.64+0xa4], R15 ;  /* 0x0000a40f12007985 */ /* 0x0041f4000c101924 */
[----:B------:R-:W-:Y:S05]  /*c7a0*/  @P0 BRA `(.L_x_40) ;  /* 0x0000000000380947 */ /* 0x000fea0003800000 */
[----:B------:R-:W-:Y:S01]  /*c7b0*/  BSSY.RECONVERGENT B1, `(.L_x_41) ;  /* 0x000000c000017945 */ /* 0x000fe20003800200 */
[----:B------:R-:W-:Y:S02]  /*c7c0*/  IMAD.MOV.U32 R0, RZ, RZ, R6 ;  /* 0x000000ffff007224 */ /* 0x000fe400078e0006 */
[----:B0-----:R-:W-:-:S07]  /*c7d0*/  IMAD.MOV.U32 R9, RZ, RZ, R7 ;  /* 0x000000ffff097224 */ /* 0x001fce00078e0007 */
.L_x_42:
[----:B0-----:R-:W-:-:S06]  /*c7e0*/  IMAD.WIDE R2, R0, 0x4, R22 ;  /* 0x0000000400027825 */ /* 0x001fcc00078e0216 */
[----:B------:R-:W2:Y:S01]  /*c7f0*/  LD.E R3, desc[UR36][R2.64] ;  /* 0x0000002402037980 */ /* 0x000ea2000c101900 */
[C---:B------:R-:W-:Y:S01]  /*c800*/  IMAD.WIDE R4, R9.reuse, 0x4, R18 ;  /* 0x0000000409047825 */ /* 0x040fe200078e0212 */
[C---:B------:R-:W-:Y:S02]  /*c810*/  ISETP.GT.AND P0, PT, R0.reuse, R7, PT ;  /* 0x000000070000720c */ /* 0x040fe40003f04270 */
[C---:B------:R-:W-:Y:S01]  /*c820*/  ISETP.LT.AND P1, PT, R9.reuse, R6, PT ;  /* 0x000000060900720c */ /* 0x040fe20003f21270 */
[----:B------:R-:W-:Y:S02]  /*c830*/  VIADD R9, R9, 0x1 ;  /* 0x0000000109097836 */ /* 0x000fe40000000000 */
[----:B------:R-:W-:Y:S01]  /*c840*/  VIADD R0, R0, 0xffffffff ;  /* 0xffffffff00007836 */ /* 0x000fe20000000000 */
[----:B--2---:R0:W-:Y:S09]  /*c850*/  ST.E desc[UR36][R4.64], R3 ;  /* 0x0000000304007985 */ /* 0x0041f2000c101924 */
[----:B------:R-:W-:Y:S05]  /*c860*/  @P0 BRA P1, `(.L_x_42) ;  /* 0xfffffffc00dc0947 */ /* 0x000fea000083ffff */
[----:B------:R-:W-:Y:S05]  /*c870*/  BSYNC.RECONVERGENT B1 ;  /* 0x0000000000017941 */ /* 0x000fea0003800200 */
.L_x_41:
[----:B0-----:R1:W5:Y:S02]  /*c880*/  LD.E R5, desc[UR36][R18.64] ;  /* 0x0000002412057980 */ /* 0x001364000c101900 */
.L_x_40:
[----:B------:R-:W-:Y:S05]  /*c890*/  BSYNC.RECONVERGENT B0 ;  /* 0x0000000000007941 */ /* 0x000fea0003800200 */
.L_x_39:
[----:B-----5:R-:W-:Y:S04]  /*c8a0*/  ST.E desc[UR36][R16.64], R5 ;  /* 0x0000000510007985 */ /* 0x020fe8000c101924 */
[----:B0-----:R-:W2:Y:S04]  /*c8b0*/  LD.E R3, desc[UR36][R18.64+0x4] ;  /* 0x0000042412037980 */ /* 0x001ea8000c101900 */
[----:B--2---:R0:W-:Y:S04]  /*c8c0*/  ST.E desc[UR36][R16.64+0x4], R3 ;  /* 0x0000040310007985 */ /* 0x0041e8000c101924 */
[----:B------:R-:W2:Y:S04]  /*c8d0*/  LD.E R7, desc[UR36][R18.64+0x8] ;  /* 0x0000082412077980 */ /* 0x000ea8000c101900 */
[----:B--2---:R2:W-:Y:S04]  /*c8e0*/  ST.E desc[UR36][R16.64+0x8], R7 ;  /* 0x0000080710007985 */ /* 0x0045e8000c101924 */
[----:B------:R-:W3:Y:S04]  /*c8f0*/  LD.E R9, desc[UR36][R18.64+0xc] ;  /* 0x00000c2412097980 */ /* 0x000ee8000c101900 */
[----:B---3--:R3:W-:Y:S04]  /*c900*/  ST.E desc[UR36][R16.64+0xc], R9 ;  /* 0x00000c0910007985 */ /* 0x0087e8000c101924 */
[----:B------:R-:W4:Y:S04]  /*c910*/  LD.E R11, desc[UR36][R18.64+0x10] ;  /* 0x00001024120b7980 */ /* 0x000f28000c101900 */
[----:B----4-:R4:W-:Y:S04]  /*c920*/  ST.E desc[UR36][R16.64+0x10], R11 ;  /* 0x0000100b10007985 */ /* 0x0109e8000c101924 */
[----:B------:R-:W2:Y:S04]  /*c930*/  LD.E R13, desc[UR36][R18.64+0x14] ;  /* 0x00001424120d7980 */ /* 0x000ea8000c101900 */
[----:B--2---:R2:W-:Y:S04]  /*c940*/  ST.E desc[UR36][R16.64+0x14], R13 ;  /* 0x0000140d10007985 */ /* 0x0045e8000c101924 */
[----:B------:R-:W3:Y:S04]  /*c950*/  LD.E R15, desc[UR36][R18.64+0x18] ;  /* 0x00001824120f7980 */ /* 0x000ee8000c101900 */
[----:B---3--:R3:W-:Y:S04]  /*c960*/  ST.E desc[UR36][R16.64+0x18], R15 ;  /* 0x0000180f10007985 */ /* 0x0087e8000c101924 */
[----:B0-----:R-:W4:Y:S04]  /*c970*/  LD.E R3, desc[UR36][R18.64+0x1c] ;  /* 0x00001c2412037980 */ /* 0x001f28000c101900 */
[----:B----4-:R0:W-:Y:S04]  /*c980*/  ST.E desc[UR36][R16.64+0x1c], R3 ;  /* 0x00001c0310007985 */ /* 0x0101e8000c101924 */
[----:B------:R-:W4:Y:S04]  /*c990*/  LD.E R7, desc[UR36][R18.64+0x20] ;  /* 0x0000202412077980 */ /* 0x000f28000c101900 */
[----:B----4-:R4:W-:Y:S04]  /*c9a0*/  ST.E desc[UR36][R16.64+0x20], R7 ;  /* 0x0000200710007985 */ /* 0x0109e8000c101924 */
        /* <DEDUP_REMOVED lines=8> */
[----:B0-----:R-:W3:Y:S04]  /*ca30*/  LD.E R3, desc[UR36][R18.64+0x34] ;  /* 0x0000342412037980 */ /* 0x001ee8000c101900 */
[----:B---3--:R0:W-:Y:S04]  /*ca40*/  ST.E desc[UR36][R16.64+0x34], R3 ;  /* 0x0000340310007985 */ /* 0x0081e8000c101924 */
        /* <DEDUP_REMOVED lines=50> */
[----:B------:R-:W2:Y:S04]  /*cd70*/  LD.E R9, desc[UR36][R18.64+0x9c] ;  /* 0x00009c2412097980 */ /* 0x000ea8000c101900 */
[----:B--2---:R4:W-:Y:S04]  /*cd80*/  ST.E desc[UR36][R16.64+0x9c], R9 ;  /* 0x00009c0910007985 */ /* 0x0049e8000c101924 */
[----:B------:R-:W2:Y:S04]  /*cd90*/  LD.E R11, desc[UR36][R18.64+0xa0] ;  /* 0x0000a024120b7980 */ /* 0x000ea8000c101900 */
[----:B--2---:R4:W-:Y:S04]  /*cda0*/  ST.E desc[UR36][R16.64+0xa0], R11 ;  /* 0x0000a00b10007985 */ /* 0x0049e8000c101924 */
[----:B---3--:R-:W2:Y:S04]  /*cdb0*/  LD.E R13, desc[UR36][R18.64+0xa4] ;  /* 0x0000a424120d7980 */ /* 0x008ea8000c101900 */
[----:B--2---:R4:W-:Y:S01]  /*cdc0*/  ST.E desc[UR36][R16.64+0xa4], R13 ;  /* 0x0000a40d10007985 */ /* 0x0049e2000c101924 */
[----:B------:R-:W-:Y:S05]  /*cdd0*/  BRA `(.L_x_43) ;  /* 0x00000104000c7947 */ /* 0x000fea0003800000 */
.L_x_204:
[----:B------:R-:W-:Y:S05]  /*cde0*/  BREAK.RELIABLE B7 ;  /* 0x0000000000077942 */ /* 0x000fea0003800100 */
[----:B------:R-:W-:Y:S01]  /*cdf0*/  MOV R0, 0x0 ;  /* 0x0000000000007802 */ /* 0x000fe20000000f00 */
[----:B------:R-:W-:Y:S02]  /*ce00*/  IMAD.MOV.U32 R4, RZ, RZ, 0xa8 ;  /* 0x000000a8ff047424 */ /* 0x000fe400078e00ff */
[----:B------:R-:W-:Y:S01]  /*ce10*/  IMAD.MOV.U32 R5, RZ, RZ, RZ ;  /* 0x000000ffff057224 */ /* 0x000fe200078e00ff */
[----:B------:R0:W1:Y:S06]  /*ce20*/  LDC.64 R2, c[0x4][R0] ;  /* 0x0100000000027b82 */ /* 0x00006c0000000a00 */
[----:B------:R-:W-:-:S07]  /*ce30*/  LEPC R20, `(.L_x_44) ;  /* 0x000000001014794e */ /* 0x000fce0000000000 */
[----:B01----:R-:W-:Y:S05]  /*ce40*/  CALL.ABS.NOINC R2 ;  /* 0x0000000002007343 */ /* 0x003fea0003c00000 */
.L_x_44:
[----:B------:R-:W0:Y:S01]  /*ce50*/  S2UR UR5, SR_CgaCtaId ;  /* 0x00000000000579c3 */ /* 0x000e220000008800 */
[----:B------:R-:W-:Y:S01]  /*ce60*/  UMOV UR4, 0x400 ;  /* 0x0000040000047882 */ /* 0x000fe20000000000 */
[----:B------:R-:W-:Y:S02]  /*ce70*/  IMAD.MOV.U32 R16, RZ, RZ, R4 ;  /* 0x000000ffff107224 */ /* 0x000fe400078e0004 */
[----:B------:R-:W-:Y:S01]  /*ce80*/  IMAD.MOV.U32 R17, RZ, RZ, R5 ;  /* 0x000000ffff117224 */ /* 0x000fe200078e0005 */
[----:B0-----:R-:W-:-:S09]  /*ce90*/  ULEA UR4, UR5, UR4, 0x18 ;  /* 0x0000000405047291 */ /* 0x001fd2000f8ec0ff */
[----:B------:R-:W0:Y:S04]  /*cea0*/  LDS R3, [UR4] ;  /* 0x00000004ff037984 */ /* 0x000e280008000800 */
[----:B0-----:R-:W-:Y:S04]  /*ceb0*/  ST.E desc[UR36][R16.64], R3 ;  /* 0x0000000310007985 */ /* 0x001fe8000c101924 */
[----:B------:R-:W0:Y:S04]  /*cec0*/  LDS R5, [UR4+0x4] ;  /* 0x00000404ff057984 */ /* 0x000e280008000800 */
        /* <DEDUP_REMOVED lines=58> */
[----:B0-----:R0:W-:Y:S04]  /*d270*/  ST.E desc[UR36][R16.64+0x78], R3 ;  /* 0x0000780310007985 */ /* 0x0011e8000c101924 */
[----:B------:R-:W1:Y:S01]  /*d280*/  LDS R5, [UR4+0x7c] ;  /* 0x00007c04ff057984 */ /* 0x000e620008000800 */
[----:B0-----:R-:W0:Y:S03]  /*d290*/  LDC.64 R2, c[0x0][0x398] ;  /* 0x0000e600ff027b82 */ /* 0x001e260000000a00 */
[----:B-1----:R-:W-:Y:S04]  /*d2a0*/  ST.E desc[UR36][R16.64+0x7c], R5 ;  /* 0x00007c0510007985 */ /* 0x002fe8000c101924 */
[----:B------:R-:W1:Y:S04]  /*d2b0*/  LDS R7, [UR4+0x80] ;  /* 0x00008004ff077984 */ /* 0x000e680008000800 */
        /* <DEDUP_REMOVED lines=35> */
[----:B0-----:R-:W-:-:S03]  /*d4f0*/  IMAD.HI R7, R22, 0x30c30c31, RZ ;  /* 0x30c30c3116077827 */ /* 0x001fc600078e02ff */
[----:B------:R-:W-:Y:S01]  /*d500*/  LOP3.LUT R25, R6, R19, RZ, 0x3c, !PT ;  /* 0x0000001306197212 */ /* 0x000fe200078e3cff */
[----:B------:R-:W-:Y:S01]  /*d510*/  IMAD.MOV.U32 R15, RZ, RZ, R4 ;  /* 0x000000ffff0f7224 */ /* 0x000fe200078e0004 */
[----:B------:R-:W-:Y:S01]  /*d520*/  SHF.R.U32.HI R8, RZ, 0x1f, R7 ;  /* 0x0000001fff087819 */ /* 0x000fe20000011607 */
[----:B------:R1:W-:Y:S02]  /*d530*/  STG.E.64 desc[UR36][R2.64+0x8], R10 ;  /* 0x0000080a02007986 */ /* 0x0003e4000c101b24 */
[----:B------:R-:W-:Y:S01]  /*d540*/  IMAD.IADD R0, R25, 0x1, R14 ;  /* 0x0000000119007824 */ /* 0x000fe200078e020e */
[----:B------:R-:W-:Y:S01]  /*d550*/  LEA.HI.SX32 R9, R7, R8, 0x1d ;  /* 0x0000000807097211 */ /* 0x000fe200078feaff */
[----:B------:R1:W-:Y:S03]  /*d560*/  STG.E.64 desc[UR36][R2.64+0x10], R24 ;  /* 0x0000101802007986 */ /* 0x0003e6000c101b24 */
[----:B------:R-:W-:Y:S01]  /*d570*/  I2FP.F32.U32 R0, R0 ;  /* 0x0000000000007245 */ /* 0x000fe20000201000 */
[----:B------:R-:W-:Y:S01]  /*d580*/  IMAD R22, R9, -0x2a, R22 ;  /* 0xffffffd609167824 */ /* 0x000fe200078e0216 */
[----:B------:R1:W-:Y:S03]  /*d590*/  STG.E.64 desc[UR36][R2.64], R14 ;  /* 0x0000000e02007986 */ /* 0x0003e6000c101b24 */
[----:B------:R-:W-:-:S04]  /*d5a0*/  FFMA R0, R0, R21, 1.1641532182693481445e-10 ;  /* 0x2f00000000007423 */ /* 0x000fc80000000015 */
[----:B------:R-:W-:-:S06]  /*d5b0*/  FMUL R0, R0, 100 ;  /* 0x42c8000000007820 */ /* 0x000fcc0000400000 */
[----:B------:R-:W0:Y:S02]  /*d5c0*/  F2I.TRUNC.NTZ R0, R0 ;  /* 0x0000000000007305 */ /* 0x000e24000020f100 */
        /* <DEDUP_REMOVED lines=11> */
[----:B------:R-:W-:Y:S02]  /*d680*/  IMAD.MOV.U32 R15, RZ, RZ, R18 ;  /* 0x000000ffff0f7224 */ /* 0x000fe400078e0012 */
[----:B------:R-:W-:Y:S02]  /*d690*/  IMAD.MOV.U32 R4, RZ, RZ, R19 ;  /* 0x000000ffff047224 */ /* 0x000fe400078e0013 */
[----:B------:R-:W-:Y:S02]  /*d6a0*/  IMAD.MOV.U32 R5, RZ, RZ, R25 ;  /* 0x000000ffff057224 */ /* 0x000fe400078e0019 */
[----:B------:R-:W-:-:S07]  /*d6b0*/  IMAD.MOV.U32 R6, RZ, RZ, R14 ;  /* 0x000000ffff067224 */ /* 0x000fce00078e000e */
.L_x_48:
[----:B------:R-:W-:Y:S01]  /*d6c0*/  SHF.R.U32.HI R8, RZ, 0x2, R7 ;  /* 0x00000002ff087819 */ /* 0x000fe20000011607 */
[----:B------:R-:W-:Y:S01]  /*d6d0*/  IMAD.MOV.U32 R14, RZ, RZ, R4 ;  /* 0x000000ffff0e7224 */ /* 0x000fe200078e0004 */
[----:B------:R-:W-:Y:S02]  /*d6e0*/  SHF.R.U32.HI R11, RZ, 0x2, R0 ;  /* 0x00000002ff0b7819 */ /* 0x000fe40000011600 */
[----:B------:R-:W-:Y:S01]  /*d6f0*/  LOP3.LUT R8, R8, R7, RZ, 0x3c, !PT ;  /* 0x0000000708087212 */ /* 0x000fe200078e3cff */
[----:B------:R-:W-:Y:S01]  /*d700*/  IMAD.SHL.U32 R7, R5, 0x10, RZ ;  /* 0x0000001005077824 */ /* 0x000fe200078e00ff */
[----:B------:R-:W-:-:S03]  /*d710*/  LOP3.LUT R11, R11, R0, RZ, 0x3c, !PT ;  /* 0x000000000b0b7212 */ /* 0x000fc600078e3cff */
[----:B------:R-:W-:-:S05]  /*d720*/  IMAD.SHL.U32 R9, R8, 0x2, RZ ;  /* 0x0000000208097824 */ /* 0x000fca00078e00ff */
        /* <DEDUP_REMOVED lines=11> */
[----:B------:R-:W-:-:S04]  /*d7e0*/  IMAD.IADD R7, R11, 0x1, R6 ;  /* 0x000000010b077824 */ /* 0x000fc800078e0206 */
[----:B------:R-:W0:Y:S01]  /*d7f0*/  F2I.TRUNC.NTZ R0, R0 ;  /* 0x0000000000007305 */ /* 0x000e22000020f100 */
[----:B------:R-:W-:-:S05]  /*d800*/  I2FP.F32.U32 R7, R7 ;  /* 0x0000000700077245 */ /* 0x000fca0000201000 */
[----:B------:R-:W-:-:S04]  /*d810*/  FFMA R7, R7, R21, 1.1641532182693481445e-10 ;  /* 0x2f00000007077423 */ /* 0x000fc80000000015 */
[----:B------:R-:W-:Y:S01]  /*d820*/  FMUL R10, R7, 100 ;  /* 0x42c80000070a7820 */ /* 0x000fe20000400000 */
[----:B0-----:R-:W-:-:S05]  /*d830*/  IMAD.HI R7, R0, 0x30c30c31, RZ ;  /* 0x30c30c3100077827 */ /* 0x001fca00078e02ff */
[----:B------:R-:W0:Y:S01]  /*d840*/  F2I.TRUNC.NTZ R10, R10 ;  /* 0x0000000a000a7305 */ /* 0x000e22000020f100 */
[----:B------:R-:W-:-:S04]  /*d850*/  SHF.R.U32.HI R8, RZ, 0x1f, R7 ;  /* 0x0000001fff087819 */ /* 0x000fc80000011607 */
[----:B------:R-:W-:Y:S01]  /*d860*/  LEA.HI.SX32 R7, R7, R8, 0x1d ;  /* 0x0000000807077211 */ /* 0x000fe200078feaff */
[----:B0-----:R-:W-:-:S05]  /*d870*/  IMAD.HI R9, R10, 0x30c30c31, RZ ;  /* 0x30c30c310a097827 */ /* 0x001fca00078e02ff */
[----:B------:R-:W-:-:S04]  /*d880*/  SHF.R.U32.HI R12, RZ, 0x1f, R9 ;  /* 0x0000001fff0c7819 */ /* 0x000fc80000011609 */
[----:B------:R-:W-:Y:S01]  /*d890*/  LEA.HI.SX32 R13, R9, R12, 0x1d ;  /* 0x0000000c090d7211 */ /* 0x000fe200078feaff */
[----:B------:R-:W-:Y:S02]  /*d8a0*/  IMAD R9, R7, -0x2a, R0 ;  /* 0xffffffd607097824 */ /* 0x000fe400078e0200 */
[----:B------:R-:W-:Y:S02]  /*d8b0*/  IMAD.MOV.U32 R7, RZ, RZ, R15 ;  /* 0x000000ffff077224 */ /* 0x000fe400078e000f */
[----:B------:R-:W-:Y:S02]  /*d8c0*/  IMAD R8, R13, -0x2a, R10 ;  /* 0xffffffd60d087824 */ /* 0x000fe400078e020a */
[----:B------:R-:W-:Y:S02]  /*d8d0*/  IMAD.MOV.U32 R15, RZ, RZ, R5 ;  /* 0x000000ffff0f7224 */ /* 0x000fe400078e0005 */
[----:B------:R-:W-:Y:S01]  /*d8e0*/  IMAD.MOV.U32 R0, RZ, RZ, R14 ;  /* 0x000000ffff007224 */ /* 0x000fe200078e000e */
[----:B------:R-:W-:Y:S01]  /*d8f0*/  ISETP.GE.AND P0, PT, R9, R8, PT ;  /* 0x000000080900720c */ /* 0x000fe20003f06270 */
[----:B------:R-:W-:-:S12]  /*d900*/  IMAD.MOV.U32 R5, RZ, RZ, R11 ;  /* 0x000000ffff057224 */ /* 0x000fd800078e000b */
[----:B------:R-:W-:Y:S05]  /*d910*/  @P0 BRA `(.L_x_48) ;  /* 0xfffffffc00680947 */ /* 0x000fea000383ffff */
[----:B------:R-:W-:Y:S05]  /*d920*/  BSYNC.RECONVERGENT B1 ;  /* 0x0000000000017941 */ /* 0x000fea0003800200 */
.L_x_47:
[----:B------:R0:W-:Y:S01]  /*d930*/  STG.E.64 desc[UR36][R2.64+0x8], R14 ;  /* 0x0000080e02007986 */ /* 0x0001e2000c101b24 */
[----:B------:R-:W-:-:S03]  /*d940*/  IMAD.MOV.U32 R0, RZ, RZ, R8 ;  /* 0x000000ffff007224 */ /* 0x000fc600078e0008 */
[----:B------:R0:W-:Y:S04]  /*d950*/  STG.E.64 desc[UR36][R2.64+0x10], R4 ;  /* 0x0000100402007986 */ /* 0x0001e8000c101b24 */
[----:B------:R0:W-:Y:S02]  /*d960*/  STG.E.64 desc[UR36][R2.64], R6 ;  /* 0x0000000602007986 */ /* 0x0001e4000c101b24 */
.L_x_46:
[----:B------:R-:W-:Y:S05]  /*d970*/  BSYNC.RECONVERGENT B0 ;  /* 0x0000000000007941 */ /* 0x000fea0003800200 */
.L_x_45:
[----:B------:R-:W-:Y:S01]  /*d980*/  ISETP.GE.AND P0, PT, R0, R9, PT ;  /* 0x000000090000720c */ /* 0x000fe20003f06270 */
[----:B------:R-:W-:-:S12]  /*d990*/  BSSY B0, `(.L_x_49) ;  /* 0x0000037000007945 */ /* 0x000fd80003800000 */
[----:B------:R-:W-:Y:S05]  /*d9a0*/  @!P0 BRA `(.L_x_50) ;  /* 0x0000000000d48947 */ /* 0x000fea0003800000 */
[--C-:B------:R-:W-:Y:S01]  /*d9b0*/  IMAD.IADD R10, R0, 0x1, -R9.reuse ;  /* 0x00000001000a7824 */ /* 0x100fe200078e0a09 */
[----:B------:R-:W-:Y:S01]  /*d9c0*/  BSSY.RECONVERGENT B1, `(.L_x_51) ;  /* 0x000001a000017945 */ /* 0x000fe20003800200 */
[----:B------:R-:W-:Y:S02]  /*d9d0*/  IMAD.MOV.U32 R13, RZ, RZ, R9 ;  /* 0x000000ffff0d7224 */ /* 0x000fe400078e0009 */
[----:B0-----:R-:W-:-:S05]  /*d9e0*/  VIADD R2, R10, 0x1 ;  /* 0x000000010a027836 */ /* 0x001fca0000000000 */
[----:B------:R-:W-:-:S13]  /*d9f0*/  LOP3.LUT P0, R8, R2, 0x3, RZ, 0xc0, !PT ;  /* 0x0000000302087812 */ /* 0x000fda000780c0ff */
[----:B------:R-:W-:Y:S05]  /*da00*/  @!P0 BRA `(.L_x_52) ;  /* 0x0000000000548947 */ /* 0x000fea0003800000 */
[----:B------:R-:W0:Y:S02]  /*da10*/  LDC.64 R6, c[0x4][0x50] ;  /* 0x01001400ff067b82 */ /* 0x000e240000000a00 */
[----:B0-----:R-:W2:Y:S02]  /*da20*/  LDG.E.64 R2, desc[UR36][R6.64] ;  /* 0x0000002406027981 */ /* 0x001ea4000c1e1b00 */
[----:B--2---:R-:W-:-:S06]  /*da30*/  IMAD.WIDE R2, R9, 0x4, R2 ;  /* 0x0000000409027825 */ /* 0x004fcc00078e0202 */
[----:B------:R-:W2:Y:S01]  /*da40*/  LD.E.STRONG.SYS R3, desc[UR36][R2.64] ;  /* 0x0000002402037980 */ /* 0x000ea2000c115900 */
[----:B------:R-:W-:Y:S01]  /*da50*/  IMAD.WIDE R4, R9, 0x4, R16 ;  /* 0x0000000409047825 */ /* 0x000fe200078e0210 */
[----:B------:R-:W-:-:S03]  /*da60*/  ISETP.NE.AND P0, PT, R8, 0x1, PT ;  /* 0x000000010800780c */ /* 0x000fc60003f05270 */
[----:B------:R-:W-:Y:S01]  /*da70*/  VIADD R13, R9, 0x1 ;  /* 0x00000001090d7836 */ /* 0x000fe20000000000 */
[----:B--2---:R0:W-:Y:S09]  /*da80*/  ST.E desc[UR36][R4.64], R3 ;  /* 0x0000000304007985 */ /* 0x0041f2000c101924 */
[----:B------:R-:W-:Y:S05]  /*da90*/  @!P0 BRA `(.L_x_52) ;  /* 0x0000000000308947 */ /* 0x000fea0003800000 */
[----:B0-----:R-:W2:Y:S02]  /*daa0*/  LDG.E.64 R2, desc[UR36][R6.64] ;  /* 0x0000002406027981 */ /* 0x001ea4000c1e1b00 */
[----:B--2---:R-:W-:-:S06]  /*dab0*/  IMAD.WIDE R2, R9, 0x4, R2 ;  /* 0x0000000409027825 */ /* 0x004fcc00078e0202 */
[----:B------:R-:W2:Y:S01]  /*dac0*/  LD.E.STRONG.SYS R3, desc[UR36][R2.64+0x4] ;  /* 0x0000042402037980 */ /* 0x000ea2000c115900 */
[----:B------:R-:W-:Y:S01]  /*dad0*/  ISETP.NE.AND P0, PT, R8, 0x2, PT ;  /* 0x000000020800780c */ /* 0x000fe20003f05270 */
[----:B------:R-:W-:Y:S02]  /*dae0*/  VIADD R13, R9, 0x2 ;  /* 0x00000002090d7836 */ /* 0x000fe40000000000 */
[----:B--2---:R1:W-:Y:S10]  /*daf0*/  ST.E desc[UR36][R4.64+0x4], R3 ;  /* 0x0000040304007985 */ /* 0x0043f4000c101924 */
[----:B------:R-:W-:Y:S05]  /*db00*/  @!P0 BRA `(.L_x_52) ;  /* 0x0000000000148947 */ /* 0x000fea0003800000 */
[----:B-1----:R-:W2:Y:S02]  /*db10*/  LDG.E.64 R2, desc[UR36][R6.64] ;  /* 0x0000002406027981 */ /* 0x002ea4000c1e1b00 */
[----:B--2---:R-:W-:-:S06]  /*db20*/  IMAD.WIDE R2, R9, 0x4, R2 ;  /* 0x0000000409027825 */ /* 0x004fcc00078e0202 */
[----:B------:R-:W2:Y:S01]  /*db30*/  LD.E.STRONG.SYS R3, desc[UR36][R2.64+0x8] ;  /* 0x0000082402037980 */ /* 0x000ea2000c115900 */
[----:B------:R-:W-:-:S03]  /*db40*/  VIADD R13, R9, 0x3 ;  /* 0x00000003090d7836 */ /* 0x000fc60000000000 */
[----:B--2---:R2:W-:Y:S04]  /*db50*/  ST.E desc[UR36][R4.64+0x8], R3 ;  /* 0x0000080304007985 */ /* 0x0045e8000c101924 */
.L_x_52:
[----:B------:R-:W-:Y:S05]  /*db60*/  BSYNC.RECONVERGENT B1 ;  /* 0x0000000000017941 */ /* 0x000fea0003800200 */
.L_x_51:
[----:B------:R-:W-:-:S13]  /*db70*/  ISETP.GE.U32.AND P0, PT, R10, 0x3, PT ;  /* 0x000000030a00780c */ /* 0x000fda0003f06070 */
[----:B------:R-:W-:Y:S05]  /*db80*/  @!P0 BRA `(.L_x_50) ;  /* 0x00000000005c8947 */ /* 0x000fea0003800000 */
[----:B------:R-:W3:Y:S02]  /*db90*/  LDC.64 R10, c[0x4][0x50] ;  /* 0x01001400ff0a7b82 */ /* 0x000ee40000000a00 */
.L_x_53:
[----:B01234-:R-:W2:Y:S02]  /*dba0*/  LDG.E.64 R2, desc[UR36][R10.64] ;  /* 0x000000240a027981 */ /* 0x01fea4000c1e1b00 */
[----:B--2---:R-:W-:-:S05]  /*dbb0*/  IMAD.WIDE R2, R13, 0x4, R2 ;  /* 0x000000040d027825 */ /* 0x004fca00078e0202 */
[----:B------:R-:W2:Y:S01]  /*dbc0*/  LD.E.STRONG.SYS R15, desc[UR36][R2.64] ;  /* 0x00000024020f7980 */ /* 0x000ea2000c115900 */
[----:B------:R-:W-:-:S05]  /*dbd0*/  IMAD.WIDE R4, R13, 0x4, R16 ;  /* 0x000000040d047825 */ /* 0x000fca00078e0210 */
[----:B--2---:R0:W-:Y:S04]  /*dbe0*/  ST.E desc[UR36][R4.64], R15 ;  /* 0x0000000f04007985 */ /* 0x0041e8000c101924 */
[----:B------:R-:W2:Y:S02]  /*dbf0*/  LDG.E.64 R6, desc[UR36][R10.64] ;  /* 0x000000240a067981 */ /* 0x000ea4000c1e1b00 */
[----:B--2---:R-:W-:-:S06]  /*dc00*/  IMAD.WIDE R6, R13, 0x4, R6 ;  /* 0x000000040d067825 */ /* 0x004fcc00078e0206 */
[----:B------:R-:W2:Y:S04]  /*dc10*/  LD.E.STRONG.SYS R7, desc[UR36][R6.64+0x4] ;  /* 0x0000042406077980 */ /* 0x000ea8000c115900 */
[----:B--2---:R4:W-:Y:S04]  /*dc20*/  ST.E desc[UR36][R4.64+0x4], R7 ;  /* 0x0000040704007985 */ /* 0x0049e8000c101924 */
[----:B------:R-:W2:Y:S02]  /*dc30*/  LDG.E.64 R8, desc[UR36][R10.64] ;  /* 0x000000240a087981 */ /* 0x000ea4000c1e1b00 */
[----:B--2---:R-:W-:-:S06]  /*dc40*/  IMAD.WIDE R8, R13, 0x4, R8 ;  /* 0x000000040d087825 */ /* 0x004fcc00078e0208 */
[----:B------:R-:W2:Y:S04]  /*dc50*/  LD.E.STRONG.SYS R9, desc[UR36][R8.64+0x8] ;  /* 0x0000082408097980 */ /* 0x000ea8000c115900 */
[----:B--2---:R4:W-:Y:S04]  /*dc60*/  ST.E desc[UR36][R4.64+0x8], R9 ;  /* 0x0000080904007985 */ /* 0x0049e8000c101924 */
[----:B------:R-:W2:Y:S02]  /*dc70*/  LDG.E.64 R2, desc[UR36][R10.64] ;  /* 0x000000240a027981 */ /* 0x000ea4000c1e1b00 */
[----:B--2---:R-:W-:-:S06]  /*dc80*/  IMAD.WIDE R2, R13, 0x4, R2 ;  /* 0x000000040d027825 */ /* 0x004fcc00078e0202 */
[----:B------:R-:W2:Y:S01]  /*dc90*/  LD.E.STRONG.SYS R3, desc[UR36][R2.64+0xc] ;  /* 0x00000c2402037980 */ /* 0x000ea2000c115900 */
[----:B0-----:R-:W-:Y:S01]  /*dca0*/  VIADD R15, R13, 0x3 ;  /* 0x000000030d0f7836 */ /* 0x001fe20000000000 */
[----:B------:R-:W-:Y:S05]  /*dcb0*/  YIELD ;  /* 0x0000000000007946 */ /* 0x000fea0003800000 */
[----:B------:R-:W-:Y:S01]  /*dcc0*/  ISETP.NE.AND P0, PT, R15, R0, PT ;  /* 0x000000000f00720c */ /* 0x000fe20003f05270 */
[----:B------:R-:W-:Y:S01]  /*dcd0*/  VIADD R13, R13, 0x4 ;  /* 0x000000040d0d7836 */ /* 0x000fe20000000000 */
[----:B--2---:R4:W-:Y:S11]  /*dce0*/  ST.E desc[UR36][R4.64+0xc], R3 ;  /* 0x00000c0304007985 */ /* 0x0049f6000c101924 */
[----:B------:R-:W-:Y:S05]  /*dcf0*/  @P0 BRA `(.L_x_53) ;  /* 0xfffffffc00a80947 */ /* 0x000fea000383ffff */
.L_x_50:
[----:B------:R-:W-:Y:S05]  /*dd00*/  BSYNC B0 ;  /* 0x0000000000007941 */ /* 0x000fea0003800000 */
.L_x_49:
[----:B012-4-:R-:W-:Y:S01]  /*dd10*/  IMAD.MOV.U32 R3, RZ, RZ, -0x1 ;  /* 0xffffffffff037424 */ /* 0x017fe200078e00ff */
        /* <DEDUP_REMOVED lines=681> */
.L_x_54:
        /* <DEDUP_REMOVED lines=171> */
.L_x_58:
        /* <DEDUP_REMOVED lines=13> */
.L_x_57:
[----:B------:R-:W-:Y:S05]  /*11330*/  BSYNC.RECONVERGENT B1 ;  /* 0x0000000000017941 */ /* 0x000fea0003800200 */
.L_x_56:
[----:B------:R-:W-:-:S13]  /*11340*/  ISETP.GE.AND P0, PT, R0, 0x2a, PT ;  /* 0x0000002a0000780c */ /* 0x000fda0003f06270 */
[----:B------:R-:W-:Y:S05]  /*11350*/  @!P0 BRA `(.L_x_58) ;  /* 0xfffffffc00c08947 */ /* 0x000fea000383ffff */
[----:B------:R-:W-:Y:S05]  /*11360*/  BSYNC.RECONVERGENT B0 ;  /* 0x0000000000007941 */ /* 0x000fea0003800200 */
.L_x_55:
[----:B------:R-:W-:Y:S01]  /*11370*/  MOV R0, 0x0 ;  /* 0x0000000000007802 */ /* 0x000fe20000000f00 */
[----:B------:R-:W-:Y:S02]  /*11380*/  IMAD.MOV.U32 R4, RZ, RZ, 0xa8 ;  /* 0x000000a8ff047424 */ /* 0x000fe400078e00ff */
[----:B------:R-:W-:Y:S01]  /*11390*/  IMAD.MOV.U32 R5, RZ, RZ, RZ ;  /* 0x000000ffff057224 */ /* 0x000fe200078e00ff */
[----:B0-----:R0:W1:Y:S06]  /*113a0*/  LDC.64 R2, c[0x4][R0] ;  /* 0x0100000000027b82 */ /* 0x00106c0000000a00 */
[----:B------:R-:W-:-:S07]  /*113b0*/  LEPC R20, `(.L_x_59) ;  /* 0x000000001014794e */ /* 0x000fce0000000000 */
[----:B01----:R-:W-:Y:S05]  /*113c0*/  CALL.ABS.NOINC R2 ;  /* 0x0000000002007343 */ /* 0x003fea0003c00000 */
.L_x_59:
        /* <DEDUP_REMOVED lines=46> */
.L_x_62:
        /* <DEDUP_REMOVED lines=39> */
.L_x_61:
[----:B------:R0:W-:Y:S04]  /*11920*/  STG.E.64 desc[UR36][R2.64+0x8], R14 ;  /* 0x0000080e02007986 */ /* 0x0001e8000c101b24 */
[----:B------:R0:W-:Y:S04]  /*11930*/  STG.E.64 desc[UR36][R2.64+0x10], R12 ;  /* 0x0000100c02007986 */ /* 0x0001e8000c101b24 */
[----:B------:R0:W-:Y:S02]  /*11940*/  STG.E.64 desc[UR36][R2.64], R8 ;  /* 0x0000000802007986 */ /* 0x0001e4000c101b24 */
.L_x_60:
        /* <DEDUP_REMOVED lines=90> */
.L_x_66:
        /* <DEDUP_REMOVED lines=10> */
.L_x_65:
[----:B0-----:R1:W5:Y:S02]  /*11f90*/  LD.E R5, desc[UR36][R18.64] ;  /* 0x0000002412057980 */ /* 0x001364000c101900 */
.L_x_64:
[----:B------:R-:W-:Y:S05]  /*11fa0*/  BSYNC.RECONVERGENT B0 ;  /* 0x0000000000007941 */ /* 0x000fea0003800200 */
.L_x_63:
        /* <DEDUP_REMOVED lines=84> */
.L_x_19:
[----:B------:R-:W-:-:S05]  /*124f0*/  IMAD.MOV.U32 R0, RZ, RZ, -0x2 ;  /* 0xfffffffeff007424 */ /* 0x000fca00078e00ff */
[----:B------:R-:W-:-:S05]  /*12500*/  VIADDMNMX.U32 R0, R11, R0, 0x2, PT ;  /* 0x000000020b007446 */ /* 0x000fca0003800000 */
[----:B------:R-:W-:-:S04]  /*12510*/  IMAD.SHL.U32 R0, R0, 0x4, RZ ;  /* 0x0000000400007824 */ /* 0x000fc800078e00ff */
[----:B0-----:R-:W0:Y:S02]  /*12520*/  LDC R2, c[0x2][R0+0xc] ;  /* 0x0080030000027b82 */ /* 0x001e240000000800 */
[----:B0-----:R-:W-:-:S04]  /*12530*/  SHF.R.S32.HI R3, RZ, 0x1f, R2 ;  /* 0x0000001fff037819 */ /* 0x001fc80000011402 */
.L_x_207:
[----:B------:R-:W-:Y:S05]  /*12540*/  BRX R2 -0x12550                                       (*"BRANCH_TARGETS .L_x_208,.L_x_209,.L_x_206"*) ;  /* 0xfffffed802ac7949 */ /* 0x000fea000383ffff */
.L_x_206:
[----:B------:R-:W-:Y:S05]  /*12550*/  BSYNC.RELIABLE B7 ;  /* 0x0000000000077941 */ /* 0x000fea0003800100 */
.L_x_18:
[----:B------:R0:W5:Y:S01]  /*12560*/  LD.E R5, desc[UR36][R16.64] ;  /* 0x0000002410057980 */ /* 0x000162000c101900 */
[----:B------:R-:W-:Y:S05]  /*12570*/  BRA `(.L_x_43) ;  /* 0x000000ac00247947 */ /* 0x000fea0003800000 */
.L_x_208:
[----:B------:R-:W-:Y:S05]  /*12580*/  BREAK.RELIABLE B7 ;  /* 0x0000000000077942 */ /* 0x000fea0003800100 */
[----:B------:R-:W-:Y:S01]  /*12590*/  MOV R0, 0x0 ;  /* 0x0000000000007802 */ /* 0x000fe20000000f00 */
[----:B------:R-:W-:Y:S02]  /*125a0*/  IMAD.MOV.U32 R4, RZ, RZ, 0xa8 ;  /* 0x000000a8ff047424 */ /* 0x000fe400078e00ff */
[----:B------:R-:W-:Y:S01]  /*125b0*/  IMAD.MOV.U32 R5, RZ, RZ, RZ ;  /* 0x000000ffff057224 */ /* 0x000fe200078e00ff */
[----:B------:R0:W1:Y:S06]  /*125c0*/  LDC.64 R2, c[0x4][R0] ;  /* 0x0100000000027b82 */ /* 0x00006c0000000a00 */
[----:B------:R-:W-:-:S07]  /*125d0*/  LEPC R20, `(.L_x_67) ;  /* 0x000000001014794e */ /* 0x000fce0000000000 */
[----:B01----:R-:W-:Y:S05]  /*125e0*/  CALL.ABS.NOINC R2 ;  /* 0x0000000002007343 */ /* 0x003fea0003c00000 */
.L_x_67:
        /* <DEDUP_REMOVED lines=135> */
.L_x_71:
        /* <DEDUP_REMOVED lines=39> */
.L_x_70:
[----:B------:R0:W-:Y:S01]  /*130d0*/  STG.E.64 desc[UR36][R2.64+0x68], R14 ;  /* 0x0000680e02007986 */ /* 0x0001e2000c101b24 */
[----:B------:R-:W-:-:S03]  /*130e0*/  IMAD.MOV.U32 R0, RZ, RZ, R8 ;  /* 0x000000ffff007224 */ /* 0x000fc600078e0008 */
[----:B------:R0:W-:Y:S04]  /*130f0*/  STG.E.64 desc[UR36][R2.64+0x70], R4 ;  /* 0x0000700402007986 */ /* 0x0001e8000c101b24 */
[----:B------:R0:W-:Y:S02]  /*13100*/  STG.E.64 desc[UR36][R2.64+0x60], R6 ;  /* 0x0000600602007986 */ /* 0x0001e4000c101b24 */
.L_x_69:
[----:B------:R-:W-:Y:S05]  /*13110*/  BSYNC.RECONVERGENT B0 ;  /* 0x0000000000007941 */ /* 0x000fea0003800200 */
.L_x_68:
        /* <DEDUP_REMOVED lines=26> */
.L_x_75:
[----:B------:R-:W-:Y:S05]  /*132c0*/  BSYNC.RECONVERGENT B1 ;  /* 0x0000000000017941 */ /* 0x000fea0003800200 */
.L_x_74:
[----:B------:R-:W-:Y:S05]  /*132d0*/  @!P1 BRA `(.L_x_73) ;  /* 0x0000000000409947 */ /* 0x000fea0003800000 */
[----:B------:R-:W-:-:S05]  /*132e0*/  VIADD R20, R20, 0x2b0 ;  /* 0x000002b014147836 */ /* 0x000fca0000000000 */
[----:B------:R-:W-:-:S07]  /*132f0*/  LEA R20, R21, R20, 0x18 ;  /* 0x0000001415147211 */ /* 0x000fce00078ec0ff */
.L_x_76:
        /* <DEDUP_REMOVED lines=14> */
.L_x_73:
[----:B------:R-:W-:Y:S05]  /*133e0*/  BSYNC.RECONVERGENT B0 ;  /* 0x0000000000007941 */ /* 0x000fea0003800200 */
.L_x_72:
        /* <DEDUP_REMOVED lines=682> */
.L_x_77:
        /* <DEDUP_REMOVED lines=171> */
.L_x_81:
        /* <DEDUP_REMOVED lines=13> */
.L_x_80:
[----:B------:R-:W-:Y:S05]  /*16a10*/  BSYNC.RECONVERGENT B1 ;  /* 0x0000000000017941 */ /* 0x000fea0003800200 */
.L_x_79:
[----:B------:R-:W-:-:S13]  /*16a20*/  ISETP.GE.AND P0, PT, R0, 0x2a, PT ;  /* 0x0000002a0000780c */ /* 0x000fda0003f06270 */
[----:B------:R-:W-:Y:S05]  /*16a30*/  @!P0 BRA `(.L_x_81) ;  /* 0xfffffffc00c08947 */ /* 0x000fea000383ffff */
[----:B------:R-:W-:Y:S05]  /*16a40*/  BSYNC.RECONVERGENT B0 ;  /* 0x0000000000007941 */ /* 0x000fea0003800200 */
.L_x_78:
[----:B------:R-:W-:Y:S01]  /*16a50*/  MOV R0, 0x0 ;  /* 0x0000000000007802 */ /* 0x000fe20000000f00 */
[----:B------:R-:W-:Y:S02]  /*16a60*/  IMAD.MOV.U32 R4, RZ, RZ, 0xa8 ;  /* 0x000000a8ff047424 */ /* 0x000fe400078e00ff */
[----:B------:R-:W-:Y:S01]  /*16a70*/  IMAD.MOV.U32 R5, RZ, RZ, RZ ;  /* 0x000000ffff057224 */ /* 0x000fe200078e00ff */
[----:B0-----:R0:W1:Y:S06]  /*16a80*/  LDC.64 R2, c[0x4][R0] ;  /* 0x0100000000027b82 */ /* 0x00106c0000000a00 */
[----:B------:R-:W-:-:S07]  /*16a90*/  LEPC R20, `(.L_x_82) ;  /* 0x000000001014794e */ /* 0x000fce0000000000 */
[----:B01----:R-:W-:Y:S05]  /*16aa0*/  CALL.ABS.NOINC R2 ;  /* 0x0000000002007343 */ /* 0x003fea0003c00000 */
.L_x_82:
        /* <DEDUP_REMOVED lines=46> */
.L_x_85:
        /* <DEDUP_REMOVED lines=39> */
.L_x_84:
[----:B------:R0:W-:Y:S04]  /*17000*/  STG.E.64 desc[UR36][R2.64+0x68], R14 ;  /* 0x0000680e02007986 */ /* 0x0001e8000c101b24 */
[----:B------:R0:W-:Y:S04]  /*17010*/  STG.E.64 desc[UR36][R2.64+0x70], R12 ;  /* 0x0000700c02007986 */ /* 0x0001e8000c101b24 */
[----:B------:R0:W-:Y:S02]  /*17020*/  STG.E.64 desc[UR36][R2.64+0x60], R8 ;  /* 0x0000600802007986 */ /* 0x0001e4000c101b24 */
.L_x_83:
        /* <DEDUP_REMOVED lines=90> */
.L_x_89:
        /* <DEDUP_REMOVED lines=10> */
.L_x_88:
[----:B0-----:R1:W5:Y:S02]  /*17670*/  LD.E R5, desc[UR36][R18.64] ;  /* 0x0000002412057980 */ /* 0x001364000c101900 */
.L_x_87:
[----:B------:R-:W-:Y:S05]  /*17680*/  BSYNC.RECONVERGENT B0 ;  /* 0x0000000000007941 */ /* 0x000fea0003800200 */
.L_x_86:
        /* <DEDUP_REMOVED lines=84> */
.L_x_209:
[----:B------:R-:W-:Y:S05]  /*17bd0*/  BREAK.RELIABLE B7 ;  /* 0x0000000000077942 */ /* 0x000fea0003800100 */
[----:B------:R-:W-:Y:S01]  /*17be0*/  MOV R0, 0x0 ;  /* 0x0000000000007802 */ /* 0x000fe20000000f00 */
[----:B------:R-:W-:Y:S02]  /*17bf0*/  IMAD.MOV.U32 R4, RZ, RZ, 0xa8 ;  /* 0x000000a8ff047424 */ /* 0x000fe400078e00ff */
[----:B------:R-:W-:Y:S01]  /*17c00*/  IMAD.MOV.U32 R5, RZ, RZ, RZ ;  /* 0x000000ffff057224 */ /* 0x000fe200078e00ff */
[----:B------:R0:W1:Y:S06]  /*17c10*/  LDC.64 R2, c[0x4][R0] ;  /* 0x0100000000027b82 */ /* 0x00006c0000000a00 */
[----:B------:R-:W-:-:S07]  /*17c20*/  LEPC R20, `(.L_x_90) ;  /* 0x000000001014794e */ /* 0x000fce0000000000 */
[----:B01----:R-:W-:Y:S05]  /*17c30*/  CALL.ABS.NOINC R2 ;  /* 0x0000000002007343 */ /* 0x003fea0003c00000 */
.L_x_90:
        /* <DEDUP_REMOVED lines=135> */
.L_x_94:
        /* <DEDUP_REMOVED lines=39> */
.L_x_93:
[----:B------:R0:W-:Y:S01]  /*18720*/  STG.E.64 desc[UR36][R2.64+0x98], R14 ;  /* 0x0000980e02007986 */ /* 0x0001e2000c101b24 */
[----:B------:R-:W-:-:S03]  /*18730*/  IMAD.MOV.U32 R0, RZ, RZ, R8 ;  /* 0x000000ffff007224 */ /* 0x000fc600078e0008 */
[----:B------:R0:W-:Y:S04]  /*18740*/  STG.E.64 desc[UR36][R2.64+0xa0], R4 ;  /* 0x0000a00402007986 */ /* 0x0001e8000c101b24 */
[----:B------:R0:W-:Y:S02]  /*18750*/  STG.E.64 desc[UR36][R2.64+0x90], R6 ;  /* 0x0000900602007986 */ /* 0x0001e4000c101b24 */
.L_x_92:
[----:B------:R-:W-:Y:S05]  /*18760*/  BSYNC.RECONVERGENT B0 ;  /* 0x0000000000007941 */ /* 0x000fea0003800200 */
.L_x_91:
        /* <DEDUP_REMOVED lines=26> */
.L_x_98:
[----:B------:R-:W-:Y:S05]  /*18910*/  BSYNC.RECONVERGENT B1 ;  /* 0x0000000000017941 */ /* 0x000fea0003800200 */
.L_x_97:
[----:B------:R-:W-:Y:S05]  /*18920*/  @!P1 BRA `(.L_x_96) ;  /* 0x0000000000409947 */ /* 0x000fea0003800000 */
[----:B------:R-:W-:-:S05]  /*18930*/  VIADD R20, R20, 0x358 ;  /* 0x0000035814147836 */ /* 0x000fca0000000000 */
[----:B------:R-:W-:-:S07]  /*18940*/  LEA R20, R21, R20, 0x18 ;  /* 0x0000001415147211 */ /* 0x000fce00078ec0ff */
.L_x_99:
        /* <DEDUP_REMOVED lines=14> */
.L_x_96:
[----:B------:R-:W-:Y:S05]  /*18a30*/  BSYNC.RECONVERGENT B0 ;  /* 0x0000000000007941 */ /* 0x000fea0003800200 */
.L_x_95:
        /* <DEDUP_REMOVED lines=682> */
.L_x_100:
        /* <DEDUP_REMOVED lines=171> */
.L_x_104:
        /* <DEDUP_REMOVED lines=13> */
.L_x_103:
[----:B------:R-:W-:Y:S05]  /*1c060*/  BSYNC.RECONVERGENT B1 ;  /* 0x0000000000017941 */ /* 0x000fea0003800200 */
.L_x_102:
[----:B------:R-:W-:-:S13]  /*1c070*/  ISETP.GE.AND P0, PT, R0, 0x2a, PT ;  /* 0x0000002a0000780c */ /* 0x000fda0003f06270 */
[----:B------:R-:W-:Y:S05]  /*1c080*/  @!P0 BRA `(.L_x_104) ;  /* 0xfffffffc00c08947 */ /* 0x000fea000383ffff */
[----:B------:R-:W-:Y:S05]  /*1c090*/  BSYNC.RECONVERGENT B0 ;  /* 0x0000000000007941 */ /* 0x000fea0003800200 */
.L_x_101:
[----:B------:R-:W-:Y:S01]  /*1c0a0*/  MOV R0, 0x0 ;  /* 0x0000000000007802 */ /* 0x000fe20000000f00 */
[----:B------:R-:W-:Y:S02]  /*1c0b0*/  IMAD.MOV.U32 R4, RZ, RZ, 0xa8 ;  /* 0x000000a8ff047424 */ /* 0x000fe400078e00ff */
[----:B------:R-:W-:Y:S01]  /*1c0c0*/  IMAD.MOV.U32 R5, RZ, RZ, RZ ;  /* 0x000000ffff057224 */ /* 0x000fe200078e00ff */
[----:B0-----:R0:W1:Y:S06]  /*1c0d0*/  LDC.64 R2, c[0x4][R0] ;  /* 0x0100000000027b82 */ /* 0x00106c0000000a00 */
[----:B------:R-:W-:-:S07]  /*1c0e0*/  LEPC R20, `(.L_x_105) ;  /* 0x000000001014794e */ /* 0x000fce0000000000 */
[----:B01----:R-:W-:Y:S05]  /*1c0f0*/  CALL.ABS.NOINC R2 ;  /* 0x0000000002007343 */ /* 0x003fea0003c00000 */
.L_x_105:
        /* <DEDUP_REMOVED lines=46> */
.L_x_108:
        /* <DEDUP_REMOVED lines=39> */
.L_x_107:
[----:B------:R0:W-:Y:S04]  /*1c650*/  STG.E.64 desc[UR36][R2.64+0x98], R14 ;  /* 0x0000980e02007986 */ /* 0x0001e8000c101b24 */
[----:B------:R0:W-:Y:S04]  /*1c660*/  STG.E.64 desc[UR36][R2.64+0xa0], R12 ;  /* 0x0000a00c02007986 */ /* 0x0001e8000c101b24 */
[----:B------:R0:W-:Y:S02]  /*1c670*/  STG.E.64 desc[UR36][R2.64+0x90], R8 ;  /* 0x0000900802007986 */ /* 0x0001e4000c101b24 */
.L_x_106:
        /* <DEDUP_REMOVED lines=90> */
.L_x_112:
        /* <DEDUP_REMOVED lines=10> */
.L_x_111:
[----:B0-----:R1:W5:Y:S02]  /*1ccc0*/  LD.E R5, desc[UR36][R18.64] ;  /* 0x0000002412057980 */ /* 0x001364000c101900 */
.L_x_110:
[----:B------:R-:W-:Y:S05]  /*1ccd0*/  BSYNC.RECONVERGENT B0 ;  /* 0x0000000000007941 */ /* 0x000fea0003800200 */
.L_x_109:
        /* <DEDUP_REMOVED lines=82> */
[----:B--2---:R4:W-:Y:S02]  /*1d200*/  ST.E desc[UR36][R16.64+0xa4], R13 ;  /* 0x0000a40d10007985 */ /* 0x0049e4000c101924 */
.L_x_43:
[----:B------:R-:W-:Y:S05]  /*1d210*/  BSYNC B6 ;  /* 0x0000000000067941 */ /* 0x000fea0003800000 */
.L_x_17:
[----:B------:R-:W2:Y:S01]  /*1d220*/  LD.E R0, desc[UR36][R16.64+0x4] ;  /* 0x0000042410007980 */ /* 0x000ea2000c101900 */
[----:B----4-:R-:W3:Y:S03]  /*1d230*/  LDC.64 R2, c[0x0][0x388] ;  /* 0x0000e200ff027b82 */ /* 0x010ee60000000a00 */
[----:B------:R-:W4:Y:S04]  /*1d240*/  LD.E R15, desc[UR36][R16.64+0x8] ;  /* 0x00000824100f7980 */ /* 0x000f28000c101900 */
[----:B------:R-:W3:Y:S04]  /*1d250*/  LD.E R14, desc[UR36][R16.64+0xc] ;  /* 0x00000c24100e7980 */ /* 0x000ee8000c101900 */
        /* <DEDUP_REMOVED lines=37> */
[----:B------:R-:W3:Y:S01]  /*1d4b0*/  LD.E R4, desc[UR36][R16.64+0xa4] ;  /* 0x0000a42410047980 */ /* 0x000ee2000c101900 */
[----:B--2--5:R-:W-:-:S02]  /*1d4c0*/  IMAD R13, R5, 0x2a, R0 ;  /* 0x0000002a050d7824 */ /* 0x024fc400078e0200 */
[----:B----4-:R-:W-:Y:S02]  /*1d4d0*/  IMAD R11, R0, 0x2a, R15 ;  /* 0x0000002a000b7824 */ /* 0x010fe400078e020f */
[----:B---3--:R-:W-:-:S04]  /*1d4e0*/  IMAD.WIDE R12, R13, 0x4, R2 ;  /* 0x000000040d0c7825 */ /* 0x008fc800078e0202 */
[----:B------:R-:W-:Y:S01]  /*1d4f0*/  IMAD R29, R15, 0x2a, R14 ;  /* 0x0000002a0f1d7824 */ /* 0x000fe200078e020e */
[----:B------:R-:W2:Y:S01]  /*1d500*/  LDG.E R0, desc[UR36][R12.64] ;  /* 0x000000240c007981 */ /* 0x000ea2000c1e1900 */
[----:B------:R-:W-:-:S04]  /*1d510*/  IMAD.WIDE R10, R11, 0x4, R2 ;  /* 0x000000040b0a7825 */ /* 0x000fc800078e0202 */
[----:B------:R-:W-:Y:S02]  /*1d520*/  IMAD R33, R14, 0x2a, R23 ;  /* 0x0000002a0e217824 */ /* 0x000fe400078e0217 */
[----:B------:R-:W-:Y:S01]  /*1d530*/  IMAD R35, R23, 0x2a, R20 ;  /* 0x0000002a17237824 */ /* 0x000fe200078e0214 */
[----:B------:R-:W2:Y:S01]  /*1d540*/  LDG.E R11, desc[UR36][R10.64] ;  /* 0x000000240a0b7981 */ /* 0x000ea2000c1e1900 */
[----:B------:R-:W-:-:S04]  /*1d550*/  IMAD.WIDE R28, R29, 0x4, R2 ;  /* 0x000000041d1c7825 */ /* 0x000fc800078e0202 */
[----:B------:R-:W-:Y:S02]  /*1d560*/  IMAD R39, R20, 0x2a, R37 ;  /* 0x0000002a14277824 */ /* 0x000fe400078e0225 */
[----:B------:R-:W-:Y:S02]  /*1d570*/  IMAD R41, R37, 0x2a, R24 ;  /* 0x0000002a25297824 */ /* 0x000fe400078e0218 */
[--C-:B------:R-:W-:Y:S01]  /*1d580*/  IMAD.WIDE R32, R33, 0x4, R2.reuse ;  /* 0x0000000421207825 */ /* 0x100fe200078e0202 */
[----:B------:R-:W2:Y:S03]  /*1d590*/  LDG.E R10, desc[UR36][R28.64] ;  /* 0x000000241c0a7981 */ /* 0x000ea6000c1e1900 */
[--C-:B------:R-:W-:Y:S01]  /*1d5a0*/  IMAD.WIDE R34, R35, 0x4, R2.reuse ;  /* 0x0000000423227825 */ /* 0x100fe200078e0202 */
[----:B------:R3:W4:Y:S03]  /*1d5b0*/  LDG.E R12, desc[UR36][R32.64] ;  /* 0x00000024200c7981 */ /* 0x000726000c1e1900 */
[--C-:B------:R-:W-:Y:S01]  /*1d5c0*/  IMAD.WIDE R38, R39, 0x4, R2.reuse ;  /* 0x0000000427267825 */ /* 0x100fe200078e0202 */
[----:B------:R0:W4:Y:S03]  /*1d5d0*/  LDG.E R13, desc[UR36][R34.64] ;  /* 0x00000024220d7981 */ /* 0x000126000c1e1900 */
[----:B------:R-:W-:Y:S01]  /*1d5e0*/  IMAD.WIDE R40, R41, 0x4, R2 ;  /* 0x0000000429287825 */ /* 0x000fe200078e0202 */
[----:B------:R-:W4:Y:S03]  /*1d5f0*/  LDG.E R14, desc[UR36][R38.64] ;  /* 0x00000024260e7981 */ /* 0x000f26000c1e1900 */
[----:B------:R-:W-:Y:S01]  /*1d600*/  IMAD R23, R24, 0x2a, R49 ;  /* 0x0000002a18177824 */ /* 0x000fe200078e0231 */
[----:B------:R1:W4:Y:S01]  /*1d610*/  LDG.E R15, desc[UR36][R40.64] ;  /* 0x00000024280f7981 */ /* 0x000322000c1e1900 */
[----:B------:R-:W-:-:S02]  /*1d620*/  IMAD R51, R49, 0x2a, R42 ;  /* 0x0000002a31337824 */ /* 0x000fc400078e022a */
[----:B------:R-:W-:Y:S02]  /*1d630*/  IMAD R37, R42, 0x2a, R53 ;  /* 0x0000002a2a257824 */ /* 0x000fe400078e0235 */
[----:B------:R-:W-:Y:S02]  /*1d640*/  IMAD R53, R53, 0x2a, R48 ;  /* 0x0000002a35357824 */ /* 0x000fe400078e0230 */
[----:B------:R-:W-:Y:S02]  /*1d650*/  IMAD R57, R48, 0x2a, R55 ;  /* 0x0000002a30397824 */ /* 0x000fe400078e0237 */
[----:B------:R-:W-:-:S04]  /*1d660*/  IMAD.WIDE R48, R23, 0x4, R2 ;  /* 0x0000000417307825 */ /* 0x000fc800078e0202 */
[--C-:B------:R-:W-:Y:S01]  /*1d670*/  IMAD.WIDE R50, R51, 0x4, R2.reuse ;  /* 0x0000000433327825 */ /* 0x100fe200078e0202 */
[----:B------:R1:W4:Y:S03]  /*1d680*/  LDG.E R20, desc[UR36][R48.64] ;  /* 0x0000002430147981 */ /* 0x000326000c1e1900 */
[--C-:B---3--:R-:W-:Y:S01]  /*1d690*/  IMAD.WIDE R32, R37, 0x4, R2.reuse ;  /* 0x0000000425207825 */ /* 0x108fe200078e0202 */
[----:B------:R3:W4:Y:S03]  /*1d6a0*/  LDG.E R23, desc[UR36][R50.64] ;  /* 0x0000002432177981 */ /* 0x000726000c1e1900 */
[----:B0-----:R-:W-:Y:S01]  /*1d6b0*/  IMAD.WIDE R34, R53, 0x4, R2 ;  /* 0x0000000435227825 */ /* 0x001fe200078e0202 */
[----:B------:R-:W4:Y:S03]  /*1d6c0*/  LDG.E R24, desc[UR36][R32.64] ;  /* 0x0000002420187981 */ /* 0x000f26000c1e1900 */
[----:B-1----:R-:W-:Y:S01]  /*1d6d0*/  IMAD R41, R55, 0x2a, R52 ;  /* 0x0000002a37297824 */ /* 0x002fe200078e0234 */
[----:B------:R-:W4:Y:S01]  /*1d6e0*/  LDG.E R29, desc[UR36][R34.64] ;  /* 0x00000024221d7981 */ /* 0x000f22000c1e1900 */
[----:B------:R-:W-:-:S02]  /*1d6f0*/  IMAD R37, R52, 0x2a, R59 ;  /* 0x0000002a34257824 */ /* 0x000fc400078e023b */
[----:B------:R-:W-:-:S04]  /*1d700*/  IMAD.WIDE R38, R57, 0x4, R2 ;  /* 0x0000000439267825 */ /* 0x000fc800078e0202 */
[----:B------:R-:W-:Y:S01]  /*1d710*/  IMAD R59, R59, 0x2a, R54 ;  /* 0x0000002a3b3b7824 */ /* 0x000fe200078e0236 */
[----:B------:R0:W4:Y:S01]  /*1d720*/  LDG.E R28, desc[UR36][R38.64] ;  /* 0x00000024261c7981 */ /* 0x000122000c1e1900 */
[----:B------:R-:W-:-:S04]  /*1d730*/  IMAD.WIDE R40, R41, 0x4, R2 ;  /* 0x0000000429287825 */ /* 0x000fc800078e0202 */
[----:B------:R-:W-:Y:S01]  /*1d740*/  IMAD R53, R54, 0x2a, R61 ;  /* 0x0000002a36357824 */ /* 0x000fe200078e023d */
[----:B------:R1:W4:Y:S01]  /*1d750*/  LDG.E R33, desc[UR36][R40.64] ;  /* 0x0000002428217981 */ /* 0x000322000c1e1900 */
[----:B------:R-:W-:Y:S02]  /*1d760*/  IMAD R55, R61, 0x2a, R56 ;  /* 0x0000002a3d377824 */ /* 0x000fe400078e0238 */
[----:B------:R-:W-:-:S04]  /*1d770*/  IMAD.WIDE R48, R37, 0x4, R2 ;  /* 0x0000000425307825 */ /* 0x000fc800078e0202 */
[----:B---3--:R-:W-:Y:S01]  /*1d780*/  IMAD.WIDE R50, R59, 0x4, R2 ;  /* 0x000000043b327825 */ /* 0x008fe200078e0202 */
[----:B------:R3:W4:Y:S03]  /*1d790*/  LDG.E R32, desc[UR36][R48.64] ;  /* 0x0000002430207981 */ /* 0x000726000c1e1900 */
[----:B0-----:R-:W-:Y:S01]  /*1d7a0*/  IMAD R39, R56, 0x2a, R63 ;  /* 0x0000002a38277824 */ /* 0x001fe200078e023f */
[----:B------:R0:W4:Y:S01]  /*1d7b0*/  LDG.E R35, desc[UR36][R50.64] ;  /* 0x0000002432237981 */ /* 0x000122000c1e1900 */
[----:B------:R-:W-:-:S04]  /*1d7c0*/  IMAD.WIDE R52, R53, 0x4, R2 ;  /* 0x0000000435347825 */ /* 0x000fc800078e0202 */
[----:B------:R-:W-:Y:S01]  /*1d7d0*/  IMAD.WIDE R54, R55, 0x4, R2 ;  /* 0x0000000437367825 */ /* 0x000fe200078e0202 */
[----:B------:R0:W4:Y:S03]  /*1d7e0*/  LDG.E R34, desc[UR36][R52.64] ;  /* 0x0000002434227981 */ /* 0x000126000c1e1900 */
[----:B------:R-:W-:Y:S01]  /*1d7f0*/  IMAD R63, R63, 0x2a, R58 ;  /* 0x0000002a3f3f7824 */ /* 0x000fe200078e023a */
[----:B------:R0:W4:Y:S01]  /*1d800*/  LDG.E R37, desc[UR36][R54.64] ;  /* 0x0000002436257981 */ /* 0x000122000c1e1900 */
[----:B------:R-:W-:Y:S02]  /*1d810*/  IMAD R57, R58, 0x2a, R65 ;  /* 0x0000002a3a397824 */ /* 0x000fe400078e0241 */
[----:B------:R-:W-:Y:S02]  /*1d820*/  IMAD R59, R60, 0x2a, R67 ;  /* 0x0000002a3c3b7824 */ /* 0x000fe400078e0243 */
[----:B------:R-:W-:-:S02]  /*1d830*/  IMAD R65, R65, 0x2a, R60 ;  /* 0x0000002a41417824 */ /* 0x000fc400078e023c */
[----:B------:R-:W-:-:S04]  /*1d840*/  IMAD.WIDE R38, R39, 0x4, R2 ;  /* 0x0000000427267825 */ /* 0x000fc800078e0202 */
[----:B-1----:R-:W-:-:S04]  /*1d850*/  IMAD.WIDE R40, R63, 0x4, R2 ;  /* 0x000000043f287825 */ /* 0x002fc800078e0202 */
[--C-:B---3--:R-:W-:Y:S01]  /*1d860*/  IMAD.WIDE R48, R57, 0x4, R2.reuse ;  /* 0x0000000439307825 */ /* 0x108fe200078e0202 */
[----:B------:R-:W3:Y:S03]  /*1d870*/  LDG.E R42, desc[UR36][R40.64] ;  /* 0x00000024282a7981 */ /* 0x000ee6000c1e1900 */
[--C-:B0-----:R-:W-:Y:S01]  /*1d880*/  IMAD.WIDE R50, R65, 0x4, R2.reuse ;  /* 0x0000000441327825 */ /* 0x101fe200078e0202 */
[----:B------:R-:W3:Y:S03]  /*1d890*/  LDG.E R61, desc[UR36][R48.64] ;  /* 0x00000024303d7981 */ /* 0x000ee6000c1e1900 */
[----:B------:R-:W-:Y:S01]  /*1d8a0*/  IMAD.WIDE R52, R59, 0x4, R2 ;  /* 0x000000043b347825 */ /* 0x000fe200078e0202 */
[----:B------:R-:W3:Y:S03]  /*1d8b0*/  LDG.E R58, desc[UR36][R50.64] ;  /* 0x00000024323a7981 */ /* 0x000ee6000c1e1900 */
[----:B------:R-:W-:Y:S01]  /*1d8c0*/  IMAD R55, R67, 0x2a, R62 ;  /* 0x0000002a43377824 */ /* 0x000fe200078e023e */
[----:B------:R0:W3:Y:S01]  /*1d8d0*/  LDG.E R59, desc[UR36][R38.64] ;  /* 0x00000024263b7981 */ /* 0x0000e2000c1e1900 */
[----:B------:R-:W-:-:S02]  /*1d8e0*/  IMAD R57, R62, 0x2a, R69 ;  /* 0x0000002a3e397824 */ /* 0x000fc400078e0245 */
[----:B------:R-:W-:Y:S01]  /*1d8f0*/  IMAD R69, R69, 0x2a, R64 ;  /* 0x0000002a45457824 */ /* 0x000fe200078e0240 */
[----:B------:R1:W3:Y:S01]  /*1d900*/  LDG.E R63, desc[UR36][R52.64] ;  /* 0x00000024343f7981 */ /* 0x0002e2000c1e1900 */
[----:B------:R-:W-:-:S04]  /*1d910*/  IMAD.WIDE R54, R55, 0x4, R2 ;  /* 0x0000000437367825 */ /* 0x000fc800078e0202 */
[----:B------:R-:W-:Y:S01]  /*1d920*/  IMAD R65, R64, 0x2a, R71 ;  /* 0x0000002a40417824 */ /* 0x000fe200078e0247 */
[----:B------:R1:W3:Y:S01]  /*1d930*/  LDG.E R60, desc[UR36][R54.64] ;  /* 0x00000024363c7981 */ /* 0x0002e2000c1e1900 */
[----:B------:R-:W-:Y:S02]  /*1d940*/  IMAD R71, R71, 0x2a, R66 ;  /* 0x0000002a47477824 */ /* 0x000fe400078e0242 */
[----:B0-----:R-:W-:-:S04]  /*1d950*/  IMAD.WIDE R38, R57, 0x4, R2 ;  /* 0x0000000439267825 */ /* 0x001fc800078e0202 */
[----:B------:R-:W-:-:S04]  /*1d960*/  IMAD.WIDE R40, R69, 0x4, R2 ;  /* 0x0000000445287825 */ /* 0x000fc800078e0202 */
[----:B------:R-:W-:Y:S01]  /*1d970*/  IMAD R57, R73, 0x2a, R68 ;  /* 0x0000002a49397824 */ /* 0x000fe200078e0244 */
[----:B------:R-:W3:Y:S01]  /*1d980*/  LDG.E R62, desc[UR36][R40.64] ;  /* 0x00000024283e7981 */ /* 0x000ee2000c1e1900 */
[----:B------:R-:W-:-:S03]  /*1d990*/  IMAD.WIDE R48, R65, 0x4, R2 ;  /* 0x0000000441307825 */ /* 0x000fc600078e0202 */
[----:B------:R0:W3:Y:S01]  /*1d9a0*/  LDG.E R65, desc[UR36][R38.64] ;  /* 0x0000002426417981 */ /* 0x0000e2000c1e1900 */
[----:B------:R-:W-:-:S03]  /*1d9b0*/  IMAD.WIDE R50, R71, 0x4, R2 ;  /* 0x0000000447327825 */ /* 0x000fc600078e0202 */
[----:B------:R0:W3:Y:S01]  /*1d9c0*/  LDG.E R67, desc[UR36][R48.64] ;  /* 0x0000002430437981 */ /* 0x0000e2000c1e1900 */
[----:B-1----:R-:W-:Y:S02]  /*1d9d0*/  IMAD R53, R66, 0x2a, R73 ;  /* 0x0000002a42357824 */ /* 0x002fe400078e0249 */
[----:B------:R-:W-:Y:S01]  /*1d9e0*/  IMAD R69, R68, 0x2a, R31 ;  /* 0x0000002a44457824 */ /* 0x000fe200078e021f */
[----:B------:R1:W3:Y:S01]  /*1d9f0*/  LDG.E R64, desc[UR36][R50.64] ;  /* 0x0000002432407981 */ /* 0x0002e2000c1e1900 */
[----:B------:R-:W-:-:S04]  /*1da00*/  IMAD.WIDE R56, R57, 0x4, R2 ;  /* 0x0000000439387825 */ /* 0x000fc800078e0202 */
[----:B------:R-:W-:Y:S02]  /*1da10*/  IMAD R71, R31, 0x2a, R30 ;  /* 0x0000002a1f477824 */ /* 0x000fe400078e021e */
[----:B------:R-:W-:Y:S01]  /*1da20*/  IMAD.WIDE R52, R53, 0x4, R2 ;  /* 0x0000000435347825 */ /* 0x000fe200078e0202 */
[----:B------:R-:W3:Y:S03]  /*1da30*/  LDG.E R56, desc[UR36][R56.64] ;  /* 0x0000002438387981 */ /* 0x000ee6000c1e1900 */
[----:B------:R-:W-:Y:S02]  /*1da40*/  IMAD R55, R30, 0x2a, R25 ;  /* 0x0000002a1e377824 */ /* 0x000fe400078e0219 */
[--C-:B------:R-:W-:Y:S02]  /*1da50*/  IMAD.WIDE R30, R69, 0x4, R2.reuse ;  /* 0x00000004451e7825 */ /* 0x100fe400078e0202 */
[----:B------:R1:W3:Y:S02]  /*1da60*/  LDG.E R69, desc[UR36][R52.64] ;  /* 0x0000002434457981 */ /* 0x0002e4000c1e1900 */
[----:B0-----:R-:W-:-:S02]  /*1da70*/  IMAD.WIDE R38, R71, 0x4, R2 ;  /* 0x0000000447267825 */ /* 0x001fc400078e0202 */
[----:B------:R-:W3:Y:S02]  /*1da80*/  LDG.E R71, desc[UR36][R30.64] ;  /* 0x000000241e477981 */ /* 0x000ee4000c1e1900 */
[----:B------:R-:W-:Y:S02]  /*1da90*/  IMAD R25, R25, 0x2a, R26 ;  /* 0x0000002a19197824 */ /* 0x000fe400078e021a */
[----:B------:R-:W-:Y:S01]  /*1daa0*/  IMAD R49, R26, 0x2a, R27 ;  /* 0x0000002a1a317824 */ /* 0x000fe200078e021b */
[----:B------:R0:W3:Y:S01]  /*1dab0*/  LDG.E R66, desc[UR36][R38.64] ;  /* 0x0000002426427981 */ /* 0x0000e2000c1e1900 */
[----:B-1----:R-:W-:Y:S02]  /*1dac0*/  IMAD R51, R27, 0x2a, R22 ;  /* 0x0000002a1b337824 */ /* 0x002fe400078e0216 */
[--C-:B------:R-:W-:Y:S02]  /*1dad0*/  IMAD.WIDE R40, R55, 0x4, R2.reuse ;  /* 0x0000000437287825 */ /* 0x100fe400078e0202 */
[----:B------:R-:W1:Y:S02]  /*1dae0*/  LDC.64 R54, c[0x0][0x398] ;  /* 0x0000e600ff367b82 */ /* 0x000e640000000a00 */
[----:B------:R-:W-:Y:S01]  /*1daf0*/  IMAD.WIDE R26, R25, 0x4, R2 ;  /* 0x00000004191a7825 */ /* 0x000fe200078e0202 */
[----:B------:R0:W3:Y:S03]  /*1db00*/  LDG.E R73, desc[UR36][R40.64] ;  /* 0x0000002428497981 */ /* 0x0000e6000c1e1900 */
[----:B------:R-:W-:Y:S01]  /*1db10*/  IMAD R25, R22, 0x2a, R21 ;  /* 0x0000002a16197824 */ /* 0x000fe200078e0215 */
[----:B------:R0:W3:Y:S01]  /*1db20*/  LDG.E R57, desc[UR36][R26.64] ;  /* 0x000000241a397981 */ /* 0x0000e2000c1e1900 */
[----:B------:R-:W-:-:S04]  /*1db30*/  IMAD.WIDE R48, R49, 0x4, R2 ;  /* 0x0000000431307825 */ /* 0x000fc800078e0202 */
[----:B------:R-:W-:Y:S02]  /*1db40*/  IMAD R53, R21, 0x2a, R8 ;  /* 0x0000002a15357824 */ /* 0x000fe400078e0208 */
[--C-:B------:R-:W-:Y:S01]  /*1db50*/  IMAD.WIDE R50, R51, 0x4, R2.reuse ;  /* 0x0000000433327825 */ /* 0x100fe200078e0202 */
[----:B------:R-:W3:Y:S03]  /*1db60*/  LDG.E R49, desc[UR36][R48.64] ;  /* 0x0000002430317981 */ /* 0x000ee6000c1e1900 */
[----:B0-----:R-:W-:Y:S02]  /*1db70*/  IMAD.WIDE R38, R25, 0x4, R2 ;  /* 0x0000000419267825 */ /* 0x001fe400078e0202 */
[----:B------:R-:W3:Y:S02]  /*1db80*/  LDG.E R50, desc[UR36][R50.64] ;  /* 0x0000002432327981 */ /* 0x000ee4000c1e1900 */
[----:B------:R-:W-:-:S02]  /*1db90*/  IMAD R25, R8, 0x2a, R9 ;  /* 0x0000002a08197824 */ /* 0x000fc400078e0209 */
[----:B------:R-:W-:-:S04]  /*1dba0*/  IMAD.WIDE R52, R53, 0x4, R2 ;  /* 0x0000000435347825 */ /* 0x000fc800078e0202 */
[----:B------:R-:W-:Y:S02]  /*1dbb0*/  IMAD R31, R9, 0x2a, R6 ;  /* 0x0000002a091f7824 */ /* 0x000fe400078e0206 */
[----:B------:R-:W-:Y:S01]  /*1dbc0*/  IMAD R41, R7, 0x2a, R4 ;  /* 0x0000002a07297824 */ /* 0x000fe200078e0204 */
[----:B------:R-:W1:Y:S01]  /*1dbd0*/  S2R R21, SR_TID.X ;  /* 0x0000000000157919 */ /* 0x000e620000002100 */
[----:B------:R-:W-:Y:S01]  /*1dbe0*/  IMAD.WIDE R8, R25, 0x4, R2 ;  /* 0x0000000419087825 */ /* 0x000fe200078e0202 */
[----:B------:R0:W3:Y:S03]  /*1dbf0*/  LDG.E R68, desc[UR36][R38.64] ;  /* 0x0000002426447981 */ /* 0x0000e6000c1e1900 */
[----:B------:R-:W-:Y:S02]  /*1dc00*/  IMAD R25, R6, 0x2a, R7 ;  /* 0x0000002a06197824 */ /* 0x000fe400078e0207 */
[--C-:B------:R-:W-:Y:S01]  /*1dc10*/  IMAD.WIDE R26, R31, 0x4, R2.reuse ;  /* 0x000000041f1a7825 */ /* 0x100fe200078e0202 */
[----:B------:R-:W3:Y:S03]  /*1dc20*/  LDG.E R52, desc[UR36][R52.64] ;  /* 0x0000002434347981 */ /* 0x000ee6000c1e1900 */
[--C-:B------:R-:W-:Y:S01]  /*1dc30*/  IMAD.WIDE R30, R25, 0x4, R2.reuse ;  /* 0x00000004191e7825 */ /* 0x100fe200078e0202 */
[----:B------:R-:W3:Y:S03]  /*1dc40*/  LDG.E R22, desc[UR36][R8.64] ;  /* 0x0000002408167981 */ /* 0x000ee6000c1e1900 */
[----:B------:R-:W-:Y:S01]  /*1dc50*/  IMAD.WIDE R40, R41, 0x4, R2 ;  /* 0x0000000429287825 */ /* 0x000fe200078e0202 */
[----:B------:R-:W3:Y:S03]  /*1dc60*/  LDG.E R27, desc[UR36][R26.64] ;  /* 0x000000241a1b7981 */ /* 0x000ee6000c1e1900 */
[----:B------:R-:W-:Y:S01]  /*1dc70*/  IMAD R5, R4, 0x2a, R5 ;  /* 0x0000002a04057824 */ /* 0x000fe200078e0205 */
[----:B------:R-:W3:Y:S03]  /*1dc80*/  LDG.E R31, desc[UR36][R30.64] ;  /* 0x000000241e1f7981 */ /* 0x000ee6000c1e1900 */
[----:B0-----:R-:W-:Y:S01]  /*1dc90*/  IMAD.WIDE R38, R5, 0x4, R2 ;  /* 0x0000000405267825 */ /* 0x001fe200078e0202 */
[----:B------:R-:W3:Y:S05]  /*1dca0*/  LDG.E R40, desc[UR36][R40.64] ;  /* 0x0000002428287981 */ /* 0x000eea000c1e1900 */
[----:B------:R-:W3:Y:S01]  /*1dcb0*/  LDG.E R38, desc[UR36][R38.64] ;  /* 0x0000002426267981 */ /* 0x000ee2000c1e1900 */
[----:B-1----:R-:W-:-:S05]  /*1dcc0*/  IMAD.WIDE.U32 R2, R21, 0x30, R54 ;  /* 0x0000003015027825 */ /* 0x002fca00078e0036 */
[----:B------:R0:W5:Y:S04]  /*1dcd0*/  LDG.E.64 R4, desc[UR36][R2.64] ;  /* 0x0000002402047981 */ /* 0x000168000c1e1b00 */
[----:B------:R0:W5:Y:S04]  /*1dce0*/  LDG.E.64 R8, desc[UR36][R2.64+0x8] ;  /* 0x0000082402087981 */ /* 0x000168000c1e1b00 */
[----:B------:R0:W5:Y:S01]  /*1dcf0*/  LDG.E.64 R6, desc[UR36][R2.64+0x10] ;  /* 0x0000102402067981 */ /* 0x000162000c1e1b00 */
[----:B--2---:R-:W-:Y:S02]  /*1dd00*/  IADD3 R0, PT, PT, R10, R11, R0 ;  /* 0x0000000b0a007210 */ /* 0x004fe40007ffe000 */
[----:B------:R-:W1:Y:S02]  /*1dd10*/  S2R R11, SR_CgaCtaId ;  /* 0x00000000000b7919 */ /* 0x000e640000008800 */
[----:B----4-:R-:W-:-:S04]  /*1dd20*/  IADD3 R0, PT, PT, R13, R12, R0 ;  /* 0x0000000c0d007210 */ /* 0x010fc80007ffe000 */
[----:B------:R-:W-:Y:S02]  /*1dd30*/  IADD3 R0, PT, PT, R15, R14, R0 ;  /* 0x0000000e0f007210 */ /* 0x000fe40007ffe000 */
[----:B------:R-:W-:Y:S02]  /*1dd40*/  MOV R10, 0x400 ;  /* 0x00000400000a7802 */ /* 0x000fe40000000f00 */
[----:B------:R-:W-:-:S04]  /*1dd50*/  IADD3 R0, PT, PT, R23, R20, R0 ;  /* 0x0000001417007210 */ /* 0x000fc80007ffe000 */
[----:B------:R-:W-:Y:S01]  /*1dd60*/  IADD3 R0, PT, PT, R29, R24, R0 ;  /* 0x000000181d007210 */ /* 0x000fe20007ffe000 */
[----:B------:R-:W-:-:S03]  /*1dd70*/  VIADD R12, R10, 0x2a0 ;  /* 0x000002a00a0c7836 */ /* 0x000fc60000000000 */
[----:B------:R-:W-:-:S04]  /*1dd80*/  IADD3 R0, PT, PT, R33, R28, R0 ;  /* 0x0000001c21007210 */ /* 0x000fc80007ffe000 */
[----:B------:R-:W-:Y:S02]  /*1dd90*/  IADD3 R0, PT, PT, R35, R32, R0 ;  /* 0x0000002023007210 */ /* 0x000fe40007ffe000 */
[----:B-1----:R-:W-:Y:S02]  /*1dda0*/  LEA R12, R11, R12, 0x18 ;  /* 0x0000000c0b0c7211 */ /* 0x002fe400078ec0ff */
[----:B------:R-:W-:-:S03]  /*1ddb0*/  IADD3 R0, PT, PT, R37, R34, R0 ;  /* 0x0000002225007210 */ /* 0x000fc60007ffe000 */
[----:B------:R-:W-:Y:S01]  /*1ddc0*/  IMAD R20, R21, 0x4, R12 ;  /* 0x0000000415147824 */ /* 0x000fe200078e020c */
[----:B---3--:R-:W-:-:S04]  /*1ddd0*/  IADD3 R0, PT, PT, R42, R59, R0 ;  /* 0x0000003b2a007210 */ /* 0x008fc80007ffe000 */
[----:B------:R-:W-:-:S04]  /*1dde0*/  IADD3 R0, PT, PT, R58, R61, R0 ;  /* 0x0000003d3a007210 */ /* 0x000fc80007ffe000 */
[----:B------:R-:W-:-:S04]  /*1ddf0*/  IADD3 R0, PT, PT, R60, R63, R0 ;  /* 0x0000003f3c007210 */ /* 0x000fc80007ffe000 */
[----:B------:R-:W-:Y:S02]  /*1de00*/  IADD3 R62, PT, PT, R62, R65, R0 ;  /* 0x000000413e3e7210 */ /* 0x000fe40007ffe000 */
[----:B------:R-:W1:Y:S02]  /*1de10*/  LDS R0, [R20] ;  /* 0x0000000014007984 */ /* 0x000e640000000800 */
[----:B------:R-:W-:-:S04]  /*1de20*/  IADD3 R62, PT, PT, R64, R67, R62 ;  /* 0x00000043403e7210 */ /* 0x000fc80007ffe03e */
[----:B------:R-:W-:-:S04]  /*1de30*/  IADD3 R56, PT, PT, R56, R69, R62 ;  /* 0x0000004538387210 */ /* 0x000fc80007ffe03e */
[----:B------:R-:W-:-:S04]  /*1de40*/  IADD3 R56, PT, PT, R66, R71, R56 ;  /* 0x0000004742387210 */ /* 0x000fc80007ffe038 */
[----:B------:R-:W-:-:S04]  /*1de50*/  IADD3 R56, PT, PT, R57, R73, R56 ;  /* 0x0000004939387210 */ /* 0x000fc80007ffe038 */
[----:B------:R-:W-:-:S04]  /*1de60*/  IADD3 R49, PT, PT, R50, R49, R56 ;  /* 0x0000003132317210 */ /* 0x000fc80007ffe038 */
[----:B------:R-:W-:-:S04]  /*1de70*/  IADD3 R49, PT, PT, R52, R68, R49 ;  /* 0x0000004434317210 */ /* 0x000fc80007ffe031 */
[----:B------:R-:W-:-:S04]  /*1de80*/  IADD3 R22, PT, PT, R27, R22, R49 ;  /* 0x000000161b167210 */ /* 0x000fc80007ffe031 */
[----:B------:R-:W-:-:S05]  /*1de90*/  IADD3 R31, PT, PT, R40, R31, R22 ;  /* 0x0000001f281f7210 */ /* 0x000fca0007ffe016 */
[----:B------:R-:W-:-:S05]  /*1dea0*/  IMAD.IADD R31, R38, 0x1, R31 ;  /* 0x00000001261f7824 */ /* 0x000fca00078e021f */
[----:B-1----:R-:W-:Y:S02]  /*1deb0*/  ISETP.GT.AND P0, PT, R0, R31, PT ;  /* 0x0000001f0000720c */ /* 0x002fe40003f04270 */
[----:B------:R-:W-:Y:S01]  /*1dec0*/  LEA R0, R11, R10, 0x18 ;  /* 0x0000000a0b007211 */ /* 0x000fe200078ec0ff */
[----:B------:R-:W-:Y:S04]  /*1ded0*/  BSSY.RECONVERGENT B0, `(.L_x_113) ;  /* 0x0000058000007945 */ /* 0x000fe80003800200 */
[----:B------:R-:W-:-:S06]  /*1dee0*/  IMAD R22, R21, 0xa8, R0 ;  /* 0x000000a815167824 */ /* 0x000fcc00078e0200 */
[----:B0-----:R-:W-:Y:S05]  /*1def0*/  @!P0 BRA `(.L_x_114) ;  /* 0x0000000400548947 */ /* 0x001fea0003800000 */
[----:B------:R-:W-:Y:S04]  /*1df00*/  STS [R20], R31 ;  /* 0x0000001f14007388 */ /* 0x000fe80000000800 */
[----:B------:R-:W2:Y:S04]  /*1df10*/  LD.E R10, desc[UR36][R16.64] ;  /* 0x00000024100a7980 */ /* 0x000ea8000c101900 */
[----:B--2---:R0:W-:Y:S04]  /*1df20*/  STS [R22], R10 ;  /* 0x0000000a16007388 */ /* 0x0041e80000000800 */
[----:B------:R-:W2:Y:S04]  /*1df30*/  LD.E R11, desc[UR36][R16.64+0x4] ;  /* 0x00000424100b7980 */ /* 0x000ea8000c101900 */
[----:B--2---:R1:W-:Y:S04]  /*1df40*/  STS [R22+0x4], R11 ;  /* 0x0000040b16007388 */ /* 0x0043e80000000800 */
[----:B------:R-:W2:Y:S04]  /*1df50*/  LD.E R12, desc[UR36][R16.64+0x8] ;  /* 0x00000824100c7980 */ /* 0x000ea8000c101900 */
[----:B--2---:R2:W-:Y:S04]  /*1df60*/  STS [R22+0x8], R12 ;  /* 0x0000080c16007388 */ /* 0x0045e80000000800 */
[----:B------:R-:W3:Y:S04]  /*1df70*/  LD.E R13, desc[UR36][R16.64+0xc] ;  /* 0x00000c24100d7980 */ /* 0x000ee8000c101900 */
[----:B---3--:R3:W-:Y:S04]  /*1df80*/  STS [R22+0xc], R13 ;  /* 0x00000c0d16007388 */ /* 0x0087e80000000800 */
[----:B------:R-:W4:Y:S04]  /*1df90*/  LD.E R14, desc[UR36][R16.64+0x10] ;  /* 0x00001024100e7980 */ /* 0x000f28000c101900 */
[----:B----4-:R4:W-:Y:S04]  /*1dfa0*/  STS [R22+0x10], R14 ;  /* 0x0000100e16007388 */ /* 0x0109e80000000800 */
[----:B------:R-:W2:Y:S04]  /*1dfb0*/  LD.E R15, desc[UR36][R16.64+0x14] ;  /* 0x00001424100f7980 */ /* 0x000ea8000c101900 */
[----:B--2---:R2:W-:Y:S04]  /*1dfc0*/  STS [R22+0x14], R15 ;  /* 0x0000140f16007388 */ /* 0x0045e80000000800 */
[----:B0-----:R-:W3:Y:S04]  /*1dfd0*/  LD.E R10, desc[UR36][R16.64+0x18] ;  /* 0x00001824100a7980 */ /* 0x001ee8000c101900 */
[----:B---3--:R0:W-:Y:S04]  /*1dfe0*/  STS [R22+0x18], R10 ;  /* 0x0000180a16007388 */ /* 0x0081e80000000800 */
[----:B-1----:R-:W3:Y:S04]  /*1dff0*/  LD.E R11, desc[UR36][R16.64+0x1c] ;  /* 0x00001c24100b7980 */ /* 0x002ee8000c101900 */
[----:B---3--:R1:W-:Y:S04]  /*1e000*/  STS [R22+0x1c], R11 ;  /* 0x00001c0b16007388 */ /* 0x0083e80000000800 */
[----:B------:R-:W3:Y:S04]  /*1e010*/  LD.E R12, desc[UR36][R16.64+0x20] ;  /* 0x00002024100c7980 */ /* 0x000ee8000c101900 */
[----:B---3--:R3:W-:Y:S04]  /*1e020*/  STS [R22+0x20], R12 ;  /* 0x0000200c16007388 */ /* 0x0087e80000000800 */
[----:B------:R-:W4:Y:S04]  /*1e030*/  LD.E R13, desc[UR36][R16.64+0x24] ;  /* 0x00002424100d7980 */ /* 0x000f28000c101900 */
[----:B----4-:R4:W-:Y:S04]  /*1e040*/  STS [R22+0x24], R13 ;  /* 0x0000240d16007388 */ /* 0x0109e80000000800 */
[----:B------:R-:W2:Y:S04]  /*1e050*/  LD.E R14, desc[UR36][R16.64+0x28] ;  /* 0x00002824100e7980 */ /* 0x000ea8000c101900 */
[----:B--2---:R2:W-:Y:S04]  /*1e060*/  STS [R22+0x28], R14 ;  /* 0x0000280e16007388 */ /* 0x0045e80000000800 */
[----:B------:R-:W3:Y:S04]  /*1e070*/  LD.E R15, desc[UR36][R16.64+0x2c] ;  /* 0x00002c24100f7980 */ /* 0x000ee8000c101900 */
[----:B---3--:R3:W-:Y:S04]  /*1e080*/  STS [R22+0x2c], R15 ;  /* 0x00002c0f16007388 */ /* 0x0087e80000000800 */
[----:B0-----:R-:W4:Y:S04]  /*1e090*/  LD.E R10, desc[UR36][R16.64+0x30] ;  /* 0x00003024100a7980 */ /* 0x001f28000c101900 */
[----:B----4-:R0:W-:Y:S04]  /*1e0a0*/  STS [R22+0x30], R10 ;  /* 0x0000300a16007388 */ /* 0x0101e80000000800 */
[----:B-1----:R-:W4:Y:S04]  /*1e0b0*/  LD.E R11, desc[UR36][R16.64+0x34] ;  /* 0x00003424100b7980 */ /* 0x002f28000c101900 */
[----:B----4-:R1:W-:Y:S04]  /*1e0c0*/  STS [R22+0x34], R11 ;  /* 0x0000340b16007388 */ /* 0x0103e80000000800 */
[----:B------:R-:W4:Y:S04]  /*1e0d0*/  LD.E R12, desc[UR36][R16.64+0x38] ;  /* 0x00003824100c7980 */ /* 0x000f28000c101900 */
[----:B----4-:R4:W-:Y:S04]  /*1e0e0*/  STS [R22+0x38], R12 ;  /* 0x0000380c16007388 */ /* 0x0109e80000000800 */
[----:B------:R-:W2:Y:S04]  /*1e0f0*/  LD.E R13, desc[UR36][R16.64+0x3c] ;  /* 0x00003c24100d7980 */ /* 0x000ea8000c101900 */
[----:B--2---:R2:W-:Y:S04]  /*1e100*/  STS [R22+0x3c], R13 ;  /* 0x00003c0d16007388 */ /* 0x0045e80000000800 */
[----:B------:R-:W3:Y:S04]  /*1e110*/  LD.E R14, desc[UR36][R16.64+0x40] ;  /* 0x00004024100e7980 */ /* 0x000ee8000c101900 */
[----:B---3--:R3:W-:Y:S04]  /*1e120*/  STS [R22+0x40], R14 ;  /* 0x0000400e16007388 */ /* 0x0087e80000000800 */
[----:B------:R-:W4:Y:S04]  /*1e130*/  LD.E R15, desc[UR36][R16.64+0x44] ;  /* 0x00004424100f7980 */ /* 0x000f28000c101900 */
[----:B----4-:R4:W-:Y:S04]  /*1e140*/  STS [R22+0x44], R15 ;  /* 0x0000440f16007388 */ /* 0x0109e80000000800 */
[----:B0-----:R-:W2:Y:S04]  /*1e150*/  LD.E R10, desc[UR36][R16.64+0x48] ;  /* 0x00004824100a7980 */ /* 0x001ea8000c101900 */
[----:B--2---:R0:W-:Y:S04]  /*1e160*/  STS [R22+0x48], R10 ;  /* 0x0000480a16007388 */ /* 0x0041e80000000800 */
[----:B-1----:R-:W2:Y:S04]  /*1e170*/  LD.E R11, desc[UR36][R16.64+0x4c] ;  /* 0x00004c24100b7980 */ /* 0x002ea8000c101900 */
        /* <DEDUP_REMOVED lines=39> */
[----:B------:R-:W2:Y:S04]  /*1e3f0*/  LD.E R13, desc[UR36][R16.64+0x9c] ;  /* 0x00009c24100d7980 */ /* 0x000ea8000c101900 */
[----:B--2---:R0:W-:Y:S04]  /*1e400*/  STS [R22+0x9c], R13 ;  /* 0x00009c0d16007388 */ /* 0x0041e80000000800 */
[----:B---3--:R-:W2:Y:S04]  /*1e410*/  LD.E R14, desc[UR36][R16.64+0xa0] ;  /* 0x0000a024100e7980 */ /* 0x008ea8000c101900 */
[----:B--2---:R0:W-:Y:S04]  /*1e420*/  STS [R22+0xa0], R14 ;  /* 0x0000a00e16007388 */ /* 0x0041e80000000800 */
[----:B----4-:R-:W2:Y:S04]  /*1e430*/  LD.E R15, desc[UR36][R16.64+0xa4] ;  /* 0x0000a424100f7980 */ /* 0x010ea8000c101900 */
[----:B--2---:R0:W-:Y:S02]  /*1e440*/  STS [R22+0xa4], R15 ;  /* 0x0000a40f16007388 */ /* 0x0041e40000000800 */
.L_x_114:
[----:B------:R-:W-:Y:S05]  /*1e450*/  BSYNC.RECONVERGENT B0 ;  /* 0x0000000000007941 */ /* 0x000fea0003800200 */
.L_x_113:
[----:B------:R-:W-:Y:S01]  /*1e460*/  BSSY.RECONVERGENT B0, `(.L_x_115) ;  /* 0x0000019000007945 */ /* 0x000fe20003800200 */
.L_x_116:
[----:B0----5:R-:W-:Y:S01]  /*1e470*/  SHF.R.U32.HI R10, RZ, 0x2, R5 ;  /* 0x00000002ff0a7819 */ /* 0x021fe20000011605 */
[----:B------:R-:W-:Y:S02]  /*1e480*/  VIADD R4, R4, 0x587c5 ;  /* 0x000587c504047836 */ /* 0x000fe40000000000 */
[----:B------:R-:W-:Y:S01]  /*1e490*/  IMAD.MOV.U32 R25, RZ, RZ, R8 ;  /* 0x000000ffff197224 */ /* 0x000fe200078e0008 */
[----:B------:R-:W-:Y:S01]  /*1e4a0*/  LOP3.LUT R10, R10, R5, RZ, 0x3c, !PT ;  /* 0x000000050a0a7212 */ /* 0x000fe200078e3cff */
[----:B------:R-:W-:Y:S02]  /*1e4b0*/  IMAD.SHL.U32 R5, R7, 0x10, RZ ;  /* 0x0000001007057824 */ /* 0x000fe400078e00ff */
[----:B------:R-:W-:Y:S02]  /*1e4c0*/  IMAD.MOV.U32 R8, RZ, RZ, R9 ;  /* 0x000000ffff087224 */ /* 0x000fe400078e0009 */
[----:B------:R-:W-:Y:S02]  /*1e4d0*/  IMAD.SHL.U32 R11, R10, 0x2, RZ ;  /* 0x000000020a0b7824 */ /* 0x000fe400078e00ff */
[----:B------:R-:W-:-:S02]  /*1e4e0*/  IMAD.MOV.U32 R9, RZ, RZ, R6 ;  /* 0x000000ffff097224 */ /* 0x000fc400078e0006 */
[----:B------:R-:W-:Y:S01]  /*1e4f0*/  IMAD.MOV.U32 R6, RZ, RZ, R7 ;  /* 0x000000ffff067224 */ /* 0x000fe200078e0007 */
[----:B------:R-:W-:-:S04]  /*1e500*/  LOP3.LUT R10, R10, R11, R5, 0x96, !PT ;  /* 0x0000000b0a0a7212 */ /* 0x000fc800078e9605 */
[----:B------:R-:W-:-:S05]  /*1e510*/  LOP3.LUT R11, R10, R7, RZ, 0x3c, !PT ;  /* 0x000000070a0b7212 */ /* 0x000fca00078e3cff */
[----:B------:R-:W-:Y:S02]  /*1e520*/  IMAD.IADD R5, R11, 0x1, R4 ;  /* 0x000000010b057824 */ /* 0x000fe400078e0204 */
[----:B------:R-:W-:-:S03]  /*1e530*/  IMAD.MOV.U32 R7, RZ, RZ, R11 ;  /* 0x000000ffff077224 */ /* 0x000fc600078e000b */
[----:B------:R-:W-:-:S05]  /*1e540*/  I2FP.F32.U32 R5, R5 ;  /* 0x0000000500057245 */ /* 0x000fca0000201000 */
[----:B------:R-:W-:-:S04]  /*1e550*/  FFMA R5, R5, R36, 1.1641532182693481445e-10 ;  /* 0x2f00000005057423 */ /* 0x000fc80000000024 */
[----:B------:R-:W-:-:S06]  /*1e560*/  FMUL R10, R5, 100 ;  /* 0x42c80000050a7820 */ /* 0x000fcc0000400000 */
[----:B------:R-:W0:Y:S02]  /*1e570*/  F2I.TRUNC.NTZ R10, R10 ;  /* 0x0000000a000a7305 */ /* 0x000e24000020f100 */
[----:B0-----:R-:W-:-:S04]  /*1e580*/  SHF.R.S32.HI R5, RZ, 0x1f, R10 ;  /* 0x0000001fff057819 */ /* 0x001fc8000001140a */
[----:B------:R-:W-:-:S04]  /*1e590*/  LEA.HI R5, R5, R10, RZ, 0x2 ;  /* 0x0000000a05057211 */ /* 0x000fc800078f10ff */
[----:B------:R-:W-:-:S05]  /*1e5a0*/  LOP3.LUT R5, R5, 0xfffffffc, RZ, 0xc0, !PT ;  /* 0xfffffffc05057812 */ /* 0x000fca00078ec0ff */
[----:B------:R-:W-:Y:S02]  /*1e5b0*/  IMAD.IADD R14, R10, 0x1, -R5 ;  /* 0x000000010a0e7824 */ /* 0x000fe400078e0a05 */
[----:B------:R-:W-:-:S03]  /*1e5c0*/  IMAD.MOV.U32 R5, RZ, RZ, R25 ;  /* 0x000000ffff057224 */ /* 0x000fc600078e0019 */
[----:B------:R-:W-:-:S13]  /*1e5d0*/  ISETP.NE.AND P0, PT, R14, R21, PT ;  /* 0x000000150e00720c */ /* 0x000fda0003f05270 */
[----:B------:R-:W-:Y:S05]  /*1e5e0*/  @!P0 BRA `(.L_x_116) ;  /* 0xfffffffc00a08947 */ /* 0x000fea000383ffff */
[----:B------:R-:W-:Y:S05]  /*1e5f0*/  BSYNC.RECONVERGENT B0 ;  /* 0x0000000000007941 */ /* 0x000fea0003800200 */
.L_x_115:
[----:B------:R-:W0:Y:S01]  /*1e600*/  LDS R5, [R22] ;  /* 0x0000000016057984 */ /* 0x000e220000000800 */
[----:B------:R-:W-:-:S03]  /*1e610*/  IMAD.MOV.U32 R24, RZ, RZ, R4 ;  /* 0x000000ffff187224 */ /* 0x000fc600078e0004 */
[----:B------:R-:W-:Y:S04]  /*1e620*/  STG.E.64 desc[UR36][R2.64+0x8], R8 ;  /* 0x0000080802007986 */ /* 0x000fe8000c101b24 */
[----:B------:R-:W-:Y:S04]  /*1e630*/  STG.E.64 desc[UR36][R2.64+0x10], R6 ;  /* 0x0000100602007986 */ /* 0x000fe8000c101b24 */
[----:B------:R-:W-:Y:S04]  /*1e640*/  STG.E.64 desc[UR36][R2.64], R24 ;  /* 0x0000001802007986 */ /* 0x000fe8000c101b24 */
        /* <DEDUP_REMOVED lines=83> */
[----:B------:R-:W2:Y:S04]  /*1eb80*/  LDG.E.64 R4, desc[UR36][R2.64] ;  /* 0x0000002402047981 */ /* 0x000ea8000c1e1b00 */
[----:B------:R-:W3:Y:S04]  /*1eb90*/  LDG.E.64 R20, desc[UR36][R2.64+0x10] ;  /* 0x0000102402147981 */ /* 0x000ee8000c1e1b00 */
[----:B------:R-:W4:Y:S01]  /*1eba0*/  LDG.E.64 R8, desc[UR36][R2.64+0x8] ;  /* 0x0000082402087981 */ /* 0x000f22000c1e1b00 */
[----:B------:R-:W-:Y:S01]  /*1ebb0*/  BSSY.RECONVERGENT B0, `(.L_x_117) ;  /* 0x0000053000007945 */ /* 0x000fe20003800200 */
[----:B--2---:R-:W-:-:S04]  /*1ebc0*/  SHF.R.U32.HI R6, RZ, 0x2, R5 ;  /* 0x00000002ff067819 */ /* 0x004fc80000011605 */
[----:B------:R-:W-:Y:S01]  /*1ebd0*/  LOP3.LUT R6, R6, R5, RZ, 0x3c, !PT ;  /* 0x0000000506067212 */ /* 0x000fe200078e3cff */
[----:B---3--:R-:W-:Y:S01]  /*1ebe0*/  IMAD.SHL.U32 R5, R21, 0x10, RZ ;  /* 0x0000001015057824 */ /* 0x008fe200078e00ff */
[----:B------:R1:W-:Y:S01]  /*1ebf0*/  STG.E.64 desc[UR36][R2.64+0x8], R20 ;  /* 0x0000081402007986 */ /* 0x0003e2000c101b24 */
[----:B----4-:R-:W-:Y:S02]  /*1ec00*/  SHF.R.U32.HI R11, RZ, 0x2, R8 ;  /* 0x00000002ff0b7819 */ /* 0x010fe40000011608 */
[----:B------:R-:W-:Y:S02]  /*1ec10*/  IMAD.SHL.U32 R10, R6, 0x2, RZ ;  /* 0x00000002060a7824 */ /* 0x000fe400078e00ff */
[----:B------:R-:W-:Y:S01]  /*1ec20*/  LOP3.LUT R11, R11, R8, RZ, 0x3c, !PT ;  /* 0x000000080b0b7212 */ /* 0x000fe200078e3cff */
[----:B------:R-:W-:Y:S02]  /*1ec30*/  VIADD R8, R4, 0xb0f8a ;  /* 0x000b0f8a04087836 */ /* 0x000fe40000000000 */
[----:B------:R-:W-:-:S02]  /*1ec40*/  LOP3.LUT R10, R6, R10, R5, 0x96, !PT ;  /* 0x0000000a060a7212 */ /* 0x000fc400078e9605 */
[----:B0-----:R-:W-:Y:S02]  /*1ec50*/  IMAD.SHL.U32 R7, R11, 0x2, RZ ;  /* 0x000000020b077824 */ /* 0x001fe400078e00ff */
[----:B------:R-:W-:Y:S01]  /*1ec60*/  LOP3.LUT R10, R10, R21, RZ, 0x3c, !PT ;  /* 0x000000150a0a7212 */ /* 0x000fe200078e3cff */
[----:B------:R1:W-:Y:S03]  /*1ec70*/  STG.E.64 desc[UR36][R2.64], R8 ;  /* 0x0000000802007986 */ /* 0x0003e6000c101b24 */
[----:B------:R-:W-:Y:S01]  /*1ec80*/  IADD3 R5, PT, PT, R4, 0x587c5, R10 ;  /* 0x000587c504057810 */ /* 0x000fe20007ffe00a */
[----:B------:R-:W-:-:S03]  /*1ec90*/  IMAD.SHL.U32 R6, R10, 0x10, RZ ;  /* 0x000000100a067824 */ /* 0x000fc600078e00ff */
[----:B------:R-:W-:Y:S02]  /*1eca0*/  I2FP.F32.U32 R5, R5 ;  /* 0x0000000500057245 */ /* 0x000fe40000201000 */
[----:B------:R-:W-:-:S03]  /*1ecb0*/  LOP3.LUT R11, R11, R7, R6, 0x96, !PT ;  /* 0x000000070b0b7212 */ /* 0x000fc600078e9606 */
[----:B------:R-:W-:Y:S01]  /*1ecc0*/  FFMA R5, R5, R36, 1.1641532182693481445e-10 ;  /* 0x2f00000005057423 */ /* 0x000fe20000000024 */
[----:B------:R-:W-:-:S03]  /*1ecd0*/  LOP3.LUT R11, R11, R10, RZ, 0x3c, !PT ;  /* 0x0000000a0b0b7212 */ /* 0x000fc600078e3cff */
[----:B------:R-:W-:Y:S02]  /*1ece0*/  FMUL R5, R5, 100 ;  /* 0x42c8000005057820 */ /* 0x000fe40000400000 */
[----:B------:R-:W-:Y:S01]  /*1ecf0*/  IMAD.IADD R4, R11, 0x1, R8 ;  /* 0x000000010b047824 */ /* 0x000fe200078e0208 */
[----:B------:R1:W-:Y:S03]  /*1ed00*/  STG.E.64 desc[UR36][R2.64+0x10], R10 ;  /* 0x0000100a02007986 */ /* 0x0003e6000c101b24 */
        /* <DEDUP_REMOVED lines=18> */
[----:B------:R-:W-:-:S07]  /*1ee30*/  IMAD.MOV.U32 R23, RZ, RZ, R21 ;  /* 0x000000ffff177224 */ /* 0x000fce00078e0015 */
.L_x_120:
        /* <DEDUP_REMOVED lines=39> */
.L_x_119:
[----:B------:R0:W-:Y:S04]  /*1f0b0*/  STG.E.64 desc[UR36][R2.64+0x8], R22 ;  /* 0x0000081602007986 */ /* 0x0001e8000c101b24 */
[----:B------:R0:W-:Y:S04]  /*1f0c0*/  STG.E.64 desc[UR36][R2.64+0x10], R10 ;  /* 0x0000100a02007986 */ /* 0x0001e8000c101b24 */
[----:B------:R0:W-:Y:S02]  /*1f0d0*/  STG.E.64 desc[UR36][R2.64], R8 ;  /* 0x0000000802007986 */ /* 0x0001e4000c101b24 */
.L_x_118:
[----:B------:R-:W-:Y:S05]  /*1f0e0*/  BSYNC.RECONVERGENT B0 ;  /* 0x0000000000007941 */ /* 0x000fea0003800200 */
.L_x_117:
[----:B------:R-:W-:Y:S01]  /*1f0f0*/  ISETP.GE.AND P0, PT, R5, R4, PT ;  /* 0x000000040500720c */ /* 0x000fe20003f06270 */
[----:B------:R-:W-:-:S12]  /*1f100*/  BSSY.RECONVERGENT B0, `(.L_x_121) ;  /* 0x0000028000007945 */ /* 0x000fd80003800200 */
[----:B------:R-:W-:Y:S05]  /*1f110*/  @!P0 BRA `(.L_x_122) ;  /* 0x0000000000988947 */ /* 0x000fea0003800000 */
[----:B0-----:R-:W-:Y:S01]  /*1f120*/  IMAD.IADD R3, R5, 0x1, -R4 ;  /* 0x0000000105037824 */ /* 0x001fe200078e0a04 */
[----:B------:R-:W-:Y:S01]  /*1f130*/  BSSY.RECONVERGENT B1, `(.L_x_123) ;  /* 0x0000015000017945 */ /* 0x000fe20003800200 */
[----:B------:R-:W-:Y:S02]  /*1f140*/  IMAD R14, R14, 0xa8, R0 ;  /* 0x000000a80e0e7824 */ /* 0x000fe400078e0200 */
[C---:B------:R-:W-:Y:S01]  /*1f150*/  VIADD R2, R3.reuse, 0x1 ;  /* 0x0000000103027836 */ /* 0x040fe20000000000 */
[----:B------:R-:W-:Y:S01]  /*1f160*/  ISETP.GE.U32.AND P1, PT, R3, 0x3, PT ;  /* 0x000000030300780c */ /* 0x000fe20003f26070 */
[----:B------:R-:W-:-:S03]  /*1f170*/  IMAD.MOV.U32 R7, RZ, RZ, R4 ;  /* 0x000000ffff077224 */ /* 0x000fc600078e0004 */
[----:B------:R-:W-:-:S13]  /*1f180*/  LOP3.LUT P0, R6, R2, 0x3, RZ, 0xc0, !PT ;  /* 0x0000000302067812 */ /* 0x000fda000780c0ff */
[----:B------:R-:W-:Y:S05]  /*1f190*/  @!P0 BRA `(.L_x_124) ;  /* 0x0000000000388947 */ /* 0x000fea0003800000 */
[----:B------:R-:W-:Y:S01]  /*1f1a0*/  IMAD R0, R4, 0x4, R14 ;  /* 0x0000000404007824 */ /* 0x000fe200078e020e */
[----:B------:R-:W-:Y:S01]  /*1f1b0*/  ISETP.NE.AND P0, PT, R6, 0x1, PT ;  /* 0x000000010600780c */ /* 0x000fe20003f05270 */
[----:B------:R-:W-:-:S03]  /*1f1c0*/  IMAD.WIDE R2, R4, 0x4, R16 ;  /* 0x0000000404027825 */ /* 0x000fc600078e0210 */
[----:B------:R-:W0:Y:S01]  /*1f1d0*/  LDS R9, [R0] ;  /* 0x0000000000097984 */ /* 0x000e220000000800 */
[----:B------:R-:W-:-:S03]  /*1f1e0*/  VIADD R7, R4, 0x1 ;  /* 0x0000000104077836 */ /* 0x000fc60000000000 */
[----:B0-----:R0:W-:Y:S05]  /*1f1f0*/  ST.E desc[UR36][R2.64], R9 ;  /* 0x0000000902007985 */ /* 0x0011ea000c101924 */
        /* <DEDUP_REMOVED lines=8> */
.L_x_124:
[----:B------:R-:W-:Y:S05]  /*1f280*/  BSYNC.RECONVERGENT B1 ;  /* 0x0000000000017941 */ /* 0x000fea0003800200 */
.L_x_123:
[----:B------:R-:W-:Y:S05]  /*1f290*/  @!P1 BRA `(.L_x_122) ;  /* 0x0000000000389947 */ /* 0x000fea0003800000 */
.L_x_125:
        /* <DEDUP_REMOVED lines=14> */
.L_x_122:
[----:B------:R-:W-:Y:S05]  /*1f380*/  BSYNC.RECONVERGENT B0 ;  /* 0x0000000000007941 */ /* 0x000fea0003800200 */
.L_x_121:
        /* <DEDUP_REMOVED lines=256> */
[----:B0-----:R-:W-:-:S05]  /*20390*/  SEL R55, R56, 0xffffffff, P3 ;  /* 0xffffffff38377807 */ /* 0x001fca0001800000 */
[----:B------:R0:W-:Y:S04]  /*203a0*/  STL [R52], R55 ;  /* 0x0000003734007387 */ /* 0x0001e80000100800 */
[----:B------:R-:W2:Y:S02]  /*203b0*/  LDL R56, [R53] ;  /* 0x0000000035387983 */ /* 0x000ea40000100800 */
[----:B--2---:R-:W-:-:S04]  /*203c0*/  ISETP.GT.AND P1, PT, R56, 0x1, PT ;  /* 0x000000013800780c */ /* 0x004fc80003f24270 */
[----:B-1----:R-:W-:-:S04]  /*203d0*/  SEL R54, R56, 0xffffffff, !P1 ;  /* 0xffffffff38367807 */ /* 0x002fc80004800000 */
[----:B------:R-:W-:-:S04]  /*203e0*/  ISETP.NE.AND P2, PT, R54, 0x1, PT ;  /* 0x000000013600780c */ /* 0x000fc80003f45270 */
[----:B------:R-:W-:Y:S02]  /*203f0*/  ISETP.GT.OR P4, PT, R56, 0x1, !P2 ;  /* 0x000000013800780c */ /* 0x000fe40005784670 */
[----:B------:R-:W-:-:S11]  /*20400*/  SEL R54, R54, 0xffffffff, P2 ;  /* 0xffffffff36367807 */ /* 0x000fd60001000000 */
[----:B------:R1:W-:Y:S04]  /*20410*/  @P4 STL [R53], R54 ;  /* 0x0000003635004387 */ /* 0x0003e80000100800 */
        /* <DEDUP_REMOVED lines=158> */
[----:B------:R-:W-:-:S05]  /*20e00*/  SEL R11, R85, 0xffffffff, !P4 ;  /* 0xffffffff550b7807 */ /* 0x000fca0006000000 */
[----:B------:R3:W-:Y:S04]  /*20e10*/  STL [R0], R11 ;  /* 0x0000000b00007387 */ /* 0x0007e80000100800 */
[----:B------:R-:W4:Y:S04]  /*20e20*/  LDL R35, [R1+0xac] ;  /* 0x0000ac0001237983 */ /* 0x000f280000100800 */
[----:B-1----:R-:W5:Y:S04]  /*20e30*/  LDL R3, [R1+0xb0] ;  /* 0x0000b00001037983 */ /* 0x002f680000100800 */
[----:B--2---:R-:W2:Y:S04]  /*20e40*/  LDL R4, [R1+0xb4] ;  /* 0x0000b40001047983 */ /* 0x004ea80000100800 */
[----:B------:R-:W5:Y:S04]  /*20e50*/  LDL R5, [R1+0xb8] ;  /* 0x0000b80001057983 */ /* 0x000f680000100800 */
[----:B------:R-:W5:Y:S04]  /*20e60*/  LDL R6, [R1+0xbc] ;  /* 0x0000bc0001067983 */ /* 0x000f680000100800 */
[----:B------:R-:W5:Y:S04]  /*20e70*/  LDL R7, [R1+0xc0] ;  /* 0x0000c00001077983 */ /* 0x000f680000100800 */
[----:B0-----:R-:W5:Y:S04]  /*20e80*/  LDL R2, [R1+0xc4] ;  /* 0x0000c40001027983 */ /* 0x001f680000100800 */
[----:B------:R-:W5:Y:S04]  /*20e90*/  LDL R9, [R1+0xcc] ;  /* 0x0000cc0001097983 */ /* 0x000f680000100800 */
[----:B------:R-:W5:Y:S04]  /*20ea0*/  LDL R8, [R1+0xc8] ;  /* 0x0000c80001087983 */ /* 0x000f680000100800 */
[----:B------:R-:W5:Y:S04]  /*20eb0*/  LDL R10, [R1+0xd0] ;  /* 0x0000d000010a7983 */ /* 0x000f680000100800 */
        /* <DEDUP_REMOVED lines=24> */
[----:B--2---:R-:W-:-:S02]  /*21040*/  ISETP.NE.AND P5, PT, R4, RZ, PT ;  /* 0x000000ff0400720c */ /* 0x004fc40003fa5270 */
[----:B------:R-:W2:Y:S04]  /*21050*/  LDL R4, [R1+0x12c] ;  /* 0x00012c0001047983 */ /* 0x000ea80000100800 */
[----:B------:R0:W-:Y:S01]  /*21060*/  @!P4 STL [R1+0x4], R38 ;  /* 0x000004260100c387 */ /* 0x0001e20000100800 */
[----:B-----5:R-:W-:-:S03]  /*21070*/  ISETP.NE.AND P4, PT, R3, RZ, PT ;  /* 0x000000ff0300720c */ /* 0x020fc60003f85270 */
        /* <DEDUP_REMOVED lines=12> */
[----:B------:R-:W-:-:S03]  /*21140*/  ISETP.NE.AND P5, PT, R2, RZ, PT ;  /* 0x000000ff0200720c */ /* 0x000fc60003fa5270 */
        /* <DEDUP_REMOVED lines=13> */
[----:B------:R-:W-:-:S05]  /*21220*/  @!P4 IMAD.MOV.U32 R38, RZ, RZ, 0x8 ;  /* 0x00000008ff26c424 */ /* 0x000fca00078e00ff */
[----:B------:R0:W-:Y:S01]  /*21230*/  @!P4 STL [R1+0x20], R38 ;  /* 0x000020260100c387 */ /* 0x0001e20000100800 */
[----:B------:R-:W-:-:S03]  /*21240*/  ISETP.NE.AND P4, PT, R10, RZ, PT ;  /* 0x000000ff0a00720c */ /* 0x000fc60003f85270 */
[----:B------:R-:W5:Y:S04]  /*21250*/  LDL R10, [R1+0x148] ;  /* 0x00014800010a7983 */ /* 0x000f680000100800 */
        /* <DEDUP_REMOVED lines=65> */
[----:B--2---:R-:W-:Y:S01]  /*21670*/  ISETP.NE.AND P5, PT, R4, RZ, PT ;  /* 0x000000ff0400720c */ /* 0x004fe20003fa5270 */
[----:B------:R-:W-:-:S05]  /*21680*/  @!P4 IMAD.MOV.U32 R26, RZ, RZ, 0x1e ;  /* 0x0000001eff1ac424 */ /* 0x000fca00078e00ff */
[----:B------:R-:W-:Y:S01]  /*21690*/  @!P4 STL [R1+0x78], R26 ;  /* 0x0000781a0100c387 */ /* 0x000fe20000100800 */
[----:B-----5:R-:W-:-:S06]  /*216a0*/  ISETP.NE.AND P4, PT, R3, RZ, PT ;  /* 0x000000ff0300720c */ /* 0x020fcc0003f85270 */
        /* <DEDUP_REMOVED lines=43> */
[----:B------:R-:W-:-:S02]  /*21960*/  ISETP.NE.AND P4, PT, R10, RZ, PT ;  /* 0x000000ff0a00720c */ /* 0x000fc40003f85270 */
        /* <DEDUP_REMOVED lines=76> */
.L_x_126:
        /* <DEDUP_REMOVED lines=169> */
.L_x_130:
[----:B-1----:R-:W-:-:S05]  /*228c0*/  IMAD R2, R0, 0x4, R1 ;  /* 0x0000000400027824 */ /* 0x002fca00078e0201 */
[----:B------:R-:W2:Y:S01]  /*228d0*/  LDL R9, [R2] ;  /* 0x0000000002097983 */ /* 0x000ea20000100800 */
[----:B------:R-:W-:Y:S01]  /*228e0*/  BSSY.RECONVERGENT B1, `(.L_x_128) ;  /* 0x000000b000017945 */ /* 0x000fe20003800200 */
[----:B--2---:R-:W-:-:S13]  /*228f0*/  ISETP.NE.AND P0, PT, R9, -0x1, PT ;  /* 0xffffffff0900780c */ /* 0x004fda0003f05270 */
[----:B------:R-:W-:Y:S01]  /*22900*/  @!P0 VIADD R0, R0, 0x1 ;  /* 0x0000000100008836 */ /* 0x000fe20000000000 */
[----:B------:R-:W-:Y:S06]  /*22910*/  @!P0 BRA `(.L_x_129) ;  /* 0x00000000001c8947 */ /* 0x000fec0003800000 */
[----:B0-----:R-:W-:-:S05]  /*22920*/  IMAD.WIDE R2, R7, 0x4, R4 ;  /* 0x0000000407027825 */ /* 0x001fca00078e0204 */
[----:B------:R-:W2:Y:S02]  /*22930*/  LD.E R6, desc[UR36][R2.64] ;  /* 0x0000002402067980 */ /* 0x000ea4000c101900 */
[----:B--2---:R-:W-:-:S13]  /*22940*/  ISETP.NE.AND P0, PT, R6, -0x1, PT ;  /* 0xffffffff0600780c */ /* 0x004fda0003f05270 */
[----:B------:R1:W-:Y:S01]  /*22950*/  @!P0 ST.E desc[UR36][R2.64], R9 ;  /* 0x0000000902008985 */ /* 0x0003e2000c101924 */
[----:B------:R-:W-:Y:S02]  /*22960*/  @!P0 VIADD R7, R7, 0x1 ;  /* 0x0000000107078836 */ /* 0x000fe40000000000 */
[----:B------:R-:W-:Y:S02]  /*22970*/  @!P0 VIADD R0, R0, 0x1 ;  /* 0x0000000100008836 */ /* 0x000fe40000000000 */
[----:B------:R-:W-:-:S07]  /*22980*/  @P0 VIADD R7, R7, 0x1 ;  /* 0x0000000107070836 */ /* 0x000fce0000000000 */
.L_x_129:
[----:B------:R-:W-:Y:S05]  /*22990*/  BSYNC.RECONVERGENT B1 ;  /* 0x0000000000017941 */ /* 0x000fea0003800200 */
.L_x_128:
[----:B------:R-:W-:-:S13]  /*229a0*/  ISETP.GE.AND P0, PT, R0, 0x2a, PT ;  /* 0x0000002a0000780c */ /* 0x000fda0003f06270 */
[----:B------:R-:W-:Y:S05]  /*229b0*/  @!P0 BRA `(.L_x_130) ;  /* 0xfffffffc00c08947 */ /* 0x000fea000383ffff */
[----:B------:R-:W-:Y:S05]  /*229c0*/  BSYNC.RECONVERGENT B0 ;  /* 0x0000000000007941 */ /* 0x000fea0003800200 */
.L_x_127:
[----:B------:R-:W2:Y:S01]  /*229d0*/  S2R R23, SR_TID.X ;  /* 0x0000000000177919 */ /* 0x000ea20000002100 */
[----:B01----:R-:W2:Y:S02]  /*229e0*/  LDC.64 R2, c[0x0][0x398] ;  /* 0x0000e600ff027b82 */ /* 0x003ea40000000a00 */
[----:B--2---:R-:W-:-:S05]  /*229f0*/  IMAD.WIDE.U32 R2, R23, 0x30, R2 ;  /* 0x0000003017027825 */ /* 0x004fca00078e0002 */
[----:B------:R-:W2:Y:S04]  /*22a00*/  LDG.E.64 R6, desc[UR36][R2.64] ;  /* 0x0000002402067981 */ /* 0x000ea8000c1e1b00 */
[----:B------:R-:W3:Y:S04]  /*22a10*/  LDG.E.64 R10, desc[UR36][R2.64+0x10] ;  /* 0x00001024020a7981 */ /* 0x000ee8000c1e1b00 */
[----:B------:R-:W4:Y:S01]  /*22a20*/  LDG.E.64 R8, desc[UR36][R2.64+0x8] ;  /* 0x0000082402087981 */ /* 0x000f22000c1e1b00 */
[----:B------:R-:W-:Y:S01]  /*22a30*/  IMAD.MOV.U32 R25, RZ, RZ, 0x2f800000 ;  /* 0x2f800000ff197424 */ /* 0x000fe200078e00ff */
[----:B------:R-:W-:Y:S01]  /*22a40*/  BSSY.RECONVERGENT B0, `(.L_x_131) ;  /* 0x0000053000007945 */ /* 0x000fe20003800200 */
        /* <DEDUP_REMOVED lines=11> */
[----:B------:R-:W-:-:S03]  /*22b00*/  IMAD.SHL.U32 R8, R12, 0x10, RZ ;  /* 0x000000100c087824 */ /* 0x000fc600078e00ff */
[----:B------:R-:W-:Y:S02]  /*22b10*/  I2FP.F32.U32 R0, R0 ;  /* 0x0000000000007245 */ /* 0x000fe40000201000 */
[----:B------:R-:W-:Y:S01]  /*22b20*/  LOP3.LUT R13, R13, R7, R8, 0x96, !PT ;  /* 0x000000070d0d7212 */ /* 0x000fe200078e9608 */
[----:B------:R-:W-:Y:S02]  /*22b30*/  VIADD R8, R6, 0xb0f8a ;  /* 0x000b0f8a06087836 */ /* 0x000fe40000000000 */
[----:B------:R-:W-:Y:S01]  /*22b40*/  FFMA R0, R0, R25, 1.1641532182693481445e-10 ;  /* 0x2f00000000007423 */ /* 0x000fe20000000019 */
[----:B------:R-:W-:Y:S02]  /*22b50*/  LOP3.LUT R13, R13, R12, RZ, 0x3c, !PT ;  /* 0x0000000c0d0d7212 */ /* 0x000fe400078e3cff */
[----:B------:R0:W-:Y:S01]  /*22b60*/  STG.E.64 desc[UR36][R2.64], R8 ;  /* 0x0000000802007986 */ /* 0x0001e2000c101b24 */
[----:B------:R-:W-:Y:S02]  /*22b70*/  FMUL R0, R0, 100 ;  /* 0x42c8000000007820 */ /* 0x000fe40000400000 */
[----:B------:R-:W-:Y:S01]  /*22b80*/  IMAD.IADD R6, R13, 0x1, R8 ;  /* 0x000000010d067824 */ /* 0x000fe200078e0208 */
[----:B------:R0:W-:Y:S03]  /*22b90*/  STG.E.64 desc[UR36][R2.64+0x10], R12 ;  /* 0x0000100c02007986 */ /* 0x0001e6000c101b24 */
[----:B------:R-:W1:Y:S01]  /*22ba0*/  F2I.TRUNC.NTZ R0, R0 ;  /* 0x0000000000007305 */ /* 0x000e62000020f100 */
[----:B------:R-:W-:-:S05]  /*22bb0*/  I2FP.F32.U32 R6, R6 ;  /* 0x0000000600067245 */ /* 0x000fca0000201000 */
[----:B------:R-:W-:-:S04]  /*22bc0*/  FFMA R6, R6, R25, 1.1641532182693481445e-10 ;  /* 0x2f00000006067423 */ /* 0x000fc80000000019 */
[----:B------:R-:W-:Y:S01]  /*22bd0*/  FMUL R14, R6, 100 ;  /* 0x42c80000060e7820 */ /* 0x000fe20000400000 */
[----:B-1----:R-:W-:-:S05]  /*22be0*/  IMAD.HI R6, R0, 0x30c30c31, RZ ;  /* 0x30c30c3100067827 */ /* 0x002fca00078e02ff */
[----:B------:R-:W1:Y:S01]  /*22bf0*/  F2I.TRUNC.NTZ R14, R14 ;  /* 0x0000000e000e7305 */ /* 0x000e62000020f100 */
[----:B------:R-:W-:-:S04]  /*22c00*/  SHF.R.U32.HI R7, RZ, 0x1f, R6 ;  /* 0x0000001fff077819 */ /* 0x000fc80000011606 */
[----:B------:R-:W-:-:S05]  /*22c10*/  LEA.HI.SX32 R7, R6, R7, 0x1d ;  /* 0x0000000706077211 */ /* 0x000fca00078feaff */
[----:B------:R-:W-:Y:S02]  /*22c20*/  IMAD R7, R7, -0x2a, R0 ;  /* 0xffffffd607077824 */ /* 0x000fe400078e0200 */
[----:B-1----:R-:W-:-:S05]  /*22c30*/  IMAD.HI R15, R14, 0x30c30c31, RZ ;  /* 0x30c30c310e0f7827 */ /* 0x002fca00078e02ff */
[----:B------:R-:W-:-:S04]  /*22c40*/  SHF.R.U32.HI R20, RZ, 0x1f, R15 ;  /* 0x0000001fff147819 */ /* 0x000fc8000001160f */
[----:B------:R-:W-:-:S05]  /*22c50*/  LEA.HI.SX32 R15, R15, R20, 0x1d ;  /* 0x000000140f0f7211 */ /* 0x000fca00078feaff */
[----:B------:R-:W-:-:S05]  /*22c60*/  IMAD R14, R15, -0x2a, R14 ;  /* 0xffffffd60f0e7824 */ /* 0x000fca00078e020e */
[CC--:B------:R-:W-:Y:S02]  /*22c70*/  VIMNMX R0, PT, PT, R7.reuse, R14.reuse, !PT ;  /* 0x0000000e07007248 */ /* 0x0c0fe40007fe0100 */
[----:B------:R-:W-:-:S04]  /*22c80*/  VIMNMX R15, PT, PT, R7, R14, PT ;  /* 0x0000000e070f7248 */ /* 0x000fc80003fe0100 */
[----:B------:R-:W-:-:S13]  /*22c90*/  ISETP.GE.AND P0, PT, R15, R0, PT ;  /* 0x000000000f00720c */ /* 0x000fda0003f06270 */
[----:B0-----:R-:W-:Y:S05]  /*22ca0*/  @!P0 BRA `(.L_x_132) ;  /* 0x0000000000b08947 */ /* 0x001fea0003800000 */
[----:B------:R-:W-:Y:S01]  /*22cb0*/  BSSY.RECONVERGENT B1, `(.L_x_133) ;  /* 0x0000028000017945 */ /* 0x000fe20003800200 */
[----:B------:R-:W-:-:S07]  /*22cc0*/  IMAD.MOV.U32 R21, RZ, RZ, R11 ;  /* 0x000000ffff157224 */ /* 0x000fce00078e000b */
.L_x_134:
[----:B------:R-:W-:Y:S01]  /*22cd0*/  SHF.R.U32.HI R0, RZ, 0x2, R9 ;  /* 0x00000002ff007819 */ /* 0x000fe20000011609 */
[----:B------:R-:W-:Y:S02]  /*22ce0*/  IMAD.SHL.U32 R7, R13, 0x10, RZ ;  /* 0x000000100d077824 */ /* 0x000fe400078e00ff */
[----:B------:R-:W-:Y:S01]  /*22cf0*/  IMAD.MOV.U32 R20, RZ, RZ, R12 ;  /* 0x000000ffff147224 */ /* 0x000fe200078e000c */
[----:B------:R-:W-:Y:S02]  /*22d00*/  LOP3.LUT R0, R0, R9, RZ, 0x3c, !PT ;  /* 0x0000000900007212 */ /* 0x000fe400078e3cff */
[----:B------:R-:W-:-:S03]  /*22d10*/  SHF.R.U32.HI R9, RZ, 0x2, R10 ;  /* 0x00000002ff097819 */ /* 0x000fc6000001160a */
[----:B------:R-:W-:Y:S01]  /*22d20*/  IMAD.SHL.U32 R6, R0, 0x2, RZ ;  /* 0x0000000200067824 */ /* 0x000fe200078e00ff */
[----:B------:R-:W-:-:S04]  /*22d30*/  LOP3.LUT R9, R9, R10, RZ, 0x3c, !PT ;  /* 0x0000000a09097212 */ /* 0x000fc800078e3cff */
        /* <DEDUP_REMOVED lines=24> */
[----:B------:R-:W-:Y:S02]  /*22ec0*/  IMAD R0, R9, -0x2a, R10 ;  /* 0xffffffd609007824 */ /* 0x000fe400078e020a */
[----:B------:R-:W-:Y:S02]  /*22ed0*/  IMAD.MOV.U32 R9, RZ, RZ, R21 ;  /* 0x000000ffff097224 */ /* 0x000fe400078e0015 */
[----:B------:R-:W-:Y:S01]  /*22ee0*/  IMAD.MOV.U32 R21, RZ, RZ, R13 ;  /* 0x000000ffff157224 */ /* 0x000fe200078e000d */
[----:B------:R-:W-:Y:S01]  /*22ef0*/  ISETP.GE.AND P0, PT, R15, R0, PT ;  /* 0x000000000f00720c */ /* 0x000fe20003f06270 */
[----:B------:R-:W-:Y:S02]  /*22f00*/  IMAD.MOV.U32 R10, RZ, RZ, R20 ;  /* 0x000000ffff0a7224 */ /* 0x000fe400078e0014 */
[----:B------:R-:W-:-:S10]  /*22f10*/  IMAD.MOV.U32 R13, RZ, RZ, R11 ;  /* 0x000000ffff0d7224 */ /* 0x000fd400078e000b */
[----:B------:R-:W-:Y:S05]  /*22f20*/  @P0 BRA `(.L_x_134) ;  /* 0xfffffffc00680947 */ /* 0x000fea000383ffff */
[----:B------:R-:W-:Y:S05]  /*22f30*/  BSYNC.RECONVERGENT B1 ;  /* 0x0000000000017941 */ /* 0x000fea0003800200 */
.L_x_133:
[----:B------:R0:W-:Y:S04]  /*22f40*/  STG.E.64 desc[UR36][R2.64+0x8], R20 ;  /* 0x0000081402007986 */ /* 0x0001e8000c101b24 */
[----:B------:R0:W-:Y:S04]  /*22f50*/  STG.E.64 desc[UR36][R2.64+0x10], R12 ;  /* 0x0000100c02007986 */ /* 0x0001e8000c101b24 */
[----:B------:R0:W-:Y:S02]  /*22f60*/  STG.E.64 desc[UR36][R2.64], R8 ;  /* 0x0000000802007986 */ /* 0x0001e4000c101b24 */
.L_x_132:
[----:B------:R-:W-:Y:S05]  /*22f70*/  BSYNC.RECONVERGENT B0 ;  /* 0x0000000000007941 */ /* 0x000fea0003800200 */
.L_x_131:
[----:B0-----:R-:W2:Y:S04]  /*22f80*/  LD.E R3, desc[UR36][R4.64] ;  /* 0x0000002404037980 */ /* 0x001ea8000c101900 */
[----:B--2---:R-:W-:Y:S04]  /*22f90*/  ST.E desc[UR36][R18.64], R3 ;  /* 0x0000000312007985 */ /* 0x004fe8000c101924 */
[----:B------:R-:W2:Y:S04]  /*22fa0*/  LD.E R7, desc[UR36][R4.64+0x4] ;  /* 0x0000042404077980 */ /* 0x000ea8000c101900 */
        /* <DEDUP_REMOVED lines=87> */
.L_x_138:
        /* <DEDUP_REMOVED lines=10> */
.L_x_137:
[----:B0-----:R1:W5:Y:S02]  /*235c0*/  LD.E R3, desc[UR36][R18.64] ;  /* 0x0000002412037980 */ /* 0x001364000c101900 */
.L_x_136:
[----:B------:R-:W-:Y:S05]  /*235d0*/  BSYNC.RECONVERGENT B0 ;  /* 0x0000000000007941 */ /* 0x000fea0003800200 */
.L_x_135:
[----:B-----5:R-:W-:Y:S04]  /*235e0*/  ST.E desc[UR36][R16.64], R3 ;  /* 0x0000000310007985 */ /* 0x020fe8000c101924 */
[----:B------:R-:W2:Y:S04]  /*235f0*/  LD.E R0, desc[UR36][R18.64+0x4] ;  /* 0x0000042412007980 */ /* 0x000ea8000c101900 */
[----:B--2---:R-:W-:Y:S04]  /*23600*/  ST.E desc[UR36][R16.64+0x4], R0 ;  /* 0x0000040010007985 */ /* 0x004fe8000c101924 */
[----:B------:R-:W2:Y:S04]  /*23610*/  LD.E R5, desc[UR36][R18.64+0x8] ;  /* 0x0000082412057980 */ /* 0x000ea8000c101900 */
[----:B--2---:R2:W-:Y:S04]  /*23620*/  ST.E desc[UR36][R16.64+0x8], R5 ;  /* 0x0000080510007985 */ /* 0x0045e8000c101924 */
[----:B0-----:R-:W3:Y:S04]  /*23630*/  LD.E R7, desc[UR36][R18.64+0xc] ;  /* 0x00000c2412077980 */ /* 0x001ee8000c101900 */
[----:B------:R-:W4:Y:S04]  /*23640*/  LD.E R31, desc[UR36][R16.64+0x8] ;  /* 0x00000824101f7980 */ /* 0x000f28000c101900 */
[----:B---3--:R0:W-:Y:S04]  /*23650*/  ST.E desc[UR36][R16.64+0xc], R7 ;  /* 0x00000c0710007985 */ /* 0x0081e8000c101924 */
[----:B------:R-:W3:Y:S04]  /*23660*/  LD.E R9, desc[UR36][R18.64+0x10] ;  /* 0x0000102412097980 */ /* 0x000ee8000c101900 */
[----:B------:R-:W4:Y:S04]  /*23670*/  LD.E R8, desc[UR36][R16.64+0xc] ;  /* 0x00000c2410087980 */ /* 0x000f28000c101900 */
[----:B---3--:R3:W-:Y:S04]  /*23680*/  ST.E desc[UR36][R16.64+0x10], R9 ;  /* 0x0000100910007985 */ /* 0x0087e8000c101924 */
[----:B------:R-:W2:Y:S04]  /*23690*/  LD.E R11, desc[UR36][R18.64+0x14] ;  /* 0x00001424120b7980 */ /* 0x000ea8000c101900 */
[----:B------:R-:W4:Y:S04]  /*236a0*/  LD.E R33, desc[UR36][R16.64+0x10] ;  /* 0x0000102410217980 */ /* 0x000f28000c101900 */
[----:B--2---:R2:W-:Y:S04]  /*236b0*/  ST.E desc[UR36][R16.64+0x14], R11 ;  /* 0x0000140b10007985 */ /* 0x0045e8000c101924 */
        /* <DEDUP_REMOVED lines=9> */
[----:B0-----:R-:W2:Y:S04]  /*23750*/  LD.E R7, desc[UR36][R18.64+0x24] ;  /* 0x0000242412077980 */ /* 0x001ea8000c101900 */
[----:B------:R-:W4:Y:S04]  /*23760*/  LD.E R41, desc[UR36][R16.64+0x20] ;  /* 0x0000202410297980 */ /* 0x000f28000c101900 */
[----:B--2---:R0:W-:Y:S04]  /*23770*/  ST.E desc[UR36][R16.64+0x24], R7 ;  /* 0x0000240710007985 */ /* 0x0041e8000c101924 */
        /* <DEDUP_REMOVED lines=71> */
[----:B--2---:R-:W-:Y:S04]  /*23bf0*/  ST.E desc[UR36][R16.64+0x84], R7 ;  /* 0x0000840710007985 */ /* 0x004fe8000c101924 */
[----:B------:R-:W2:Y:S04]  /*23c00*/  LD.E R9, desc[UR36][R18.64+0x88] ;  /* 0x0000882412097980 */ /* 0x000ea8000c101900 */
        /* <DEDUP_REMOVED lines=9> */
[----:B--2---:R0:W-:Y:S04]  /*23ca0*/  ST.E desc[UR36][R16.64+0x94], R15 ;  /* 0x0000940f10007985 */ /* 0x0041e8000c101924 */
[----:B---3--:R-:W2:Y:S04]  /*23cb0*/  LD.E R5, desc[UR36][R18.64+0x98] ;  /* 0x0000982412057980 */ /* 0x008ea8000c101900 */
[----:B------:R-:W3:Y:S04]  /*23cc0*/  LD.E R14, desc[UR36][R16.64+0x94] ;  /* 0x00009424100e7980 */ /* 0x000ee8000c101900 */
[----:B0-----:R-:W3:Y:S04]  /*23cd0*/  LD.E R15, desc[UR36][R16.64+0x90] ;  /* 0x00009024100f7980 */ /* 0x001ee8000c101900 */
[----:B--2---:R0:W-:Y:S04]  /*23ce0*/  ST.E desc[UR36][R16.64+0x98], R5 ;  /* 0x0000980510007985 */ /* 0x0041e8000c101924 */
[----:B------:R-:W2:Y:S04]  /*23cf0*/  LD.E R7, desc[UR36][R18.64+0x9c] ;  /* 0x00009c2412077980 */ /* 0x000ea8000c101900 */
[----:B------:R-:W3:Y:S01]  /*23d00*/  LD.E R11, desc[UR36][R16.64+0x98] ;  /* 0x00009824100b7980 */ /* 0x000ee2000c101900 */
[----:B0-----:R-:W0:Y:S03]  /*23d10*/  LDC.64 R4, c[0x0][0x388] ;  /* 0x0000e200ff047b82 */ /* 0x001e260000000a00 */
[----:B--2---:R2:W-:Y:S04]  /*23d20*/  ST.E desc[UR36][R16.64+0x9c], R7 ;  /* 0x00009c0710007985 */ /* 0x0045e8000c101924 */
[----:B------:R-:W3:Y:S04]  /*23d30*/  LD.E R9, desc[UR36][R18.64+0xa0] ;  /* 0x0000a02412097980 */ /* 0x000ee8000c101900 */
[----:B------:R-:W2:Y:S01]  /*23d40*/  LD.E R6, desc[UR36][R16.64+0x9c] ;  /* 0x00009c2410067980 */ /* 0x000ea2000c101900 */
[----:B----4-:R-:W-:-:S02]  /*23d50*/  IMAD R29, R0, 0x2a, R31 ;  /* 0x0000002a001d7824 */ /* 0x010fc400078e021f */
[----:B------:R-:W-:Y:S01]  /*23d60*/  IMAD R13, R3, 0x2a, R0 ;  /* 0x0000002a030d7824 */ /* 0x000fe200078e0200 */
[----:B---3--:R3:W-:Y:S04]  /*23d70*/  ST.E desc[UR36][R16.64+0xa0], R9 ;  /* 0x0000a00910007985 */ /* 0x0087e8000c101924 */
[----:B------:R-:W4:Y:S04]  /*23d80*/  LD.E R2, desc[UR36][R18.64+0xa4] ;  /* 0x0000a42412027980 */ /* 0x000f28000c101900 */
[----:B--2---:R-:W2:Y:S01]  /*23d90*/  LD.E R7, desc[UR36][R16.64+0xa0] ;  /* 0x0000a02410077980 */ /* 0x004ea2000c101900 */
[----:B------:R-:W-:-:S02]  /*23da0*/  IMAD R31, R31, 0x2a, R8 ;  /* 0x0000002a1f1f7824 */ /* 0x000fc400078e0208 */
[----:B0-----:R-:W-:-:S04]  /*23db0*/  IMAD.WIDE R12, R13, 0x4, R4 ;  /* 0x000000040d0c7825 */ /* 0x001fc800078e0204 */
[----:B---3--:R-:W-:Y:S02]  /*23dc0*/  IMAD R9, R8, 0x2a, R33 ;  /* 0x0000002a08097824 */ /* 0x008fe400078e0221 */
[----:B------:R-:W-:-:S04]  /*23dd0*/  IMAD.WIDE R28, R29, 0x4, R4 ;  /* 0x000000041d1c7825 */ /* 0x000fc800078e0204 */
[----:B------:R-:W-:Y:S02]  /*23de0*/  IMAD R35, R33, 0x2a, R10 ;  /* 0x0000002a21237824 */ /* 0x000fe400078e020a */
[----:B------:R-:W-:-:S04]  /*23df0*/  IMAD.WIDE R30, R31, 0x4, R4 ;  /* 0x000000041f1e7825 */ /* 0x000fc800078e0204 */
[----:B------:R-:W-:Y:S02]  /*23e00*/  IMAD R37, R10, 0x2a, R39 ;  /* 0x0000002a0a257824 */ /* 0x000fe400078e0227 */
[----:B------:R-:W-:-:S04]  /*23e10*/  IMAD.WIDE R32, R9, 0x4, R4 ;  /* 0x0000000409207825 */ /* 0x000fc800078e0204 */
[----:B------:R-:W-:-:S04]  /*23e20*/  IMAD.WIDE R34, R35, 0x4, R4 ;  /* 0x0000000423227825 */ /* 0x000fc800078e0204 */
[----:B------:R-:W-:Y:S02]  /*23e30*/  IMAD R39, R39, 0x2a, R24 ;  /* 0x0000002a27277824 */ /* 0x000fe400078e0218 */
[----:B------:R-:W-:Y:S02]  /*23e40*/  IMAD R49, R24, 0x2a, R41 ;  /* 0x0000002a18317824 */ /* 0x000fe400078e0229 */
[----:B------:R-:W-:Y:S02]  /*23e50*/  IMAD R51, R41, 0x2a, R38 ;  /* 0x0000002a29337824 */ /* 0x000fe400078e0226 */
[----:B------:R-:W-:Y:S02]  /*23e60*/  IMAD R55, R38, 0x2a, R53 ;  /* 0x0000002a26377824 */ /* 0x000fe400078e0235 */
[----:B------:R-:W-:-:S04]  /*23e70*/  IMAD.WIDE R36, R37, 0x4, R4 ;  /* 0x0000000425247825 */ /* 0x000fc800078e0204 */
[----:B------:R-:W-:-:S04]  /*23e80*/  IMAD.WIDE R38, R39, 0x4, R4 ;  /* 0x0000000427267825 */ /* 0x000fc800078e0204 */
[----:B------:R-:W-:-:S04]  /*23e90*/  IMAD.WIDE R40, R49, 0x4, R4 ;  /* 0x0000000431287825 */ /* 0x000fc800078e0204 */
[----:B------:R-:W-:Y:S02]  /*23ea0*/  IMAD R53, R53, 0x2a, R42 ;  /* 0x0000002a35357824 */ /* 0x000fe400078e022a */
[----:B------:R-:W-:-:S04]  /*23eb0*/  IMAD.WIDE R48, R51, 0x4, R4 ;  /* 0x0000000433307825 */ /* 0x000fc800078e0204 */
[----:B------:R-:W-:-:S04]  /*23ec0*/  IMAD.WIDE R50, R55, 0x4, R4 ;  /* 0x0000000437327825 */ /* 0x000fc800078e0204 */
[----:B------:R-:W-:Y:S01]  /*23ed0*/  IMAD R55, R52, 0x2a, R59 ;  /* 0x0000002a34377824 */ /* 0x000fe200078e023b */
[----:B----4-:R0:W-:Y:S04]  /*23ee0*/  ST.E desc[UR36][R16.64+0xa4], R2 ;  /* 0x0000a40210007985 */ /* 0x0101e8000c101924 */
[----:B------:R-:W3:Y:S04]  /*23ef0*/  LDG.E R0, desc[UR36][R12.64] ;  /* 0x000000240c007981 */ /* 0x000ee8000c1e1900 */
[----:B------:R-:W3:Y:S04]  /*23f00*/  LDG.E R9, desc[UR36][R28.64] ;  /* 0x000000241c097981 */ /* 0x000ee8000c1e1900 */
[----:B------:R-:W3:Y:S04]  /*23f10*/  LDG.E R8, desc[UR36][R30.64] ;  /* 0x000000241e087981 */ /* 0x000ee8000c1e1900 */
[----:B------:R-:W4:Y:S04]  /*23f20*/  LDG.E R10, desc[UR36][R32.64] ;  /* 0x00000024200a7981 */ /* 0x000f28000c1e1900 */
[----:B------:R1:W4:Y:S04]  /*23f30*/  LDG.E R13, desc[UR36][R34.64] ;  /* 0x00000024220d7981 */ /* 0x000328000c1e1900 */
[----:B------:R2:W4:Y:S04]  /*23f40*/  LDG.E R12, desc[UR36][R36.64] ;  /* 0x00000024240c7981 */ /* 0x000528000c1e1900 */
[----:B------:R-:W4:Y:S01]  /*23f50*/  LDG.E R29, desc[UR36][R38.64] ;  /* 0x00000024261d7981 */ /* 0x000f22000c1e1900 */
[----:B-1----:R-:W-:-:S03]  /*23f60*/  IMAD R35, R57, 0x2a, R52 ;  /* 0x0000002a39237824 */ /* 0x002fc600078e0234 */
[----:B------:R1:W4:Y:S01]  /*23f70*/  LDG.E R24, desc[UR36][R40.64] ;  /* 0x0000002428187981 */ /* 0x000322000c1e1900 */
[----:B--2---:R-:W-:-:S03]  /*23f80*/  IMAD.WIDE R36, R53, 0x4, R4 ;  /* 0x0000000435247825 */ /* 0x004fc600078e0204 */
[----:B------:R2:W4:Y:S01]  /*23f90*/  LDG.E R31, desc[UR36][R48.64] ;  /* 0x00000024301f7981 */ /* 0x000522000c1e1900 */
[----:B------:R-:W-:Y:S02]  /*23fa0*/  IMAD R53, R42, 0x2a, R57 ;  /* 0x0000002a2a357824 */ /* 0x000fe400078e0239 */
[--C-:B------:R-:W-:Y:S01]  /*23fb0*/  IMAD.WIDE R34, R35, 0x4, R4.reuse ;  /* 0x0000000423227825 */ /* 0x100fe200078e0204 */
[----:B------:R0:W4:Y:S03]  /*23fc0*/  LDG.E R28, desc[UR36][R50.64] ;  /* 0x00000024321c7981 */ /* 0x000126000c1e1900 */
[----:B------:R-:W-:Y:S01]  /*23fd0*/  IMAD.WIDE R52, R53, 0x4, R4 ;  /* 0x0000000435347825 */ /* 0x000fe200078e0204 */
[----:B------:R-:W4:Y:S03]  /*23fe0*/  LDG.E R33, desc[UR36][R36.64] ;  /* 0x0000002424217981 */ /* 0x000f26000c1e1900 */
[----:B-1----:R-:W-:Y:S01]  /*23ff0*/  IMAD R41, R59, 0x2a, R54 ;  /* 0x0000002a3b297824 */ /* 0x002fe200078e0236 */
[----:B------:R-:W4:Y:S01]  /*24000*/  LDG.E R30, desc[UR36][R52.64] ;  /* 0x00000024341e7981 */ /* 0x000f22000c1e1900 */
[----:B------:R-:W-:-:S03]  /*24010*/  IMAD.WIDE R38, R55, 0x4, R4 ;  /* 0x0000000437267825 */ /* 0x000fc600078e0204 */
[----:B------:R-:W4:Y:S01]  /*24020*/  LDG.E R35, desc[UR36][R34.64] ;  /* 0x0000002422237981 */ /* 0x000f22000c1e1900 */
[----:B--2---:R-:W-:Y:S02]  /*24030*/  IMAD R49, R54, 0x2a, R61 ;  /* 0x0000002a36317824 */ /* 0x004fe400078e023d */
[----:B------:R-:W-:Y:S01]  /*24040*/  IMAD.WIDE R40, R41, 0x4, R4 ;  /* 0x0000000429287825 */ /* 0x000fe200078e0204 */
[----:B------:R1:W2:Y:S03]  /*24050*/  LDG.E R32, desc[UR36][R38.64] ;  /* 0x0000002426207981 */ /* 0x0002a6000c1e1900 */
[----:B0-----:R-:W-:Y:S01]  /*24060*/  IMAD R51, R61, 0x2a, R56 ;  /* 0x0000002a3d337824 */ /* 0x001fe200078e0238 */
[----:B------:R0:W2:Y:S01]  /*24070*/  LDG.E R37, desc[UR36][R40.64] ;  /* 0x0000002428257981 */ /* 0x0000a2000c1e1900 */
[----:B------:R-:W-:Y:S02]  /*24080*/  IMAD R55, R56, 0x2a, R63 ;  /* 0x0000002a38377824 */ /* 0x000fe400078e023f */
[----:B------:R-:W-:-:S04]  /*24090*/  IMAD.WIDE R48, R49, 0x4, R4 ;  /* 0x0000000431307825 */ /* 0x000fc800078e0204 */
[----:B------:R-:W-:Y:S01]  /*240a0*/  IMAD.WIDE R50, R51, 0x4, R4 ;  /* 0x0000000433327825 */ /* 0x000fe200078e0204 */
[----:B------:R0:W2:Y:S03]  /*240b0*/  LDG.E R59, desc[UR36][R48.64] ;  /* 0x00000024303b7981 */ /* 0x0000a6000c1e1900 */
[----:B------:R-:W-:Y:S01]  /*240c0*/  IMAD R63, R63, 0x2a, R58 ;  /* 0x0000002a3f3f7824 */ /* 0x000fe200078e023a */
[----:B------:R0:W2:Y:S01]  /*240d0*/  LDG.E R34, desc[UR36][R50.64] ;  /* 0x0000002432227981 */ /* 0x0000a2000c1e1900 */
[----:B------:R-:W-:-:S04]  /*240e0*/  IMAD.WIDE R54, R55, 0x4, R4 ;  /* 0x0000000437367825 */ /* 0x000fc800078e0204 */
[----:B-1----:R-:W-:Y:S01]  /*240f0*/  IMAD.WIDE R38, R63, 0x4, R4 ;  /* 0x000000043f267825 */ /* 0x002fe200078e0204 */
[----:B------:R1:W2:Y:S03]  /*24100*/  LDG.E R61, desc[UR36][R54.64] ;  /* 0x00000024363d7981 */ /* 0x0002a6000c1e1900 */
[----:B------:R-:W-:Y:S01]  /*24110*/  IMAD R53, R58, 0x2a, R65 ;  /* 0x0000002a3a357824 */ /* 0x000fe200078e0241 */
[----:B------:R1:W2:Y:S01]  /*24120*/  LDG.E R36, desc[UR36][R38.64] ;  /* 0x0000002426247981 */ /* 0x0002a2000c1e1900 */
[----:B------:R-:W-:Y:S02]  /*24130*/  IMAD R57, R65, 0x2a, R60 ;  /* 0x0000002a41397824 */ /* 0x000fe400078e023c */
[----:B------:R-:W-:-:S04]  /*24140*/  IMAD.WIDE R52, R53, 0x4, R4 ;  /* 0x0000000435347825 */ /* 0x000fc800078e0204 */
[----:B------:R-:W-:Y:S01]  /*24150*/  IMAD.WIDE R56, R57, 0x4, R4 ;  /* 0x0000000439387825 */ /* 0x000fe200078e0204 */
[----:B------:R1:W2:Y:S03]  /*24160*/  LDG.E R63, desc[UR36][R52.64] ;  /* 0x00000024343f7981 */ /* 0x0002a6000c1e1900 */
[----:B0-----:R-:W-:Y:S01]  /*24170*/  IMAD R41, R60, 0x2a, R67 ;  /* 0x0000002a3c297824 */ /* 0x001fe200078e0243 */
[----:B------:R0:W2:Y:S01]  /*24180*/  LDG.E R42, desc[UR36][R56.64] ;  /* 0x00000024382a7981 */ /* 0x0000a2000c1e1900 */
[----:B------:R-:W-:Y:S02]  /*24190*/  IMAD R49, R67, 0x2a, R62 ;  /* 0x0000002a43317824 */ /* 0x000fe400078e023e */
[----:B------:R-:W-:Y:S02]  /*241a0*/  IMAD R51, R62, 0x2a, R69 ;  /* 0x0000002a3e337824 */ /* 0x000fe400078e0245 */
[----:B------:R-:W-:-:S02]  /*241b0*/  IMAD R69, R69, 0x2a, R64 ;  /* 0x0000002a45457824 */ /* 0x000fc400078e0240 */
[----:B------:R-:W-:Y:S02]  /*241c0*/  IMAD R65, R64, 0x2a, R71 ;  /* 0x0000002a40417824 */ /* 0x000fe400078e0247 */
[----:B------:R-:W-:-:S04]  /*241d0*/  IMAD.WIDE R40, R41, 0x4, R4 ;  /* 0x0000000429287825 */ /* 0x000fc800078e0204 */
[----:B------:R-:W-:-:S04]  /*241e0*/  IMAD.WIDE R48, R49, 0x4, R4 ;  /* 0x0000000431307825 */ /* 0x000fc800078e0204 */
[--C-:B------:R-:W-:Y:S01]  /*241f0*/  IMAD.WIDE R50, R51, 0x4, R4.reuse ;  /* 0x0000000433327825 */ /* 0x100fe200078e0204 */
[----:B------:R-:W2:Y:S03]  /*24200*/  LDG.E R58, desc[UR36][R48.64] ;  /* 0x00000024303a7981 */ /* 0x000ea6000c1e1900 */
[--C-:B-1----:R-:W-:Y:S01]  /*24210*/  IMAD.WIDE R54, R69, 0x4, R4.reuse ;  /* 0x0000000445367825 */ /* 0x102fe200078e0204 */
[----:B------:R1:W2:Y:S03]  /*24220*/  LDG.E R67, desc[UR36][R50.64] ;  /* 0x0000002432437981 */ /* 0x0002a6000c1e1900 */
[----:B------:R-:W-:Y:S02]  /*24230*/  IMAD.WIDE R38, R65, 0x4, R4 ;  /* 0x0000000441267825 */ /* 0x000fe400078e0204 */
[----:B------:R1:W2:Y:S02]  /*24240*/  LDG.E R65, desc[UR36][R40.64] ;  /* 0x0000002428417981 */ /* 0x0002a4000c1e1900 */
[----:B------:R-:W-:-:S02]  /*24250*/  IMAD R53, R71, 0x2a, R66 ;  /* 0x0000002a47357824 */ /* 0x000fc400078e0242 */
[----:B0-----:R-:W-:Y:S01]  /*24260*/  IMAD R57, R66, 0x2a, R73 ;  /* 0x0000002a42397824 */ /* 0x001fe200078e0249 */
[----:B------:R-:W2:Y:S01]  /*24270*/  LDG.E R54, desc[UR36][R54.64] ;  /* 0x0000002436367981 */ /* 0x000ea2000c1e1900 */
[----:B------:R-:W-:Y:S02]  /*24280*/  IMAD R73, R73, 0x2a, R68 ;  /* 0x0000002a49497824 */ /* 0x000fe400078e0244 */
[----:B------:R-:W-:Y:S01]  /*24290*/  IMAD.WIDE R52, R53, 0x4, R4 ;  /* 0x0000000435347825 */ /* 0x000fe200078e0204 */
[----:B------:R0:W2:Y:S03]  /*242a0*/  LDG.E R69, desc[UR36][R38.64] ;  /* 0x0000002426457981 */ /* 0x0000a6000c1e1900 */
[----:B-1----:R-:W-:Y:S02]  /*242b0*/  IMAD R51, R26, 0x2a, R27 ;  /* 0x0000002a1a337824 */ /* 0x002fe400078e021b */
[----:B------:R-:W-:Y:S01]  /*242c0*/  IMAD.WIDE R56, R57, 0x4, R4 ;  /* 0x0000000439387825 */ /* 0x000fe200078e0204 */
[----:B------:R1:W2:Y:S03]  /*242d0*/  LDG.E R55, desc[UR36][R52.64] ;  /* 0x0000002434377981 */ /* 0x0002a6000c1e1900 */
[----:B------:R-:W-:-:S02]  /*242e0*/  IMAD R71, R68, 0x2a, R26 ;  /* 0x0000002a44477824 */ /* 0x000fc400078e021a */
[--C-:B------:R-:W-:Y:S01]  /*242f0*/  IMAD.WIDE R40, R73, 0x4, R4.reuse ;  /* 0x0000000449287825 */ /* 0x100fe200078e0204 */
[----:B------:R-:W2:Y:S03]  /*24300*/  LDG.E R57, desc[UR36][R56.64] ;  /* 0x0000002438397981 */ /* 0x000ea6000c1e1900 */
[----:B0-----:R-:W-:Y:S01]  /*24310*/  IMAD.WIDE R38, R51, 0x4, R4 ;  /* 0x0000000433267825 */ /* 0x001fe200078e0204 */
[----:B------:R0:W2:Y:S03]  /*24320*/  LDG.E R60, desc[UR36][R40.64] ;  /* 0x00000024283c7981 */ /* 0x0000a6000c1e1900 */
[----:B------:R-:W-:Y:S02]  /*24330*/  IMAD R51, R22, 0x2a, R25 ;  /* 0x0000002a16337824 */ /* 0x000fe400078e0219 */
[----:B------:R-:W-:-:S02]  /*24340*/  IMAD R25, R25, 0x2a, R20 ;  /* 0x0000002a19197824 */ /* 0x000fc400078e0214 */
[----:B------:R-:W-:-:S04]  /*24350*/  IMAD.WIDE R48, R71, 0x4, R4 ;  /* 0x0000000447307825 */ /* 0x000fc800078e0204 */
[----:B------:R-:W-:Y:S01]  /*24360*/  IMAD R27, R27, 0x2a, R22 ;  /* 0x0000002a1b1b7824 */ /* 0x000fe200078e0216 */
[----:B------:R-:W2:Y:S01]  /*24370*/  LDG.E R71, desc[UR36][R48.64] ;  /* 0x0000002430477981 */ /* 0x000ea2000c1e1900 */
[----:B------:R-:W-:-:S03]  /*24380*/  IMAD.WIDE R50, R51, 0x4, R4 ;  /* 0x0000000433327825 */ /* 0x000fc600078e0204 */
[----:B------:R0:W2:Y:S01]  /*24390*/  LDG.E R22, desc[UR36][R38.64] ;  /* 0x0000002426167981 */ /* 0x0000a2000c1e1900 */
[----:B-1----:R-:W-:-:S03]  /*243a0*/  IMAD.WIDE R52, R25, 0x4, R4 ;  /* 0x0000000419347825 */ /* 0x002fc600078e0204 */
[----:B------:R-:W2:Y:S01]  /*243b0*/  LDG.E R50, desc[UR36][R50.64] ;  /* 0x0000002432327981 */ /* 0x000ea2000c1e1900 */
[----:B------:R-:W-:-:S03]  /*243c0*/  IMAD.WIDE R26, R27, 0x4, R4 ;  /* 0x000000041b1a7825 */ /* 0x000fc600078e0204 */
[----:B------:R-:W2:Y:S01]  /*243d0*/  LDG.E R53, desc[UR36][R52.64] ;  /* 0x0000002434357981 */ /* 0x000ea2000c1e1900 */
[----:B------:R-:W-:Y:S02]  /*243e0*/  IMAD R25, R20, 0x2a, R21 ;  /* 0x0000002a14197824 */ /* 0x000fe400078e0215 */
[----:B0-----:R-:W-:Y:S01]  /*243f0*/  IMAD R41, R21, 0x2a, R15 ;  /* 0x0000002a15297824 */ /* 0x001fe200078e020f */
[----:B------:R0:W2:Y:S01]  /*24400*/  LDG.E R73, desc[UR36][R26.64] ;  /* 0x000000241a497981 */ /* 0x0000a2000c1e1900 */
[----:B------:R-:W-:Y:S02]  /*24410*/  IMAD R39, R15, 0x2a, R14 ;  /* 0x0000002a0f277824 */ /* 0x000fe400078e020e */
[----:B------:R-:W-:-:S04]  /*24420*/  IMAD.WIDE R20, R25, 0x4, R4 ;  /* 0x0000000419147825 */ /* 0x000fc800078e0204 */
[----:B------:R-:W-:Y:S01]  /*24430*/  IMAD R15, R14, 0x2a, R11 ;  /* 0x0000002a0e0f7824 */ /* 0x000fe200078e020b */
[----:B------:R1:W2:Y:S01]  /*24440*/  LDG.E R48, desc[UR36][R20.64] ;  /* 0x0000002414307981 */ /* 0x0002a2000c1e1900 */
[----:B------:R-:W-:-:S04]  /*24450*/  IMAD.WIDE R40, R41, 0x4, R4 ;  /* 0x0000000429287825 */ /* 0x000fc800078e0204 */
[----:B------:R-:W-:Y:S02]  /*24460*/  IMAD.WIDE R38, R39, 0x4, R4 ;  /* 0x0000000427267825 */ /* 0x000fe400078e0204 */
[----:B------:R-:W2:Y:S02]  /*24470*/  LDG.E R41, desc[UR36][R40.64] ;  /* 0x0000002428297981 */ /* 0x000ea4000c1e1900 */
[----:B------:R-:W-:Y:S02]  /*24480*/  IMAD R11, R11, 0x2a, R6 ;  /* 0x0000002a0b0b7824 */ /* 0x000fe400078e0206 */
[----:B0-----:R-:W-:Y:S01]  /*24490*/  IMAD R27, R2, 0x2a, R3 ;  /* 0x0000002a021b7824 */ /* 0x001fe200078e0203 */
[----:B------:R-:W2:Y:S01]  /*244a0*/  LDG.E R38, desc[UR36][R38.64] ;  /* 0x0000002426267981 */ /* 0x000ea2000c1e1900 */
[----:B------:R-:W-:Y:S02]  /*244b0*/  IMAD R49, R7, 0x2a, R2 ;  /* 0x0000002a07317824 */ /* 0x000fe400078e0202 */
[----:B------:R-:W-:-:S04]  /*244c0*/  IMAD.WIDE R14, R15, 0x4, R4 ;  /* 0x000000040f0e7825 */ /* 0x000fc800078e0204 */
[----:B------:R-:W-:Y:S02]  /*244d0*/  IMAD R25, R6, 0x2a, R7 ;  /* 0x0000002a06197824 */ /* 0x000fe400078e0207 */
[--C-:B------:R-:W-:Y:S01]  /*244e0*/  IMAD.WIDE R2, R11, 0x4, R4.reuse ;  /* 0x000000040b027825 */ /* 0x100fe200078e0204 */
[----:B------:R-:W2:Y:S03]  /*244f0*/  LDG.E R14, desc[UR36][R14.64] ;  /* 0x000000240e0e7981 */ /* 0x000ea6000c1e1900 */
[--C-:B------:R-:W-:Y:S02]  /*24500*/  IMAD.WIDE R6, R25, 0x4, R4.reuse ;  /* 0x0000000419067825 */ /* 0x100fe400078e0204 */
[----:B------:R-:W2:Y:S02]  /*24510*/  LDG.E R3, desc[UR36][R2.64] ;  /* 0x0000002402037981 */ /* 0x000ea4000c1e1900 */
[----:B-1----:R-:W-:-:S02]  /*24520*/  IMAD.WIDE R20, R49, 0x4, R4 ;  /* 0x0000000431147825 */ /* 0x002fc400078e0204 */
[----:B------:R0:W2:Y:S02]  /*24530*/  LDG.E R6, desc[UR36][R6.64] ;  /* 0x0000002406067981 */ /* 0x0000a4000c1e1900 */
[----:B------:R-:W-:Y:S02]  /*24540*/  IMAD.WIDE R4, R27, 0x4, R4 ;  /* 0x000000041b047825 */ /* 0x000fe400078e0204 */
[----:B------:R-:W2:Y:S04]  /*24550*/  LDG.E R20, desc[UR36][R20.64] ;  /* 0x0000002414147981 */ /* 0x000ea8000c1e1900 */
[----:B------:R1:W2:Y:S01]  /*24560*/  LDG.E R4, desc[UR36][R4.64] ;  /* 0x0000002404047981 */ /* 0x0002a2000c1e1900 */
[----:B------:R-:W2:Y:S01]  /*24570*/  S2UR UR5, SR_CgaCtaId ;  /* 0x00000000000579c3 */ /* 0x000ea20000008800 */
[----:B------:R-:W-:-:S02]  /*24580*/  UMOV UR4, 0x400 ;  /* 0x0000040000047882 */ /* 0x000fc40000000000 */
[----:B0-----:R-:W-:-:S04]  /*24590*/  IMAD.U32 R7, RZ, RZ, UR4 ;  /* 0x00000004ff077e24 */ /* 0x001fc8000f8e00ff */
[----:B-1----:R-:W-:Y:S01]  /*245a0*/  VIADD R5, R7, 0x2a0 ;  /* 0x000002a007057836 */ /* 0x002fe20000000000 */
[----:B---3--:R-:W-:-:S04]  /*245b0*/  IADD3 R0, PT, PT, R8, R9, R0 ;  /* 0x0000000908007210 */ /* 0x008fc80007ffe000 */
[----:B----4-:R-:W-:-:S04]  /*245c0*/  IADD3 R0, PT, PT, R13, R10, R0 ;  /* 0x0000000a0d007210 */ /* 0x010fc80007ffe000 */
[----:B------:R-:W-:-:S04]  /*245d0*/  IADD3 R0, PT, PT, R29, R12, R0 ;  /* 0x0000000c1d007210 */ /* 0x000fc80007ffe000 */
[----:B------:R-:W-:-:S04]  /*245e0*/  IADD3 R0, PT, PT, R31, R24, R0 ;  /* 0x000000181f007210 */ /* 0x000fc80007ffe000 */
[----:B------:R-:W-:-:S04]  /*245f0*/  IADD3 R0, PT, PT, R33, R28, R0 ;  /* 0x0000001c21007210 */ /* 0x000fc80007ffe000 */
[----:B------:R-:W-:-:S04]  /*24600*/  IADD3 R0, PT, PT, R35, R30, R0 ;  /* 0x0000001e23007210 */ /* 0x000fc80007ffe000 */
[----:B--2---:R-:W-:-:S04]  /*24610*/  IADD3 R0, PT, PT, R37, R32, R0 ;  /* 0x0000002025007210 */ /* 0x004fc80007ffe000 */
[----:B------:R-:W-:-:S04]  /*24620*/  IADD3 R0, PT, PT, R34, R59, R0 ;  /* 0x0000003b22007210 */ /* 0x000fc80007ffe000 */
[----:B------:R-:W-:Y:S01]  /*24630*/  IADD3 R36, PT, PT, R36, R61, R0 ;  /* 0x0000003d24247210 */ /* 0x000fe20007ffe000 */
[----:B------:R-:W-:-:S05]  /*24640*/  IMAD.U32 R0, RZ, RZ, UR5 ;  /* 0x00000005ff007e24 */ /* 0x000fca000f8e00ff */
[----:B------:R-:W-:Y:S02]  /*24650*/  LEA R2, R0, R5, 0x18 ;  /* 0x0000000500027211 */ /* 0x000fe400078ec0ff */
[----:B------:R-:W-:-:S03]  /*24660*/  IADD3 R36, PT, PT, R42, R63, R36 ;  /* 0x0000003f2a247210 */ /* 0x000fc60007ffe024 */
[----:B------:R-:W-:-:S05]  /*24670*/  IMAD R9, R23, 0x4, R2 ;  /* 0x0000000417097824 */ /* 0x000fca00078e0202 */
[----:B------:R-:W0:Y:S01]  /*24680*/  LDS R5, [R9] ;  /* 0x0000000009057984 */ /* 0x000e220000000800 */
        /* <DEDUP_REMOVED lines=11> */
[----:B0-----:R-:W-:Y:S01]  /*24740*/  ISETP.GT.AND P0, PT, R5, R10, PT ;  /* 0x0000000a0500720c */ /* 0x001fe20003f04270 */
[----:B------:R-:W-:Y:S01]  /*24750*/  VIADD R3, R7, 0x400 ;  /* 0x0000040007037836 */ /* 0x000fe20000000000 */
[C---:B------:R-:W-:Y:S01]  /*24760*/  LEA R15, R0.reuse, R7, 0x18 ;  /* 0x00000007000f7211 */ /* 0x040fe200078ec0ff */
[----:B------:R-:W-:Y:S03]  /*24770*/  BSSY.RECONVERGENT B0, `(.L_x_139) ;  /* 0x000005a000007945 */ /* 0x000fe60003800200 */
[----:B------:R-:W-:Y:S01]  /*24780*/  LEA R12, R0, R3, 0x18 ;  /* 0x00000003000c7211 */ /* 0x000fe200078ec0ff */
[----:B------:R-:W-:-:S06]  /*24790*/  IMAD R21, R23, 0xa8, R15 ;  /* 0x000000a817157824 */ /* 0x000fcc00078e020f */
[----:B------:R-:W-:Y:S05]  /*247a0*/  @!P0 BRA `(.L_x_140) ;  /* 0x0000000400588947 */ /* 0x000fea0003800000 */
        /* <DEDUP_REMOVED lines=11> */
[----:B------:R-:W5:Y:S04]  /*24860*/  LD.E R8, desc[UR36][R16.64+0x14] ;  /* 0x0000142410087980 */ /* 0x000f68000c101900 */
[----:B-----5:R5:W-:Y:S04]  /*24870*/  STS [R21+0x14], R8 ;  /* 0x0000140815007388 */ /* 0x020be80000000800 */
[----:B0-----:R-:W2:Y:S04]  /*24880*/  LD.E R2, desc[UR36][R16.64+0x18] ;  /* 0x0000182410027980 */ /* 0x001ea8000c101900 */
[----:B--2---:R0:W-:Y:S04]  /*24890*/  STS [R21+0x18], R2 ;  /* 0x0000180215007388 */ /* 0x0041e80000000800 */
[----:B-1----:R-:W2:Y:S04]  /*248a0*/  LD.E R3, desc[UR36][R16.64+0x1c] ;  /* 0x00001c2410037980 */ /* 0x002ea8000c101900 */
[----:B--2---:R1:W-:Y:S04]  /*248b0*/  STS [R21+0x1c], R3 ;  /* 0x00001c0315007388 */ /* 0x0043e80000000800 */
[----:B------:R-:W2:Y:S04]  /*248c0*/  LD.E R4, desc[UR36][R16.64+0x20] ;  /* 0x0000202410047980 */ /* 0x000ea8000c101900 */
[----:B--2---:R2:W-:Y:S04]  /*248d0*/  STS [R21+0x20], R4 ;  /* 0x0000200415007388 */ /* 0x0045e80000000800 */
[----:B---3--:R-:W3:Y:S04]  /*248e0*/  LD.E R5, desc[UR36][R16.64+0x24] ;  /* 0x0000242410057980 */ /* 0x008ee8000c101900 */
[----:B---3--:R3:W-:Y:S04]  /*248f0*/  STS [R21+0x24], R5 ;  /* 0x0000240515007388 */ /* 0x0087e80000000800 */
[----:B----4-:R-:W4:Y:S04]  /*24900*/  LD.E R6, desc[UR36][R16.64+0x28] ;  /* 0x0000282410067980 */ /* 0x010f28000c101900 */
[----:B----4-:R4:W-:Y:S04]  /*24910*/  STS [R21+0x28], R6 ;  /* 0x0000280615007388 */ /* 0x0109e80000000800 */
[----:B-----5:R-:W5:Y:S04]  /*24920*/  LD.E R8, desc[UR36][R16.64+0x2c] ;  /* 0x00002c2410087980 */ /* 0x020f68000c101900 */
        /* <DEDUP_REMOVED lines=44> */
[----:B---3--:R-:W-:Y:S04]  /*24bf0*/  STS [R21+0x84], R5 ;  /* 0x0000840515007388 */ /* 0x008fe80000000800 */
[----:B----4-:R-:W3:Y:S04]  /*24c00*/  LD.E R6, desc[UR36][R16.64+0x88] ;  /* 0x0000882410067980 */ /* 0x010ee8000c101900 */
[----:B---3--:R3:W-:Y:S04]  /*24c10*/  STS [R21+0x88], R6 ;  /* 0x0000880615007388 */ /* 0x0087e80000000800 */
[----:B-----5:R-:W4:Y:S04]  /*24c20*/  LD.E R8, desc[UR36][R16.64+0x8c] ;  /* 0x00008c2410087980 */ /* 0x020f28000c101900 */
[----:B----4-:R4:W-:Y:S04]  /*24c30*/  STS [R21+0x8c], R8 ;  /* 0x00008c0815007388 */ /* 0x0109e80000000800 */
[----:B0-----:R-:W5:Y:S04]  /*24c40*/  LD.E R2, desc[UR36][R16.64+0x90] ;  /* 0x0000902410027980 */ /* 0x001f68000c101900 */
[----:B-----5:R0:W-:Y:S04]  /*24c50*/  STS [R21+0x90], R2 ;  /* 0x0000900215007388 */ /* 0x0201e80000000800 */
[----:B-1----:R-:W5:Y:S04]  /*24c60*/  LD.E R3, desc[UR36][R16.64+0x94] ;  /* 0x0000942410037980 */ /* 0x002f68000c101900 */
[----:B-----5:R0:W-:Y:S04]  /*24c70*/  STS [R21+0x94], R3 ;  /* 0x0000940315007388 */ /* 0x0201e80000000800 */
[----:B--2---:R-:W2:Y:S04]  /*24c80*/  LD.E R4, desc[UR36][R16.64+0x98] ;  /* 0x0000982410047980 */ /* 0x004ea8000c101900 */
[----:B--2---:R0:W-:Y:S04]  /*24c90*/  STS [R21+0x98], R4 ;  /* 0x0000980415007388 */ /* 0x0041e80000000800 */
[----:B------:R-:W2:Y:S04]  /*24ca0*/  LD.E R9, desc[UR36][R16.64+0x9c] ;  /* 0x00009c2410097980 */ /* 0x000ea8000c101900 */
[----:B--2---:R0:W-:Y:S04]  /*24cb0*/  STS [R21+0x9c], R9 ;  /* 0x00009c0915007388 */ /* 0x0041e80000000800 */
[----:B---3--:R-:W2:Y:S04]  /*24cc0*/  LD.E R6, desc[UR36][R16.64+0xa0] ;  /* 0x0000a02410067980 */ /* 0x008ea8000c101900 */
[----:B--2---:R0:W-:Y:S04]  /*24cd0*/  STS [R21+0xa0], R6 ;  /* 0x0000a00615007388 */ /* 0x0041e80000000800 */
[----:B----4-:R-:W2:Y:S01]  /*24ce0*/  LD.E R8, desc[UR36][R16.64+0xa4] ;  /* 0x0000a42410087980 */ /* 0x010ea2000c101900 */
[----:B------:R-:W-:-:S03]  /*24cf0*/  IMAD.MOV.U32 R5, RZ, RZ, R10 ;  /* 0x000000ffff057224 */ /* 0x000fc600078e000a */
[----:B--2---:R0:W-:Y:S04]  /*24d00*/  STS [R21+0xa4], R8 ;  /* 0x0000a40815007388 */ /* 0x0041e80000000800 */
.L_x_140:
[----:B------:R-:W-:Y:S05]  /*24d10*/  BSYNC.RECONVERGENT B0 ;  /* 0x0000000000007941 */ /* 0x000fea0003800200 */
.L_x_139:
[----:B0-----:R-:W-:Y:S01]  /*24d20*/  ATOMS.MIN.S32 R4, [R12], R5 ;  /* 0x000000050c04738c */ /* 0x001fe20000800200 */
[----:B------:R-:W0:Y:S01]  /*24d30*/  LDC.64 R8, c[0x4][0x58] ;  /* 0x01001600ff087b82 */ /* 0x000e220000000a00 */
[----:B------:R-:W-:Y:S01]  /*24d40*/  VOTEU.ANY UR4, UPT, PT ;  /* 0x0000000000047886 */ /* 0x000fe200038e0100 */
[----:B------:R-:W-:Y:S01]  /*24d50*/  CREDUX.MIN.S32 UR5, R5 ;  /* 0x00000000050572cc */ /* 0x000fe20000008200 */
[----:B------:R-:W1:Y:S01]  /*24d60*/  LDS R11, [R15+0x400] ;  /* 0x000400000f0b7984 */ /* 0x000e620000000800 */
[----:B------:R-:W-:Y:S01]  /*24d70*/  UFLO.U32 UR4, UR4 ;  /* 0x00000004000472bd */ /* 0x000fe200080e0000 */
[----:B------:R-:W2:Y:S03]  /*24d80*/  S2R R6, SR_LANEID ;  /* 0x0000000000067919 */ /* 0x000ea60000000000 */
[----:B------:R-:W3:Y:S01]  /*24d90*/  LDC.64 R2, c[0x4][0x60] ;  /* 0x01001800ff027b82 */ /* 0x000ee20000000a00 */
[----:B------:R-:W-:Y:S06]  /*24da0*/  BSSY.RECONVERGENT B0, `(.L_x_141) ;  /* 0x000005a000007945 */ /* 0x000fec0003800200 */
[----:B------:R-:W-:Y:S01]  /*24db0*/  IMAD.U32 R13, RZ, RZ, UR5 ;  /* 0x00000005ff0d7e24 */ /* 0x000fe2000f8e00ff */
[----:B--2---:R-:W-:-:S02]  /*24dc0*/  ISETP.EQ.U32.AND P1, PT, R6, UR4, PT ;  /* 0x0000000406007c0c */ /* 0x004fc4000bf22070 */
[----:B-1----:R-:W-:-:S11]  /*24dd0*/  ISETP.NE.AND P0, PT, R4, R11, PT ;  /* 0x0000000b0400720c */ /* 0x002fd60003f05270 */
[----:B0-----:R0:W-:Y:S02]  /*24de0*/  @P1 REDG.E.MIN.S32.STRONG.GPU desc[UR36][R8.64], R13 ;  /* 0x0000000d0800198e */ /* 0x0011e4000c92e324 */
[----:B---3--:R-:W-:Y:S05]  /*24df0*/  @!P0 BRA `(.L_x_142) ;  /* 0x0000000400508947 */ /* 0x008fea0003800000 */
[----:B------:R-:W1:Y:S04]  /*24e00*/  LDS R4, [R21] ;  /* 0x0000000015047984 */ /* 0x000e680000000800 */
[----:B-1----:R-:W-:Y:S04]  /*24e10*/  STS [R15+0x358], R4 ;  /* 0x000358040f007388 */ /* 0x002fe80000000800 */
[----:B------:R-:W1:Y:S04]  /*24e20*/  LDS R5, [R21+0x4] ;  /* 0x0000040015057984 */ /* 0x000e680000000800 */
[----:B-1----:R-:W-:Y:S04]  /*24e30*/  STS [R15+0x35c], R5 ;  /* 0x00035c050f007388 */ /* 0x002fe80000000800 */
[----:B------:R-:W1:Y:S04]  /*24e40*/  LDS R6, [R21+0x8] ;  /* 0x0000080015067984 */ /* 0x000e680000000800 */
[----:B-1----:R-:W-:Y:S04]  /*24e50*/  STS [R15+0x360], R6 ;  /* 0x000360060f007388 */ /* 0x002fe80000000800 */
[----:B------:R-:W1:Y:S04]  /*24e60*/  LDS R10, [R21+0xc] ;  /* 0x00000c00150a7984 */ /* 0x000e680000000800 */
[----:B-1----:R-:W-:Y:S04]  /*24e70*/  STS [R15+0x364], R10 ;  /* 0x0003640a0f007388 */ /* 0x002fe80000000800 */
[----:B------:R-:W1:Y:S04]  /*24e80*/  LDS R12, [R21+0x10] ;  /* 0x00001000150c7984 */ /* 0x000e680000000800 */
[----:B-1----:R-:W-:Y:S04]  /*24e90*/  STS [R15+0x368], R12 ;  /* 0x0003680c0f007388 */ /* 0x002fe80000000800 */
[----:B0-----:R-:W0:Y:S04]  /*24ea0*/  LDS R13, [R21+0x14] ;  /* 0x00001400150d7984 */ /* 0x001e280000000800 */
        /* <DEDUP_REMOVED lines=73> */
.L_x_142:
[----:B------:R-:W-:Y:S05]  /*25340*/  BSYNC.RECONVERGENT B0 ;  /* 0x0000000000007941 */ /* 0x000fea0003800200 */
.L_x_141:
[----:B------:R2:W-:Y:S02]  /*25350*/  REDG.E.DEC.STRONG.GPU desc[UR36][R2.64], RZ ;  /* 0x000000ff0200798e */ /* 0x0005e4000e12e124 */
.L_x_143:
[----:B------:R-:W3:Y:S01]  /*25360*/  LDG.E.STRONG.SYS R4, desc[UR36][R2.64] ;  /* 0x0000002402047981 */ /* 0x000ee2000c1f5900 */
[----:B------:R-:W-:Y:S05]  /*25370*/  YIELD ;  /* 0x0000000000007946 */ /* 0x000fea0003800000 */
[----:B---3--:R-:W-:-:S13]  /*25380*/  ISETP.NE.AND P0, PT, R4, RZ, PT ;  /* 0x000000ff0400720c */ /* 0x008fda0003f05270 */
[----:B------:R-:W-:Y:S05]  /*25390*/  @P0 BRA `(.L_x_143) ;  /* 0xfffffffc00f00947 */ /* 0x000fea000383ffff */
[----:B------:R-:W-:Y:S01]  /*253a0*/  ISETP.NE.AND P1, PT, R23, RZ, PT ;  /* 0x000000ff1700720c */ /* 0x000fe20003f25270 */
[----:B------:R-:W-:Y:S01]  /*253b0*/  BSSY.RECONVERGENT B6, `(.L_x_144) ;  /* 0x0000072000067945 */ /* 0x000fe20003800200 */
[----:B--2---:R-:W-:-:S05]  /*253c0*/  IADD3 R2, P0, PT, R43, 0x150, RZ ;  /* 0x000001502b027810 */ /* 0x004fca0007f1e0ff */
[----:B------:R-:W-:-:S06]  /*253d0*/  IMAD.X R22, RZ, RZ, R44, P0 ;  /* 0x000000ffff167224 */ /* 0x000fcc00000e062c */
[----:B------:R-:W-:Y:S05]  /*253e0*/  @P1 BRA `(.L_x_145) ;  /* 0x0000000400b81947 */ /* 0x000fea0003800000 */
[----:B------:R-:W2:Y:S02]  /*253f0*/  LDG.E.STRONG.SYS R4, desc[UR36][R8.64] ;  /* 0x0000002408047981 */ /* 0x000ea4000c1f5900 */
[----:B--2---:R-:W-:-:S13]  /*25400*/  ISETP.NE.AND P0, PT, R4, R11, PT ;  /* 0x0000000b0400720c */ /* 0x004fda0003f05270 */
[----:B------:R-:W-:Y:S05]  /*25410*/  @P0 BRA `(.L_x_145) ;  /* 0x0000000400ac0947 */ /* 0x000fea0003800000 */
[----:B------:R-:W2:Y:S01]  /*25420*/  LDG.E.STRONG.SYS R0, desc[UR36][R8.64] ;  /* 0x0000002408007981 */ /* 0x000ea2000c1f5900 */
[----:B------:R-:W-:Y:S01]  /*25430*/  MOV R3, 0x8 ;  /* 0x0000000800037802 */ /* 0x000fe20000000f00 */
[----:B------:R-:W3:Y:S01]  /*25440*/  LDCU.64 UR4, c[0x4][0x78] ;  /* 0x01000f00ff0477ac */ /* 0x000ee20008000a00 */
[----:B------:R-:W-:Y:S02]  /*25450*/  IMAD.MOV.U32 R6, RZ, RZ, R2 ;  /* 0x000000ffff067224 */ /* 0x000fe400078e0002 */
[----:B------:R4:W0:Y:S01]  /*25460*/  LDC.64 R10, c[0x4][R3] ;  /* 0x01000000030a7b82 */ /* 0x0008220000000a00 */
[----:B------:R-:W-:Y:S02]  /*25470*/  IMAD.MOV.U32 R7, RZ, RZ, R22 ;  /* 0x000000ffff077224 */ /* 0x000fe400078e0016 */
[----:B---3--:R-:W-:Y:S02]  /*25480*/  IMAD.U32 R4, RZ, RZ, UR4 ;  /* 0x00000004ff047e24 */ /* 0x008fe4000f8e00ff */
[----:B------:R-:W-:Y:S01]  /*25490*/  IMAD.U32 R5, RZ, RZ, UR5 ;  /* 0x00000005ff057e24 */ /* 0x000fe2000f8e00ff */
[----:B0-2---:R4:W-:Y:S06]  /*254a0*/  STL [R1+0x150], R0 ;  /* 0x0001500001007387 */ /* 0x0059ec0000100800 */
[----:B------:R-:W-:-:S07]  /*254b0*/  LEPC R20, `(.L_x_146) ;  /* 0x000000001014794e */ /* 0x000fce0000000000 */
[----:B-1--4-:R-:W-:Y:S05]  /*254c0*/  CALL.ABS.NOINC R10 ;  /* 0x000000000a007343 */ /* 0x012fea0003c00000 */
.L_x_146:
[----:B------:R-:W0:Y:S02]  /*254d0*/  LDC.64 R12, c[0x4][0x50] ;  /* 0x01001400ff0c7b82 */ /* 0x000e240000000a00 */
[----:B0-----:R-:W2:Y:S06]  /*254e0*/  LDG.E.64 R4, desc[UR36][R12.64] ;  /* 0x000000240c047981 */ /* 0x001eac000c1e1b00 */
[----:B------:R-:W0:Y:S01]  /*254f0*/  S2UR UR5, SR_CgaCtaId ;  /* 0x00000000000579c3 */ /* 0x000e220000008800 */
[----:B------:R-:W-:Y:S02]  /*25500*/  UMOV UR4, 0x400 ;  /* 0x0000040000047882 */ /* 0x000fe40000000000 */
[----:B------:R-:W-:-:S02]  /*25510*/  IMAD.U32 R7, RZ, RZ, UR4 ;  /* 0x00000004ff077e24 */ /* 0x000fc4000f8e00ff */
[----:B0-----:R-:W-:-:S05]  /*25520*/  IMAD.U32 R0, RZ, RZ, UR5 ;  /* 0x00000005ff007e24 */ /* 0x001fca000f8e00ff */
[----:B------:R-:W-:-:S05]  /*25530*/  LEA R6, R0, R7, 0x18 ;  /* 0x0000000700067211 */ /* 0x000fca00078ec0ff */
[----:B------:R-:W2:Y:S04]  /*25540*/  LDS R3, [R6+0x358] ;  /* 0x0003580006037984 */ /* 0x000ea80000000800 */
[----:B--2---:R-:W-:Y:S04]  /*25550*/  ST.E.STRONG.SYS desc[UR36][R4.64], R3 ;  /* 0x0000000304007985 */ /* 0x004fe8000c115924 */
[----:B------:R-:W2:Y:S04]  /*25560*/  LDG.E.64 R8, desc[UR36][R12.64] ;  /* 0x000000240c087981 */ /* 0x000ea8000c1e1b00 */
[----:B------:R-:W2:Y:S04]  /*25570*/  LDS R15, [R6+0x35c] ;  /* 0x00035c00060f7984 */ /* 0x000ea80000000800 */
[----:B--2---:R-:W-:Y:S04]  /*25580*/  ST.E.STRONG.SYS desc[UR36][R8.64+0x4], R15 ;  /* 0x0000040f08007985 */ /* 0x004fe8000c115924 */
[----:B------:R-:W2:Y:S04]  /*25590*/  LDG.E.64 R10, desc[UR36][R12.64] ;  /* 0x000000240c0a7981 */ /* 0x000ea8000c1e1b00 */
[----:B------:R-:W2:Y:S04]  /*255a0*/  LDS R21, [R6+0x360] ;  /* 0x0003600006157984 */ /* 0x000ea80000000800 */
[----:B--2---:R-:W-:Y:S04]  /*255b0*/  ST.E.STRONG.SYS desc[UR36][R10.64+0x8], R21 ;  /* 0x000008150a007985 */ /* 0x004fe8000c115924 */
[----:B------:R-:W0:Y:S04]  /*255c0*/  LDS R25, [R6+0x364] ;  /* 0x0003640006197984 */ /* 0x000e280000000800 */
[----:B0-----:R-:W-:Y:S04]  /*255d0*/  ST.E.STRONG.SYS desc[UR36][R10.64+0xc], R25 ;  /* 0x00000c190a007985 */ /* 0x001fe8000c115924 */
        /* <DEDUP_REMOVED lines=53> */
[----:B0-----:R0:W-:Y:S04]  /*25930*/  ST.E.STRONG.SYS desc[UR36][R10.64+0x78], R5 ;  /* 0x000078050a007985 */ /* 0x0011e8000c115924 */
[----:B------:R-:W1:Y:S01]  /*25940*/  LDS R9, [R6+0x3d4] ;  /* 0x0003d40006097984 */ /* 0x000e620000000800 */
[----:B0-----:R-:W0:Y:S03]  /*25950*/  LDC.64 R4, c[0x4][0x60] ;  /* 0x01001800ff047b82 */ /* 0x001e260000000a00 */
[----:B-1----:R-:W-:Y:S04]  /*25960*/  ST.E.STRONG.SYS desc[UR36][R10.64+0x7c], R9 ;  /* 0x00007c090a007985 */ /* 0x002fe8000c115924 */
[----:B------:R-:W1:Y:S04]  /*25970*/  LDS R13, [R6+0x3d8] ;  /* 0x0003d800060d7984 */ /* 0x000e680000000800 */
        /* <DEDUP_REMOVED lines=8> */
[----:B-1----:R1:W-:Y:S04]  /*25a00*/  ST.E.STRONG.SYS desc[UR36][R10.64+0x90], R25 ;  /* 0x000090190a007985 */ /* 0x0023e8000c115924 */
[----:B------:R-:W2:Y:S01]  /*25a10*/  LDS R9, [R6+0x3ec] ;  /* 0x0003ec0006097984 */ /* 0x000ea20000000800 */
[----:B-1----:R-:W-:-:S03]  /*25a20*/  IMAD.MOV.U32 R25, RZ, RZ, 0x64 ;  /* 0x00000064ff197424 */ /* 0x002fc600078e00ff */
[----:B--2---:R-:W-:Y:S04]  /*25a30*/  ST.E.STRONG.SYS desc[UR36][R10.64+0x94], R9 ;  /* 0x000094090a007985 */ /* 0x004fe8000c115924 */
        /* <DEDUP_REMOVED lines=8> */
[----:B0-----:R2:W-:Y:S02]  /*25ac0*/  STG.E.STRONG.SYS desc[UR36][R4.64], R25 ;  /* 0x0000001904007986 */ /* 0x0015e4000c115924 */
.L_x_145:
[----:B------:R-:W-:Y:S05]  /*25ad0*/  BSYNC.RECONVERGENT B6 ;  /* 0x0000000000067941 */ /* 0x000fea0003800200 */
.L_x_144:
[----:B--2---:R-:W2:Y:S02]  /*25ae0*/  LDC.64 R4, c[0x4][0x68] ;  /* 0x01001a00ff047b82 */ /* 0x004ea40000000a00 */
[----:B--2---:R2:W-:Y:S02]  /*25af0*/  REDG.E.DEC.STRONG.GPU desc[UR36][R4.64], RZ ;  /* 0x000000ff0400798e */ /* 0x0045e4000e12e124 */
.L_x_147:
[----:B------:R-:W3:Y:S01]  /*25b00*/  LDG.E.STRONG.SYS R3, desc[UR36][R4.64] ;  /* 0x0000002404037981 */ /* 0x000ee2000c1f5900 */
[----:B------:R-:W-:Y:S05]  /*25b10*/  YIELD ;  /* 0x0000000000007946 */ /* 0x000fea0003800000 */
[----:B---3--:R-:W-:-:S13]  /*25b20*/  ISETP.NE.AND P0, PT, R3, RZ, PT ;  /* 0x000000ff0300720c */ /* 0x008fda0003f05270 */
[----:B------:R-:W-:Y:S05]  /*25b30*/  @P0 BRA `(.L_x_147) ;  /* 0xfffffffc00f00947 */ /* 0x000fea000383ffff */
[----:B------:R-:W-:-:S13]  /*25b40*/  ISETP.NE.AND P1, PT, R46, RZ, PT ;  /* 0x000000ff2e00720c */ /* 0x000fda0003f25270 */
[----:B------:R-:W-:Y:S05]  /*25b50*/  @P1 BRA `(.L_x_148) ;  /* 0xfffffdc400e41947 */ /* 0x000fea000383ffff */
[----:B------:R-:W3:Y:S02]  /*25b60*/  S2UR UR4, SR_CTAID.X ;  /* 0x00000000000479c3 */ /* 0x000ee40000002500 */
[----:B---3--:R-:W-:-:S13]  /*25b70*/  LOP3.LUT P0, RZ, R23, UR4, RZ, 0xfc, !PT ;  /* 0x0000000417ff7c12 */ /* 0x008fda000f80fcff */
[----:B------:R-:W-:Y:S05]  /*25b80*/  @P0 EXIT ;  /* 0x000000000000094d */ /* 0x000fea0003800000 */
[----:B0-----:R-:W0:Y:S01]  /*25b90*/  LDC.64 R8, c[0x4][0x58] ;  /* 0x01001600ff087b82 */ /* 0x001e220000000a00 */
[----:B------:R-:W-:Y:S01]  /*25ba0*/  MOV R16, 0x8 ;  /* 0x0000000800107802 */ /* 0x000fe20000000f00 */
[----:B------:R-:W2:Y:S01]  /*25bb0*/  LDCU.64 UR4, c[0x4][0x88] ;  /* 0x01001100ff0477ac */ /* 0x000ea20008000a00 */
[----:B0-----:R-:W3:Y:S05]  /*25bc0*/  LDG.E.STRONG.SYS R0, desc[UR36][R8.64] ;  /* 0x0000002408007981 */ /* 0x001eea000c1f5900 */
[----:B------:R0:W4:Y:S01]  /*25bd0*/  LDC.64 R10, c[0x4][R16] ;  /* 0x01000000100a7b82 */ /* 0x0001220000000a00 */
[----:B--2---:R-:W-:Y:S02]  /*25be0*/  IMAD.U32 R4, RZ, RZ, UR4 ;  /* 0x00000004ff047e24 */ /* 0x004fe4000f8e00ff */
[----:B------:R-:W-:-:S02]  /*25bf0*/  IMAD.U32 R5, RZ, RZ, UR5 ;  /* 0x00000005ff057e24 */ /* 0x000fc4000f8e00ff */
[----:B------:R-:W-:Y:S02]  /*25c00*/  IMAD.MOV.U32 R6, RZ, RZ, R2 ;  /* 0x000000ffff067224 */ /* 0x000fe400078e0002 */
[----:B------:R-:W-:Y:S01]  /*25c10*/  IMAD.MOV.U32 R7, RZ, RZ, R22 ;  /* 0x000000ffff077224 */ /* 0x000fe200078e0016 */
[----:B---34-:R0:W-:Y:S06]  /*25c20*/  STL [R1+0x150], R0 ;  /* 0x0001500001007387 */ /* 0x0181ec0000100800 */
[----:B------:R-:W-:-:S07]  /*25c30*/  LEPC R20, `(.L_x_149) ;  /* 0x000000001014794e */ /* 0x000fce0000000000 */
[----:B01----:R-:W-:Y:S05]  /*25c40*/  CALL.ABS.NOINC R10 ;  /* 0x000000000a007343 */ /* 0x003fea0003c00000 */
.L_x_149:
[----:B------:R-:W0:Y:S01]  /*25c50*/  LDC.64 R10, c[0x4][0x50] ;  /* 0x01001400ff0a7b82 */ /* 0x000e220000000a00 */
[----:B------:R-:W1:Y:S01]  /*25c60*/  LDCU.64 UR4, c[0x4][0x70] ;  /* 0x01000e00ff0477ac */ /* 0x000e620008000a00 */
[----:B0-----:R-:W2:Y:S04]  /*25c70*/  LDG.E.64 R8, desc[UR36][R10.64] ;  /* 0x000000240a087981 */ /* 0x001ea8000c1e1b00 */
[----:B--2---:R-:W2:Y:S02]  /*25c80*/  LD.E.STRONG.SYS R8, desc[UR36][R8.64] ;  /* 0x0000002408087980 */ /* 0x004ea4000c115900 */
[----:B------:R0:W3:Y:S01]  /*25c90*/  LDC.64 R12, c[0x4][R16] ;  /* 0x01000000100c7b82 */ /* 0x0000e20000000a00 */
[----:B-1----:R-:W-:Y:S02]  /*25ca0*/  IMAD.U32 R4, RZ, RZ, UR4 ;  /* 0x00000004ff047e24 */ /* 0x002fe4000f8e00ff */
[----:B------:R-:W-:-:S02]  /*25cb0*/  IMAD.U32 R5, RZ, RZ, UR5 ;  /* 0x00000005ff057e24 */ /* 0x000fc4000f8e00ff */
[----:B------:R-:W-:Y:S02]  /*25cc0*/  IMAD.MOV.U32 R6, RZ, RZ, R2 ;  /* 0x000000ffff067224 */ /* 0x000fe400078e0002 */
[----:B------:R-:W-:Y:S01]  /*25cd0*/  IMAD.MOV.U32 R7, RZ, RZ, R22 ;  /* 0x000000ffff077224 */ /* 0x000fe200078e0016 */
[----:B--23--:R0:W-:Y:S06]  /*25ce0*/  STL [R1+0x150], R8 ;  /* 0x0001500801007387 */ /* 0x00c1ec0000100800 */
[----:B------:R-:W-:-:S07]  /*25cf0*/  LEPC R20, `(.L_x_150) ;  /* 0x000000001014794e */ /* 0x000fce0000000000 */
[----:B0-----:R-:W-:Y:S05]  /*25d00*/  CALL.ABS.NOINC R12 ;  /* 0x000000000c007343 */ /* 0x001fea0003c00000 */
.L_x_150:
        /* <DEDUP_REMOVED lines=12> */
.L_x_151:
        /* <DEDUP_REMOVED lines=12> */
.L_x_152:
        /* <DEDUP_REMOVED lines=12> */
.L_x_153:
        /* <DEDUP_REMOVED lines=12> */
.L_x_154:
        /* <DEDUP_REMOVED lines=12> */
.L_x_155:
        /* <DEDUP_REMOVED lines=12> */
.L_x_156:
        /* <DEDUP_REMOVED lines=12> */
.L_x_157:
        /* <DEDUP_REMOVED lines=12> */
.L_x_158:
        /* <DEDUP_REMOVED lines=12> */
.L_x_159:
        /* <DEDUP_REMOVED lines=12> */
.L_x_160:
        /* <DEDUP_REMOVED lines=12> */
.L_x_161:
        /* <DEDUP_REMOVED lines=12> */
.L_x_162:
        /* <DEDUP_REMOVED lines=12> */
.L_x_163:
        /* <DEDUP_REMOVED lines=12> */
.L_x_164:
        /* <DEDUP_REMOVED lines=12> */
.L_x_165:
        /* <DEDUP_REMOVED lines=12> */
.L_x_166:
        /* <DEDUP_REMOVED lines=12> */
.L_x_167:
        /* <DEDUP_REMOVED lines=12> */
.L_x_168:
        /* <DEDUP_REMOVED lines=12> */
.L_x_169:
        /* <DEDUP_REMOVED lines=12> */
.L_x_170:
        /* <DEDUP_REMOVED lines=12> */
.L_x_171:
        /* <DEDUP_REMOVED lines=12> */
.L_x_172:
        /* <DEDUP_REMOVED lines=12> */
.L_x_173:
        /* <DEDUP_REMOVED lines=12> */
.L_x_174:
        /* <DEDUP_REMOVED lines=12> */
.L_x_175:
        /* <DEDUP_REMOVED lines=12> */
.L_x_176:
        /* <DEDUP_REMOVED lines=12> */
.L_x_177:
        /* <DEDUP_REMOVED lines=12> */
.L_x_178:
        /* <DEDUP_REMOVED lines=12> */
.L_x_179:
        /* <DEDUP_REMOVED lines=12> */
.L_x_180:
        /* <DEDUP_REMOVED lines=12> */
.L_x_181:
        /* <DEDUP_REMOVED lines=12> */
.L_x_182:
        /* <DEDUP_REMOVED lines=12> */
.L_x_183:
        /* <DEDUP_REMOVED lines=12> */
.L_x_184:
        /* <DEDUP_REMOVED lines=12> */
.L_x_185:
        /* <DEDUP_REMOVED lines=12> */
.L_x_186:
        /* <DEDUP_REMOVED lines=12> */
.L_x_187:
        /* <DEDUP_REMOVED lines=12> */
.L_x_188:
        /* <DEDUP_REMOVED lines=12> */
.L_x_189:
        /* <DEDUP_REMOVED lines=12> */
.L_x_190:
        /* <DEDUP_REMOVED lines=12> */
.L_x_191:
[----:B------:R-:W0:Y:S01]  /*27bd0*/  LDC.64 R16, c[0x4][R16] ;  /* 0x0100000010107b82 */ /* 0x000e220000000a00 */
[----:B------:R-:W1:Y:S01]  /*27be0*/  LDCU.64 UR4, c[0x4][0x90] ;  /* 0x01001200ff0477ac */ /* 0x000e620008000a00 */
[----:B------:R-:W-:Y:S01]  /*27bf0*/  CS2R R6, SRZ ;  /* 0x0000000000067805 */ /* 0x000fe2000001ff00 */
[----:B-1----:R-:W-:Y:S02]  /*27c00*/  IMAD.U32 R4, RZ, RZ, UR4 ;  /* 0x00000004ff047e24 */ /* 0x002fe4000f8e00ff */
[----:B------:R-:W-:-:S07]  /*27c10*/  IMAD.U32 R5, RZ, RZ, UR5 ;  /* 0x00000005ff057e24 */ /* 0x000fce000f8e00ff */
[----:B------:R-:W-:-:S07]  /*27c20*/  LEPC R20, `(.L_x_192) ;  /* 0x000000001014794e */ /* 0x000fce0000000000 */
[----:B0-----:R-:W-:Y:S05]  /*27c30*/  CALL.ABS.NOINC R16 ;  /* 0x0000000010007343 */ /* 0x001fea0003c00000 */
.L_x_192:
[----:B------:R-:W-:Y:S05]  /*27c40*/  EXIT ;  /* 0x000000000000794d */ /* 0x000fea0003800000 */
.L_x_193:
[----:B------:R-:W-:-:S00]  /*27c50*/  BRA `(.L_x_193) ;  /* 0xfffffffc00fc7947 */ /* 0x000fc0000383ffff */
[----:B------:R-:W-:-:S00]  /*27c60*/  NOP ;  /* 0x0000000000007918 */ /* 0x000fc00000000000 */
        /* <DEDUP_REMOVED lines=9> */
.L_x_211:


//--------------------- .text._Z12setup_kernelP17curandStateXORWOW --------------------------
	.section	.text._Z12setup_kernelP17curandStateXORWOW,"ax",@progbits
	.align	128
        .global         _Z12setup_kernelP17curandStateXORWOW
        .type           _Z12setup_kernelP17curandStateXORWOW,@function
        .size           _Z12setup_kernelP17curandStateXORWOW,(.L_x_212 - _Z12setup_kernelP17curandStateXORWOW)
        .other          _Z12setup_kernelP17curandStateXORWOW,@"STO_CUDA_ENTRY STV_DEFAULT"
_Z12setup_kernelP17curandStateXORWOW:
.text._Z12setup_kernelP17curandStateXORWOW:
[----:B------:R-:W-:Y:S01]  /*0000*/  LDC R1, c[0x0][0x37c] ;  /* 0x0000df00ff017b82 */ /* 0x000fe20000000800 */
[----:B------:R-:W0:Y:S07]  /*0010*/  S2R R0, SR_CTAID.X ;  /* 0x0000000000007919 */ /* 0x000e2e0000002500 */
[----:B------:R-:W1:Y:S01]  /*0020*/  LDC.64 R6, c[0x0][0x380] ;  /* 0x0000e000ff067b82 */ /* 0x000e620000000a00 */
[----:B------:R-:W0:Y:S01]  /*0030*/  LDCU UR6, c[0x0][0x360] ;  /* 0x00006c00ff0677ac */ /* 0x000e220008000800 */
[----:B------:R-:W-:Y:S01]  /*0040*/  IMAD.MOV.U32 R2, RZ, RZ, 0x3198c20f ;  /* 0x3198c20fff027424 */ /* 0x000fe200078e00ff */
[----:B------:R-:W0:Y:S01]  /*0050*/  S2R R3, SR_TID.X ;  /* 0x0000000000037919 */ /* 0x000e220000002100 */
[----:B------:R-:W-:Y:S01]  /*0060*/  IMAD.MOV.U32 R4, RZ, RZ, 0x423bb012 ;  /* 0x423bb012ff047424 */ /* 0x000fe200078e00ff */
[----:B------:R-:W2:Y:S01]  /*0070*/  LDCU.64 UR4, c[0x0][0x358] ;  /* 0x00006b00ff0477ac */ /* 0x000ea20008000a00 */
[----:B------:R-:W-:Y:S01]  /*0080*/  IMAD.MOV.U32 R5, RZ, RZ, -0x75bd8fc ;  /* 0xf8a42704ff057424 */ /* 0x000fe200078e00ff */
[----:B------:R-:W-:Y:S01]  /*0090*/  BSSY.RECONVERGENT B0, `(.L_x_194) ;  /* 0x00000da000007945 */ /* 0x000fe20003800200 */
[----:B------:R-:W-:-:S02]  /*00a0*/  IMAD.MOV.U32 R8, RZ, RZ, -0x23270784 ;  /* 0xdcd8f87cff087424 */ /* 0x000fc400078e00ff */
[----:B------:R-:W-:Y:S02]  /*00b0*/  IMAD.MOV.U32 R9, RZ, RZ, 0x57fa2510 ;  /* 0x57fa2510ff097424 */ /* 0x000fe400078e00ff */
[----:B0-----:R-:W-:Y:S02]  /*00c0*/  IMAD R0, R0, UR6, R3 ;  /* 0x0000000600007c24 */ /* 0x001fe4000f8e0203 */
[----:B------:R-:W-:Y:S02]  /*00d0*/  IMAD.MOV.U32 R3, RZ, RZ, 0x5efdb30c ;  /* 0x5efdb30cff037424 */ /* 0x000fe400078e00ff */
[C---:B-1----:R-:W-:Y:S01]  /*00e0*/  IMAD.WIDE.U32 R6, R0.reuse, 0x30, R6 ;  /* 0x0000003000067825 */ /* 0x042fe200078e0006 */
[----:B------:R-:W-:-:S04]  /*00f0*/  ISETP.NE.AND P0, PT, R0, RZ, PT ;  /* 0x000000ff0000720c */ /* 0x000fc80003f05270 */
[----:B--2---:R0:W-:Y:S04]  /*0100*/  STG.E.64 desc[UR4][R6.64], R2 ;  /* 0x0000000206007986 */ /* 0x0041e8000c101b04 */
[----:B------:R0:W-:Y:S04]  /*0110*/  STG.E.64 desc[UR4][R6.64+0x8], R4 ;  /* 0x0000080406007986 */ /* 0x0001e8000c101b04 */
[----:B------:R0:W-:Y:S01]  /*0120*/  STG.E.64 desc[UR4][R6.64+0x10], R8 ;  /* 0x0000100806007986 */ /* 0x0001e2000c101b04 */
[----:B------:R-:W-:Y:S05]  /*0130*/  @!P0 BRA `(.L_x_195) ;  /* 0x0000000c003c8947 */ /* 0x000fea0003800000 */
[----:B------:R-:W-:-:S07]  /*0140*/  CS2R R12, SRZ ;  /* 0x00000000000c7805 */ /* 0x000fce000001ff00 */
.L_x_201:
[----:B0-----:R-:W-:Y:S01]  /*0150*/  LOP3.LUT R2, R0, 0x3, RZ, 0xc0, !PT ;  /* 0x0000000300027812 */ /* 0x001fe200078ec0ff */
[----:B------:R-:W-:Y:S03]  /*0160*/  BSSY.RECONVERGENT B1, `(.L_x_196) ;  /* 0x00000c6000017945 */ /* 0x000fe60003800200 */
[----:B------:R-:W-:-:S04]  /*0170*/  ISETP.NE.U32.AND P0, PT, R2, RZ, PT ;  /* 0x000000ff0200720c */ /* 0x000fc80003f05070 */
[----:B------:R-:W-:-:S13]  /*0180*/  ISETP.NE.AND.EX P0, PT, RZ, RZ, PT, P0 ;  /* 0x000000ffff00720c */ /* 0x000fda0003f05300 */
[----:B------:R-:W-:Y:S05]  /*0190*/  @!P0 BRA `(.L_x_197) ;  /* 0x0000000c00088947 */ /* 0x000fea0003800000 */
[----:B------:R-:W0:Y:S01]  /*01a0*/  LDC.64 R8, c[0x4][0x10] ;  /* 0x01000400ff087b82 */ /* 0x000e220000000a00 */
[----:B------:R-:W-:Y:S02]  /*01b0*/  IMAD.MOV.U32 R14, RZ, RZ, RZ ;  /* 0x000000ffff0e7224 */ /* 0x000fe400078e00ff */
[----:B0-----:R-:W-:-:S07]  /*01c0*/  IMAD.WIDE.U32 R8, R12, 0xc80, R8 ;  /* 0x00000c800c087825 */ /* 0x001fce00078e0008 */
.L_x_200:
[----:B0-----:R-:W-:Y:S01]  /*01d0*/  IMAD.MOV.U32 R15, RZ, RZ, RZ ;  /* 0x000000ffff0f7224 */ /* 0x001fe200078e00ff */
[----:B------:R-:W-:Y:S01]  /*01e0*/  CS2R R2, SRZ ;  /* 0x0000000000027805 */ /* 0x000fe2000001ff00 */
[----:B------:R-:W-:Y:S01]  /*01f0*/  IMAD.MOV.U32 R17, RZ, RZ, RZ ;  /* 0x000000ffff117224 */ /* 0x000fe200078e00ff */
[----:B------:R-:W-:-:S07]  /*0200*/  CS2R R4, SRZ ;  /* 0x0000000000047805 */ /* 0x000fce000001ff00 */
.L_x_199:
[----:B------:R-:W-:-:S05]  /*0210*/  IMAD.WIDE.U32 R10, R17, 0x4, R6 ;  /* 0x00000004110a7825 */ /* 0x000fca00078e0006 */
[----:B------:R0:W5:Y:S01]  /*0220*/  LDG.E R16, desc[UR4][R10.64+0x4] ;  /* 0x000004040a107981 */ /* 0x000162000c1e1900 */
[----:B------:R-:W-:-:S07]  /*0230*/  IMAD.MOV.U32 R19, RZ, RZ, RZ ;  /* 0x000000ffff137224 */ /* 0x000fce00078e00ff */
.L_x_198:
[----:B-----5:R-:W-:Y:S01]  /*0240*/  SHF.R.U32.HI R24, RZ, R19, R16 ;  /* 0x00000013ff187219 */ /* 0x020fe20000011610 */
[----:B0-----:R-:W-:-:S03]  /*0250*/  IMAD.SHL.U32 R10, R17, 0x20, RZ ;  /* 0x00000020110a7824 */ /* 0x001fc600078e00ff */
[----:B------:R-:W-:Y:S01]  /*0260*/  LOP3.LUT R11, R24, 0x1, RZ, 0xc0, !PT ;  /* 0x00000001180b7812 */ /* 0x000fe200078ec0ff */
[----:B------:R-:W-:-:S03]  /*0270*/  IMAD.IADD R10, R10, 0x1, R19 ;  /* 0x000000010a0a7824 */ /* 0x000fc600078e0213 */
[----:B------:R-:W-:Y:S01]  /*0280*/  ISETP.NE.U32.AND P0, PT, R11, 0x1, PT ;  /* 0x000000010b00780c */ /* 0x000fe20003f05070 */
[----:B------:R-:W-:-:S03]  /*0290*/  IMAD R11, R10, 0x5, RZ ;  /* 0x000000050a0b7824 */ /* 0x000fc600078e02ff */
[----:B------:R-:W-:Y:S01]  /*02a0*/  R2P PR, R24, 0x7e ;  /* 0x0000007e18007804 */ /* 0x000fe20000000000 */
[----:B------:R-:W-:-:S08]  /*02b0*/  IMAD.WIDE.U32 R10, R11, 0x4, R8 ;  /* 0x000000040b0a7825 */ /* 0x000fd000078e0008 */
[----:B------:R-:W2:Y:S04]  /*02c0*/  @!P0 LDG.E R18, desc[UR4][R10.64] ;  /* 0x000000040a128981 */ /* 0x000ea8000c1e1900 */
[----:B------:R-:W3:Y:S04]  /*02d0*/  @!P0 LDG.E R20, desc[UR4][R10.64+0x10] ;  /* 0x000010040a148981 */ /* 0x000ee8000c1e1900 */
[----:B------:R-:W4:Y:S04]  /*02e0*/  @P1 LDG.E R22, desc[UR4][R10.64+0x14] ;  /* 0x000014040a161981 */ /* 0x000f28000c1e1900 */
[----:B------:R-:W4:Y:S04]  /*02f0*/  @P2 LDG.E R26, desc[UR4][R10.64+0x28] ;  /* 0x000028040a1a2981 */ /* 0x000f28000c1e1900 */
[----:B------:R-:W4:Y:S04]  /*0300*/  @!P0 LDG.E R21, desc[UR4][R10.64+0x4] ;  /* 0x000004040a158981 */ /* 0x000f28000c1e1900 */
[----:B------:R-:W4:Y:S04]  /*0310*/  @!P0 LDG.E R23, desc[UR4][R10.64+0xc] ;  /* 0x00000c040a178981 */ /* 0x000f28000c1e1900 */
[----:B------:R-:W4:Y:S04]  /*0320*/  @P1 LDG.E R25, desc[UR4][R10.64+0x18] ;  /* 0x000018040a191981 */ /* 0x000f28000c1e1900 */
[----:B------:R-:W4:Y:S04]  /*0330*/  @P3 LDG.E R28, desc[UR4][R10.64+0x3c] ;  /* 0x00003c040a1c3981 */ /* 0x000f28000c1e1900 */
[----:B------:R-:W4:Y:S01]  /*0340*/  @P6 LDG.E R27, desc[UR4][R10.64+0x7c] ;  /* 0x00007c040a1b6981 */ /* 0x000f22000c1e1900 */
[----:B--2---:R-:W-:-:S03]  /*0350*/  @!P0 LOP3.LUT R15, R15, R18, RZ, 0x3c, !PT ;  /* 0x000000120f0f8212 */ /* 0x004fc600078e3cff */
[----:B------:R-:W2:Y:S01]  /*0360*/  @!P0 LDG.E R18, desc[UR4][R10.64+0x8] ;  /* 0x000008040a128981 */ /* 0x000ea2000c1e1900 */
[----:B---3--:R-:W-:-:S03]  /*0370*/  @!P0 LOP3.LUT R3, R3, R20, RZ, 0x3c, !PT ;  /* 0x0000001403038212 */ /* 0x008fc600078e3cff */
[----:B------:R-:W3:Y:S01]  /*0380*/  @P1 LDG.E R20, desc[UR4][R10.64+0x24] ;  /* 0x000024040a141981 */ /* 0x000ee2000c1e1900 */
[----:B----4-:R-:W-:-:S03]  /*0390*/  @P1 LOP3.LUT R15, R15, R22, RZ, 0x3c, !PT ;  /* 0x000000160f0f1212 */ /* 0x010fc600078e3cff */
[----:B------:R-:W4:Y:S01]  /*03a0*/  @P2 LDG.E R22, desc[UR4][R10.64+0x38] ;  /* 0x000038040a162981 */ /* 0x000f22000c1e1900 */
[----:B------:R-:W-:-:S03]  /*03b0*/  @P2 LOP3.LUT R15, R15, R26, RZ, 0x3c, !PT ;  /* 0x0000001a0f0f2212 */ /* 0x000fc600078e3cff */
[----:B------:R-:W4:Y:S01]  /*03c0*/  @P4 LDG.E R26, desc[UR4][R10.64+0x50] ;  /* 0x000050040a1a4981 */ /* 0x000f22000c1e1900 */
[----:B------:R-:W-:-:S03]  /*03d0*/  @!P0 LOP3.LUT R4, R4, R21, RZ, 0x3c, !PT ;  /* 0x0000001504048212 */ /* 0x000fc600078e3cff */
[----:B------:R-:W4:Y:S01]  /*03e0*/  @P1 LDG.E R21, desc[UR4][R10.64+0x20] ;  /* 0x000020040a151981 */ /* 0x000f22000c1e1900 */
[----:B------:R-:W-:-:S03]  /*03f0*/  @!P0 LOP3.LUT R2, R2, R23, RZ, 0x3c, !PT ;  /* 0x0000001702028212 */ /* 0x000fc600078e3cff */
[----:B------:R-:W4:Y:S01]  /*0400*/  @P2 LDG.E R23, desc[UR4][R10.64+0x2c] ;  /* 0x00002c040a172981 */ /* 0x000f22000c1e1900 */
[----:B------:R-:W-:-:S03]  /*0410*/  @P1 LOP3.LUT R4, R4, R25, RZ, 0x3c, !PT ;  /* 0x0000001904041212 */ /* 0x000fc600078e3cff */
[----:B------:R-:W4:Y:S01]  /*0420*/  @P2 LDG.E R25, desc[UR4][R10.64+0x34] ;  /* 0x000034040a192981 */ /* 0x000f22000c1e1900 */
[----:B--2---:R-:W-:-:S03]  /*0430*/  @!P0 LOP3.LUT R5, R5, R18, RZ, 0x3c, !PT ;  /* 0x0000001205058212 */ /* 0x004fc600078e3cff */
[----:B------:R-:W2:Y:S01]  /*0440*/  @P1 LDG.E R18, desc[UR4][R10.64+0x1c] ;  /* 0x00001c040a121981 */ /* 0x000ea2000c1e1900 */
[----:B---3--:R-:W-:-:S03]  /*0450*/  @P1 LOP3.LUT R3, R3, R20, RZ, 0x3c, !PT ;  /* 0x0000001403031212 */ /* 0x008fc600078e3cff */
[----:B------:R-:W3:Y:S01]  /*0460*/  @P2 LDG.E R20, desc[UR4][R10.64+0x30] ;  /* 0x000030040a142981 */ /* 0x000ee2000c1e1900 */
[----:B----4-:R-:W-:-:S03]  /*0470*/  @P2 LOP3.LUT R3, R3, R22, RZ, 0x3c, !PT ;  /* 0x0000001603032212 */ /* 0x010fc600078e3cff */
[----:B------:R-:W4:Y:S01]  /*0480*/  @P3 LDG.E R22, desc[UR4][R10.64+0x4c] ;  /* 0x00004c040a163981 */ /* 0x000f22000c1e1900 */
[----:B------:R-:W-:-:S04]  /*0490*/  @P3 LOP3.LUT R15, R15, R28, RZ, 0x3c, !PT ;  /* 0x0000001c0f0f3212 */ /* 0x000fc800078e3cff */
[----:B------:R-:W-:Y:S02]  /*04a0*/  @P4 LOP3.LUT R15, R15, R26, RZ, 0x3c, !PT ;  /* 0x0000001a0f0f4212 */ /* 0x000fe400078e3cff */
[----:B------:R-:W-:Y:S01]  /*04b0*/  @P1 LOP3.LUT R2, R2, R21, RZ, 0x3c, !PT ;  /* 0x0000001502021212 */ /* 0x000fe200078e3cff */
[----:B------:R-:W4:Y:S04]  /*04c0*/  @P5 LDG.E R26, desc[UR4][R10.64+0x64] ;  /* 0x000064040a1a5981 */ /* 0x000f28000c1e1900 */
[----:B------:R-:W4:Y:S01]  /*04d0*/  @P3 LDG.E R21, desc[UR4][R10.64+0x40] ;  /* 0x000040040a153981 */ /* 0x000f22000c1e1900 */
[----:B------:R-:W-:Y:S02]  /*04e0*/  @P2 LOP3.LUT R4, R4, R23, RZ, 0x3c, !PT ;  /* 0x0000001704042212 */ /* 0x000fe400078e3cff */
[----:B------:R-:W-:Y:S01]  /*04f0*/  @P2 LOP3.LUT R2, R2, R25, RZ, 0x3c, !PT ;  /* 0x0000001902022212 */ /* 0x000fe200078e3cff */
[----:B------:R-:W4:Y:S04]  /*0500*/  @P3 LDG.E R23, desc[UR4][R10.64+0x48] ;  /* 0x000048040a173981 */ /* 0x000f28000c1e1900 */
[----:B------:R-:W4:Y:S01]  /*0510*/  @P4 LDG.E R25, desc[UR4][R10.64+0x54] ;  /* 0x000054040a194981 */ /* 0x000f22000c1e1900 */
[----:B--2---:R-:W-:-:S03]  /*0520*/  @P1 LOP3.LUT R5, R5, R18, RZ, 0x3c, !PT ;  /* 0x0000001205051212 */ /* 0x004fc600078e3cff */
[----:B------:R-:W2:Y:S01]  /*0530*/  @P3 LDG.E R18, desc[UR4][R10.64+0x44] ;  /* 0x000044040a123981 */ /* 0x000ea2000c1e1900 */
[----:B---3--:R-:W-:-:S03]  /*0540*/  @P2 LOP3.LUT R5, R5, R20, RZ, 0x3c, !PT ;  /* 0x0000001405052212 */ /* 0x008fc600078e3cff */
[----:B------:R-:W3:Y:S01]  /*0550*/  @P4 LDG.E R20, desc[UR4][R10.64+0x58] ;  /* 0x000058040a144981 */ /* 0x000ee2000c1e1900 */
[----:B----4-:R-:W-:-:S03]  /*0560*/  @P3 LOP3.LUT R3, R3, R22, RZ, 0x3c, !PT ;  /* 0x0000001603033212 */ /* 0x010fc600078e3cff */
[----:B------:R-:W4:Y:S01]  /*0570*/  @P4 LDG.E R22, desc[UR4][R10.64+0x60] ;  /* 0x000060040a164981 */ /* 0x000f22000c1e1900 */
[----:B------:R-:W-:Y:S02]  /*0580*/  LOP3.LUT P0, RZ, R24, 0x80, RZ, 0xc0, !PT ;  /* 0x0000008018ff7812 */ /* 0x000fe4000780c0ff */
[----:B------:R-:W-:Y:S02]  /*0590*/  @P5 LOP3.LUT R15, R15, R26, RZ, 0x3c, !PT ;  /* 0x0000001a0f0f5212 */ /* 0x000fe400078e3cff */
[----:B------:R-:W4:Y:S01]  /*05a0*/  @P6 LDG.E R26, desc[UR4][R10.64+0x78] ;  /* 0x000078040a1a6981 */ /* 0x000f22000c1e1900 */
[----:B------:R-:W-:-:S03]  /*05b0*/  @P3 LOP3.LUT R4, R4, R21, RZ, 0x3c, !PT ;  /* 0x0000001504043212 */ /* 0x000fc600078e3cff */
[----:B------:R-:W4:Y:S01]  /*05c0*/  @P4 LDG.E R21, desc[UR4][R10.64+0x5c] ;  /* 0x00005c040a154981 */ /* 0x000f22000c1e1900 */
[----:B------:R-:W-:-:S03]  /*05d0*/  @P3 LOP3.LUT R2, R2, R23, RZ, 0x3c, !PT ;  /* 0x0000001702023212 */ /* 0x000fc600078e3cff */
[----:B------:R-:W4:Y:S01]  /*05e0*/  @P5 LDG.E R23, desc[UR4][R10.64+0x68] ;  /* 0x000068040a175981 */ /* 0x000f22000c1e1900 */
[----:B------:R-:W-:-:S03]  /*05f0*/  @P4 LOP3.LUT R4, R4, R25, RZ, 0x3c, !PT ;  /* 0x0000001904044212 */ /* 0x000fc600078e3cff */
[----:B------:R-:W4:Y:S01]  /*0600*/  @P5 LDG.E R25, desc[UR4][R10.64+0x70] ;  /* 0x000070040a195981 */ /* 0x000f22000c1e1900 */
[----:B--2---:R-:W-:-:S03]  /*0610*/  @P3 LOP3.LUT R5, R5, R18, RZ, 0x3c, !PT ;  /* 0x0000001205053212 */ /* 0x004fc600078e3cff */
[----:B------:R-:W2:Y:S01]  /*0620*/  @P5 LDG.E R18, desc[UR4][R10.64+0x6c] ;  /* 0x00006c040a125981 */ /* 0x000ea2000c1e1900 */
[----:B---3--:R-:W-:-:S03]  /*0630*/  @P4 LOP3.LUT R5, R5, R20, RZ, 0x3c, !PT ;  /* 0x0000001405054212 */ /* 0x008fc600078e3cff */
[----:B------:R-:W3:Y:S01]  /*0640*/  @P5 LDG.E R20, desc[UR4][R10.64+0x74] ;  /* 0x000074040a145981 */ /* 0x000ee2000c1e1900 */
[----:B----4-:R-:W-:-:S03]  /*0650*/  @P4 LOP3.LUT R3, R3, R22, RZ, 0x3c, !PT ;  /* 0x0000001603034212 */ /* 0x010fc600078e3cff */
[----:B------:R-:W4:Y:S01]  /*0660*/  @P0 LDG.E R22, desc[UR4][R10.64+0x8c] ;  /* 0x00008c040a160981 */ /* 0x000f22000c1e1900 */
[----:B------:R-:W-:-:S03]  /*0670*/  @P6 LOP3.LUT R15, R15, R26, RZ, 0x3c, !PT ;  /* 0x0000001a0f0f6212 */ /* 0x000fc600078e3cff */
        /* <DEDUP_REMOVED lines=13> */
[----:B------:R-:W-:Y:S02]  /*0750*/  @P6 LOP3.LUT R4, R4, R27, RZ, 0x3c, !PT ;  /* 0x0000001b04046212 */ /* 0x000fe400078e3cff */
[----:B------:R-:W-:Y:S02]  /*0760*/  @P6 LOP3.LUT R2, R2, R21, RZ, 0x3c, !PT ;  /* 0x0000001502026212 */ /* 0x000fe400078e3cff */
[----:B------:R-:W-:Y:S02]  /*0770*/  @P0 LOP3.LUT R4, R4, R23, RZ, 0x3c, !PT ;  /* 0x0000001704040212 */ /* 0x000fe400078e3cff */
[----:B------:R-:W-:Y:S02]  /*0780*/  @P0 LOP3.LUT R2, R2, R25, RZ, 0x3c, !PT ;  /* 0x0000001902020212 */ /* 0x000fe400078e3cff */
[----:B--2---:R-:W-:Y:S02]  /*0790*/  @P6 LOP3.LUT R5, R5, R18, RZ, 0x3c, !PT ;  /* 0x0000001205056212 */ /* 0x004fe400078e3cff */
[----:B---3--:R-:W-:-:S02]  /*07a0*/  @P6 LOP3.LUT R3, R3, R20, RZ, 0x3c, !PT ;  /* 0x0000001403036212 */ /* 0x008fc400078e3cff */
[----:B----4-:R-:W-:Y:S02]  /*07b0*/  @P0 LOP3.LUT R5, R5, R22, RZ, 0x3c, !PT ;  /* 0x0000001605050212 */ /* 0x010fe400078e3cff */
[----:B------:R-:W-:Y:S02]  /*07c0*/  @P0 LOP3.LUT R3, R3, R26, RZ, 0x3c, !PT ;  /* 0x0000001a03030212 */ /* 0x000fe400078e3cff */
[----:B------:R-:W-:-:S13]  /*07d0*/  R2P PR, R24.B1, 0x7f ;  /* 0x0000007f18007804 */ /* 0x000fda0000001000 */
[----:B------:R-:W2:Y:S04]  /*07e0*/  @P0 LDG.E R18, desc[UR4][R10.64+0xa0] ;  /* 0x0000a0040a120981 */ /* 0x000ea8000c1e1900 */
[----:B------:R-:W3:Y:S04]  /*07f0*/  @P1 LDG.E R22, desc[UR4][R10.64+0xb4] ;  /* 0x0000b4040a161981 */ /* 0x000ee8000c1e1900 */
[----:B------:R-:W4:Y:S04]  /*0800*/  @P2 LDG.E R26, desc[UR4][R10.64+0xc8] ;  /* 0x0000c8040a1a2981 */ /* 0x000f28000c1e1900 */
[----:B------:R-:W4:Y:S04]  /*0810*/  @P3 LDG.E R28, desc[UR4][R10.64+0xdc] ;  /* 0x0000dc040a1c3981 */ /* 0x000f28000c1e1900 */
[----:B------:R-:W4:Y:S04]  /*0820*/  @P0 LDG.E R23, desc[UR4][R10.64+0xa4] ;  /* 0x0000a4040a170981 */ /* 0x000f28000c1e1900 */
[----:B------:R-:W4:Y:S04]  /*0830*/  @P0 LDG.E R20, desc[UR4][R10.64+0xa8] ;  /* 0x0000a8040a140981 */ /* 0x000f28000c1e1900 */
[----:B------:R-:W4:Y:S04]  /*0840*/  @P4 LDG.E R25, desc[UR4][R10.64+0xf0] ;  /* 0x0000f0040a194981 */ /* 0x000f28000c1e1900 */
        /* <DEDUP_REMOVED lines=21> */
[----:B------:R-:W-:Y:S02]  /*09a0*/  LOP3.LUT P0, RZ, R24, 0x8000, RZ, 0xc0, !PT ;  /* 0x0000800018ff7812 */ /* 0x000fe4000780c0ff */
[----:B----4-:R-:W-:Y:S01]  /*09b0*/  @P5 LOP3.LUT R15, R15, R26, RZ, 0x3c, !PT ;  /* 0x0000001a0f0f5212 */ /* 0x010fe200078e3cff */
[----:B------:R-:W4:Y:S04]  /*09c0*/  @P3 LDG.E R24, desc[UR4][R10.64+0xe4] ;  /* 0x0000e4040a183981 */ /* 0x000f28000c1e1900 */
[----:B------:R-:W2:Y:S01]  /*09d0*/  @P6 LDG.E R26, desc[UR4][R10.64+0x118] ;  /* 0x000118040a1a6981 */ /* 0x000ea2000c1e1900 */
        /* <DEDUP_REMOVED lines=8> */
[----:B---3--:R-:W-:-:S03]  /*0a60*/  @P2 LOP3.LUT R3, R3, R22, RZ, 0x3c, !PT ;  /* 0x0000001603032212 */ /* 0x008fc600078e3cff */
[----:B------:R-:W3:Y:S01]  /*0a70*/  @P4 LDG.E R22, desc[UR4][R10.64+0x100] ;  /* 0x000100040a164981 */ /* 0x000ee2000c1e1900 */
[----:B--2---:R-:W-:-:S03]  /*0a80*/  @P6 LOP3.LUT R15, R15, R26, RZ, 0x3c, !PT ;  /* 0x0000001a0f0f6212 */ /* 0x004fc600078e3cff */
[----:B------:R-:W2:Y:S01]  /*0a90*/  @P0 LDG.E R26, desc[UR4][R10.64+0x12c] ;  /* 0x00012c040a1a0981 */ /* 0x000ea2000c1e1900 */
[----:B----4-:R-:W-:-:S03]  /*0aa0*/  @P2 LOP3.LUT R2, R2, R23, RZ, 0x3c, !PT ;  /* 0x0000001702022212 */ /* 0x010fc600078e3cff */
[----:B------:R-:W4:Y:S01]  /*0ab0*/  @P4 LDG.E R23, desc[UR4][R10.64+0xfc] ;  /* 0x0000fc040a174981 */ /* 0x000f22000c1e1900 */
[----:B------:R-:W-:-:S03]  /*0ac0*/  @P2 LOP3.LUT R5, R5, R20, RZ, 0x3c, !PT ;  /* 0x0000001405052212 */ /* 0x000fc600078e3cff */
[----:B------:R-:W4:Y:S01]  /*0ad0*/  @P4 LDG.E R20, desc[UR4][R10.64+0xf8] ;  /* 0x0000f8040a144981 */ /* 0x000f22000c1e1900 */
[----:B------:R-:W-:Y:S02]  /*0ae0*/  @P3 LOP3.LUT R2, R2, R27, RZ, 0x3c, !PT ;  /* 0x0000001b02023212 */ /* 0x000fe400078e3cff */
[----:B------:R-:W-:Y:S01]  /*0af0*/  @P3 LOP3.LUT R4, R4, R25, RZ, 0x3c, !PT ;  /* 0x0000001904043212 */ /* 0x000fe200078e3cff */
[----:B------:R-:W4:Y:S01]  /*0b00*/  @P5 LDG.E R27, desc[UR4][R10.64+0x110] ;  /* 0x000110040a1b5981 */ /* 0x000f22000c1e1900 */
[----:B------:R-:W-:-:S03]  /*0b10*/  @P3 LOP3.LUT R5, R5, R24, RZ, 0x3c, !PT ;  /* 0x0000001805053212 */ /* 0x000fc600078e3cff */
[----:B------:R-:W4:Y:S04]  /*0b20*/  @P5 LDG.E R25, desc[UR4][R10.64+0x108] ;  /* 0x000108040a195981 */ /* 0x000f28000c1e1900 */
        /* <DEDUP_REMOVED lines=19> */
[----:B------:R-:W-:-:S05]  /*0c60*/  VIADD R19, R19, 0x10 ;  /* 0x0000001013137836 */ /* 0x000fca0000000000 */
[----:B------:R-:W-:Y:S02]  /*0c70*/  ISETP.NE.AND P1, PT, R19, 0x20, PT ;  /* 0x000000201300780c */ /* 0x000fe40003f25270 */
[----:B------:R-:W-:Y:S02]  /*0c80*/  @P5 LOP3.LUT R3, R3, R18, RZ, 0x3c, !PT ;  /* 0x0000001203035212 */ /* 0x000fe400078e3cff */
[----:B------:R-:W-:Y:S02]  /*0c90*/  @P6 LOP3.LUT R4, R4, R21, RZ, 0x3c, !PT ;  /* 0x0000001504046212 */ /* 0x000fe400078e3cff */
[----:B---3--:R-:W-:-:S04]  /*0ca0*/  @P6 LOP3.LUT R3, R3, R22, RZ, 0x3c, !PT ;  /* 0x0000001603036212 */ /* 0x008fc800078e3cff */
[----:B--2---:R-:W-:Y:S02]  /*0cb0*/  @P0 LOP3.LUT R3, R3, R26, RZ, 0x3c, !PT ;  /* 0x0000001a03030212 */ /* 0x004fe400078e3cff */
[----:B----4-:R-:W-:Y:S02]  /*0cc0*/  @P6 LOP3.LUT R2, R2, R23, RZ, 0x3c, !PT ;  /* 0x0000001702026212 */ /* 0x010fe400078e3cff */
[----:B------:R-:W-:Y:S02]  /*0cd0*/  @P6 LOP3.LUT R5, R5, R20, RZ, 0x3c, !PT ;  /* 0x0000001405056212 */ /* 0x000fe400078e3cff */
[----:B------:R-:W-:Y:S02]  /*0ce0*/  @P0 LOP3.LUT R2, R2, R27, RZ, 0x3c, !PT ;  /* 0x0000001b02020212 */ /* 0x000fe400078e3cff */
[----:B------:R-:W-:Y:S02]  /*0cf0*/  @P0 LOP3.LUT R4, R4, R25, RZ, 0x3c, !PT ;  /* 0x0000001904040212 */ /* 0x000fe400078e3cff */
[----:B------:R-:W-:Y:S01]  /*0d00*/  @P0 LOP3.LUT R5, R5, R24, RZ, 0x3c, !PT ;  /* 0x0000001805050212 */ /* 0x000fe200078e3cff */
[----:B------:R-:W-:Y:S06]  /*0d10*/  @P1 BRA `(.L_x_198) ;  /* 0xfffffff400481947 */ /* 0x000fec000383ffff */
[----:B------:R-:W-:-:S05]  /*0d20*/  VIADD R17, R17, 0x1 ;  /* 0x0000000111117836 */ /* 0x000fca0000000000 */
[----:B------:R-:W-:-:S13]  /*0d30*/  ISETP.NE.AND P0, PT, R17, 0x5, PT ;  /* 0x000000051100780c */ /* 0x000fda0003f05270 */
[----:B------:R-:W-:Y:S05]  /*0d40*/  @P0 BRA `(.L_x_199) ;  /* 0xfffffff400300947 */ /* 0x000fea000383ffff */
[----:B------:R0:W-:Y:S01]  /*0d50*/  STG.E.64 desc[UR4][R6.64+0x8], R4 ;  /* 0x0000080406007986 */ /* 0x0001e2000c101b04 */
[----:B------:R-:W-:Y:S01]  /*0d60*/  VIADD R14, R14, 0x1 ;  /* 0x000000010e0e7836 */ /* 0x000fe20000000000 */
[----:B------:R-:W-:Y:S02]  /*0d70*/  LOP3.LUT R11, R0, 0x3, RZ, 0xc0, !PT ;  /* 0x00000003000b7812 */ /* 0x000fe400078ec0ff */
[----:B------:R0:W-:Y:S02]  /*0d80*/  STG.E.64 desc[UR4][R6.64+0x10], R2 ;  /* 0x0000100206007986 */ /* 0x0001e4000c101b04 */
[----:B------:R-:W-:Y:S02]  /*0d90*/  ISETP.GE.U32.AND P0, PT, R14, R11, PT ;  /* 0x0000000b0e00720c */ /* 0x000fe40003f06070 */
[----:B------:R0:W-:Y:S11]  /*0da0*/  STG.E desc[UR4][R6.64+0x4], R15 ;  /* 0x0000040f06007986 */ /* 0x0001f6000c101904 */
[----:B------:R-:W-:Y:S05]  /*0db0*/  @!P0 BRA `(.L_x_200) ;  /* 0xfffffff400048947 */ /* 0x000fea000383ffff */
.L_x_197:
[----:B------:R-:W-:Y:S05]  /*0dc0*/  BSYNC.RECONVERGENT B1 ;  /* 0x0000000000017941 */ /* 0x000fea0003800200 */
.L_x_196:
[----:B------:R-:W-:Y:S01]  /*0dd0*/  ISETP.GT.U32.AND P0, PT, R0, 0x3, PT ;  /* 0x000000030000780c */ /* 0x000fe20003f04070 */
[----:B------:R-:W-:Y:S01]  /*0de0*/  VIADD R12, R12, 0x1 ;  /* 0x000000010c0c7836 */ /* 0x000fe20000000000 */
[--C-:B------:R-:W-:Y:S02]  /*0df0*/  SHF.R.U64 R0, R0, 0x2, R13.reuse ;  /* 0x0000000200007819 */ /* 0x100fe4000000120d */
[----:B------:R-:W-:Y:S02]  /*0e00*/  ISETP.GT.U32.AND.EX P0, PT, R13, RZ, PT, P0 ;  /* 0x000000ff0d00720c */ /* 0x000fe40003f04100 */
[----:B------:R-:W-:-:S11]  /*0e10*/  SHF.R.U32.HI R13, RZ, 0x2, R13 ;  /* 0x00000002ff0d7819 */ /* 0x000fd6000001160d */
[----:B------:R-:W-:Y:S05]  /*0e20*/  @P0 BRA `(.L_x_201) ;  /* 0xfffffff000c80947 */ /* 0x000fea000383ffff */
.L_x_195:
[----:B------:R-:W-:Y:S05]  /*0e30*/  BSYNC.RECONVERGENT B0 ;  /* 0x0000000000007941 */ /* 0x000fea0003800200 */
.L_x_194:
[----:B------:R-:W-:Y:S04]  /*0e40*/  STG.E.64 desc[UR4][R6.64+0x18], RZ ;  /* 0x000018ff06007986 */ /* 0x000fe8000c101b04 */
[----:B------:R-:W-:Y:S04]  /*0e50*/  STG.E desc[UR4][R6.64+0x20], RZ ;  /* 0x000020ff06007986 */ /* 0x000fe8000c101904 */
[----:B------:R-:W-:Y:S01]  /*0e60*/  STG.E.64 desc[UR4][R6.64+0x28], RZ ;  /* 0x000028ff06007986 */ /* 0x000fe2000c101b04 */
[----:B------:R-:W-:Y:S05]  /*0e70*/  EXIT ;  /* 0x000000000000794d */ /* 0x000fea0003800000 */
.L_x_202:
        /* <DEDUP_REMOVED lines=16> */
.L_x_212:


//--------------------- .nv.global.init           --------------------------
	.section	.nv.global.init,"aw",@progbits
	.align	4
.nv.global.init:
	.type		var,@object
	.size		var,(itr - var)
var:
        /*0000*/ 	.byte	0x64, 0x00, 0x00, 0x00
	.type		itr,@object
	.size		itr,(mrg32k3aM1SubSeq - itr)
itr:
        /*0004*/ 	.byte	0x64, 0x00, 0x00, 0x00
	.type		mrg32k3aM1SubSeq,@object
	.size		mrg32k3aM1SubSeq,(mrg32k3aM2SubSeq - mrg32k3aM1SubSeq)
mrg32k3aM1SubSeq:
        /*0008*/ 	.byte	0x0b, 0xcc, 0xee, 0x04, 0x73, 0x29, 0x8b, 0x6f, 0xf6, 0x53, 0x03, 0xf6, 0x23, 0xf6, 0xea, 0xda
        /* <DEDUP_REMOVED lines=125> */
	.type		mrg32k3aM2SubSeq,@object
	.size		mrg32k3aM2SubSeq,(mrg32k3aM1 - mrg32k3aM2SubSeq)
mrg32k3aM2SubSeq:
        /* <DEDUP_REMOVED lines=126> */
	.type		mrg32k3aM1,@object
	.size		mrg32k3aM1,(mrg32k3aM1Seq - mrg32k3aM1)
mrg32k3aM1:
        /* <DEDUP_REMOVED lines=144> */
	.type		mrg32k3aM1Seq,@object
	.size		mrg32k3aM1Seq,(mrg32k3aM2 - mrg32k3aM1Seq)
mrg32k3aM1Seq:
        /* <DEDUP_REMOVED lines=144> */
	.type		mrg32k3aM2,@object
	.size		mrg32k3aM2,(mrg32k3aM2Seq - mrg32k3aM2)
mrg32k3aM2:
        /* <DEDUP_REMOVED lines=144> */
	.type		mrg32k3aM2Seq,@object
	.size		mrg32k3aM2Seq,(precalc_xorwow_matrix - mrg32k3aM2Seq)
mrg32k3aM2Seq:
        /* <DEDUP_REMOVED lines=144> */
	.type		precalc_xorwow_matrix,@object
	.size		precalc_xorwow_matrix,(precalc_xorwow_offset_matrix - precalc_xorwow_matrix)
precalc_xorwow_matrix:
        /* <DEDUP_REMOVED lines=6400> */
	.type		precalc_xorwow_offset_matrix,@object
	.size		precalc_xorwow_offset_matrix,($str$8 - precalc_xorwow_offset_matrix)
precalc_xorwow_offset_matrix:
        /* <DEDUP_REMOVED lines=6400> */
	.type		$str$8,@object
	.size		$str$8,($str$1 - $str$8)
$str$8:
        /*353c8*/ 	.byte	0x0a, 0x00
	.type		$str$1,@object
	.size		$str$1,($str$5 - $str$1)
$str$1:
        /*353ca*/ 	.byte	0x25, 0x64, 0x20, 0x00
	.type		$str$5,@object
	.size		$str$5,($str$7 - $str$5)
$str$5:
        /*353ce*/ 	.byte	0x25, 0x64, 0x0a, 0x00
	.type		$str$7,@object
	.size		$str$7,($str$6 - $str$7)
$str$7:
        /*353d2*/ 	.byte	0x42, 0x65, 0x73, 0x74, 0x20, 0x53, 0x6f, 0x6c, 0x75, 0x74, 0x69, 0x6f, 0x6e, 0x20, 0x3a, 0x3a
        /*353e2*/ 	.byte	0x20, 0x25, 0x64, 0x0a, 0x00
	.type		$str$6,@object
	.size		$str$6,(.L_15 - $str$6)
$str$6:
        /*353e7*/ 	.byte	0x42, 0x6c, 0x6f, 0x63, 0x6b, 0x20, 0x3d, 0x20, 0x25, 0x64, 0x20, 0x3a, 0x20, 0x42, 0x6c, 0x6f
        /*353f7*/ 	.byte	0x63, 0x6b, 0x20, 0x54, 0x65, 0x61, 0x63, 0x68, 0x65, 0x72, 0x20, 0x3d, 0x20, 0x25, 0x64, 0x2c
        /*35407*/ 	.byte	0x20, 0x47, 0x6c, 0x6f, 0x62, 0x61, 0x6c, 0x20, 0x74, 0x65, 0x61, 0x63, 0x68, 0x65, 0x72, 0x20
        /*35417*/ 	.byte	0x3d, 0x20, 0x25, 0x64, 0x0a, 0x00
.L_15:


//--------------------- .nv.shared._Z10tlboKernelPiS_iP17curandStateXORWOW --------------------------
	.section	.nv.shared._Z10tlboKernelPiS_iP17curandStateXORWOW,"aw",@nobits
	.sectionflags	@""
	.align	4
.nv.shared._Z10tlboKernelPiS_iP17curandStateXORWOW:
	.zero		2052


//--------------------- .nv.shared.reserved.0     --------------------------
	.section	.nv.shared.reserved.0,"aw",@nobits
	.weak		__nv_reservedSMEM_offset_0_alias
	.size		__nv_reservedSMEM_offset_0_alias, 0, 64
	.other		__nv_reservedSMEM_offset_0_alias,@"STO_CUDA_RESERVED_SHARED STV_DEFAULT"
__nv_reservedSMEM_offset_0_alias:
	.zero		0
	.zero		64


//--------------------- .nv.global                --------------------------
	.section	.nv.global,"aw",@nobits
	.align	8
.nv.global:
	.type		best_sol,@object
	.size		best_sol,(best_sol_dis - best_sol)
best_sol:
	.zero		8
	.type		best_sol_dis,@object
	.size		best_sol_dis,(.L_10 - best_sol_dis)
best_sol_dis:
	.zero		4
.L_10:


//--------------------- .nv.constant0._Z10tlboKernelPiS_iP17curandStateXORWOW --------------------------
	.section	.nv.constant0._Z10tlboKernelPiS_iP17curandStateXORWOW,"a",@progbits
	.sectionflags	@""
	.align	4
.nv.constant0._Z10tlboKernelPiS_iP17curandStateXORWOW:
	.zero		928


//--------------------- .nv.constant0._Z12setup_kernelP17curandStateXORWOW --------------------------
	.section	.nv.constant0._Z12setup_kernelP17curandStateXORWOW,"a",@progbits
	.sectionflags	@""
	.align	4
.nv.constant0._Z12setup_kernelP17curandStateXORWOW:
	.zero		904


//--------------------- SYMBOLS --------------------------

	.type		.nv.reservedSmem.offset0,@object
	.size		.nv.reservedSmem.offset0,0x4
	.type		.nv.reservedSmem.cap,@object
	.size		.nv.reservedSmem.cap,0x4
	.type		malloc,@function
	.type		vprintf,@function
